//
// Generated by NVIDIA NVVM Compiler
//
// Compiler Build ID: CL-36424714
// Cuda compilation tools, release 13.0, V13.0.88
// Based on NVVM 20.0.0
//

.version 9.0
.target sm_100
.address_size 64

	// .globl	_ZN6thrust24THRUST_300001_SM_1000_NS8cuda_cub4core6detail13_kernel_agentINS1_15__reduce_by_key9InitAgentIN3cub18CUB_300001_SM_100024ReduceByKeyScanTileStateIfiLb1EEEiPiEEJSA_iSB_EEEvDpT0_
.global .align 4 .b8 precalc_xorwow_matrix[102400];
.global .align 4 .b8 precalc_xorwow_offset_matrix[102400];
.global .align 4 .b8 mrg32k3aM1[2304];
.global .align 4 .b8 mrg32k3aM2[2304];
.global .align 4 .b8 mrg32k3aM1SubSeq[2016];
.global .align 4 .b8 mrg32k3aM2SubSeq[2016];
.global .align 4 .b8 mrg32k3aM1Seq[2304];
.global .align 4 .b8 mrg32k3aM2Seq[2304];
.const .align 8 .b8 __cr_lgamma_table[72];
// _ZZN3cub18CUB_300001_SM_10006detail10radix_sort31DeviceRadixSortSingleTileKernelINS1_5radix10policy_hubIiiyE10Policy1000ELNS0_9SortOrderE0EiiyNS1_21identity_decomposer_tEEEvPKT1_PSA_PKT2_PSE_T3_iiT4_E12temp_storage has been demoted
// _ZZN3cub18CUB_300001_SM_10006detail10radix_sort30DeviceRadixSortHistogramKernelINS1_5radix10policy_hubIiiyE10Policy1000ELNS0_9SortOrderE0EiyNS1_21identity_decomposer_tEEEvPT2_PKT1_SA_iiT3_E12temp_storage has been demoted
// _ZZN3cub18CUB_300001_SM_10006detail10radix_sort33DeviceRadixSortExclusiveSumKernelINS1_5radix10policy_hubIiiyE10Policy1000EyEEvPT0_E12temp_storage has been demoted
// _ZZN3cub18CUB_300001_SM_10006detail10radix_sort29DeviceRadixSortOnesweepKernelINS1_5radix10policy_hubIiiyE10Policy1000ELNS0_9SortOrderE0EiiyiiNS1_21identity_decomposer_tEEEvPT5_SB_PT3_PKSC_PT1_PKSG_PT2_PKSK_T4_iiT6_E1s has been demoted
// _ZZN3cub18CUB_300001_SM_10006detail6reduce28DeviceReduceSingleTileKernelINS2_10policy_hubIfjN4cuda3__47maximumIfEEE10Policy1000EN6thrust24THRUST_300001_SM_1000_NS12zip_iteratorINS5_3std3__45tupleIJNSC_6detail15normal_iteratorINSC_10device_ptrIfEEEESL_EEEEEPfjS8_ff17MaxCentroidChangeEEvT0_T1_T2_T3_T4_T6_E12temp_storage has been demoted
// _ZZN3cub18CUB_300001_SM_10006detail6reduce18DeviceReduceKernelINS2_10policy_hubIfjN4cuda3__47maximumIfEEE10Policy1000EN6thrust24THRUST_300001_SM_1000_NS12zip_iteratorINS5_3std3__45tupleIJNSC_6detail15normal_iteratorINSC_10device_ptrIfEEEESL_EEEEEjS8_f17MaxCentroidChangeEEvT0_PT3_T1_NS0_13GridEvenShareISS_EET2_T4_E12temp_storage has been demoted
// _ZZN3cub18CUB_300001_SM_10006detail6reduce28DeviceReduceSingleTileKernelINS2_10policy_hubIfjN4cuda3__47maximumIfEEE10Policy1000EPfSB_iS8_ffNS5_3std3__410__identityEEEvT0_T1_T2_T3_T4_T6_E12temp_storage has been demoted
// _ZZN3cub18CUB_300001_SM_10006detail6reduce28DeviceReduceSingleTileKernelINS2_10policy_hubIfyN4cuda3__47maximumIfEEE10Policy1000EN6thrust24THRUST_300001_SM_1000_NS12zip_iteratorINS5_3std3__45tupleIJNSC_6detail15normal_iteratorINSC_10device_ptrIfEEEESL_EEEEEPfyS8_ff17MaxCentroidChangeEEvT0_T1_T2_T3_T4_T6_E12temp_storage has been demoted
// _ZZN3cub18CUB_300001_SM_10006detail6reduce18DeviceReduceKernelINS2_10policy_hubIfyN4cuda3__47maximumIfEEE10Policy1000EN6thrust24THRUST_300001_SM_1000_NS12zip_iteratorINS5_3std3__45tupleIJNSC_6detail15normal_iteratorINSC_10device_ptrIfEEEESL_EEEEEyS8_f17MaxCentroidChangeEEvT0_PT3_T1_NS0_13GridEvenShareISS_EET2_T4_E12temp_storage has been demoted
// _ZZN3cub18CUB_300001_SM_10006detail6reduce28DeviceReduceSingleTileKernelINS2_10policy_hubIfyN4cuda3__47maximumIfEEE10Policy1000EPfSB_iS8_ffNS5_3std3__410__identityEEEvT0_T1_T2_T3_T4_T6_E12temp_storage has been demoted
.global .align 1 .b8 _ZN34_INTERNAL_79bf4064_4_k_cu_0ef1d8f94cuda3std3__45__cpo5beginE[1];
.global .align 1 .b8 _ZN34_INTERNAL_79bf4064_4_k_cu_0ef1d8f94cuda3std3__45__cpo3endE[1];
.global .align 1 .b8 _ZN34_INTERNAL_79bf4064_4_k_cu_0ef1d8f94cuda3std3__45__cpo6cbeginE[1];
.global .align 1 .b8 _ZN34_INTERNAL_79bf4064_4_k_cu_0ef1d8f94cuda3std3__45__cpo4cendE[1];
.global .align 1 .b8 _ZN34_INTERNAL_79bf4064_4_k_cu_0ef1d8f94cuda3std3__45__cpo6rbeginE[1];
.global .align 1 .b8 _ZN34_INTERNAL_79bf4064_4_k_cu_0ef1d8f94cuda3std3__45__cpo4rendE[1];
.global .align 1 .b8 _ZN34_INTERNAL_79bf4064_4_k_cu_0ef1d8f94cuda3std3__45__cpo7crbeginE[1];
.global .align 1 .b8 _ZN34_INTERNAL_79bf4064_4_k_cu_0ef1d8f94cuda3std3__45__cpo5crendE[1];
.global .align 1 .b8 _ZN34_INTERNAL_79bf4064_4_k_cu_0ef1d8f94cuda3std3__436_GLOBAL__N__79bf4064_4_k_cu_0ef1d8f96ignoreE[1];
.global .align 1 .b8 _ZN34_INTERNAL_79bf4064_4_k_cu_0ef1d8f94cuda3std3__419piecewise_constructE[1];
.global .align 1 .b8 _ZN34_INTERNAL_79bf4064_4_k_cu_0ef1d8f94cuda3std3__48in_placeE[1];
.global .align 1 .b8 _ZN34_INTERNAL_79bf4064_4_k_cu_0ef1d8f94cuda3std3__420unreachable_sentinelE[1];
.global .align 1 .b8 _ZN34_INTERNAL_79bf4064_4_k_cu_0ef1d8f94cuda3std3__47nulloptE[1];
.global .align 1 .b8 _ZN34_INTERNAL_79bf4064_4_k_cu_0ef1d8f94cuda3std3__48unexpectE[1];
.global .align 1 .b8 _ZN34_INTERNAL_79bf4064_4_k_cu_0ef1d8f94cuda3std6ranges3__45__cpo4swapE[1];
.global .align 1 .b8 _ZN34_INTERNAL_79bf4064_4_k_cu_0ef1d8f94cuda3std6ranges3__45__cpo9iter_moveE[1];
.global .align 1 .b8 _ZN34_INTERNAL_79bf4064_4_k_cu_0ef1d8f94cuda3std6ranges3__45__cpo5beginE[1];
.global .align 1 .b8 _ZN34_INTERNAL_79bf4064_4_k_cu_0ef1d8f94cuda3std6ranges3__45__cpo3endE[1];
.global .align 1 .b8 _ZN34_INTERNAL_79bf4064_4_k_cu_0ef1d8f94cuda3std6ranges3__45__cpo6cbeginE[1];
.global .align 1 .b8 _ZN34_INTERNAL_79bf4064_4_k_cu_0ef1d8f94cuda3std6ranges3__45__cpo4cendE[1];
.global .align 1 .b8 _ZN34_INTERNAL_79bf4064_4_k_cu_0ef1d8f94cuda3std6ranges3__45__cpo7advanceE[1];
.global .align 1 .b8 _ZN34_INTERNAL_79bf4064_4_k_cu_0ef1d8f94cuda3std6ranges3__45__cpo9iter_swapE[1];
.global .align 1 .b8 _ZN34_INTERNAL_79bf4064_4_k_cu_0ef1d8f94cuda3std6ranges3__45__cpo4nextE[1];
.global .align 1 .b8 _ZN34_INTERNAL_79bf4064_4_k_cu_0ef1d8f94cuda3std6ranges3__45__cpo4prevE[1];
.global .align 1 .b8 _ZN34_INTERNAL_79bf4064_4_k_cu_0ef1d8f94cuda3std6ranges3__45__cpo4dataE[1];
.global .align 1 .b8 _ZN34_INTERNAL_79bf4064_4_k_cu_0ef1d8f94cuda3std6ranges3__45__cpo5cdataE[1];
.global .align 1 .b8 _ZN34_INTERNAL_79bf4064_4_k_cu_0ef1d8f94cuda3std6ranges3__45__cpo4sizeE[1];
.global .align 1 .b8 _ZN34_INTERNAL_79bf4064_4_k_cu_0ef1d8f94cuda3std6ranges3__45__cpo5ssizeE[1];
.global .align 1 .b8 _ZN34_INTERNAL_79bf4064_4_k_cu_0ef1d8f94cuda3std6ranges3__45__cpo8distanceE[1];
.global .align 1 .b8 _ZN34_INTERNAL_79bf4064_4_k_cu_0ef1d8f96thrust24THRUST_300001_SM_1000_NS8cuda_cub3parE[1];
.global .align 1 .b8 _ZN34_INTERNAL_79bf4064_4_k_cu_0ef1d8f96thrust24THRUST_300001_SM_1000_NS8cuda_cub10par_nosyncE[1];
.global .align 1 .b8 _ZN34_INTERNAL_79bf4064_4_k_cu_0ef1d8f96thrust24THRUST_300001_SM_1000_NS6system6detail10sequential3seqE[1];
.global .align 1 .b8 _ZN34_INTERNAL_79bf4064_4_k_cu_0ef1d8f96thrust24THRUST_300001_SM_1000_NS6system3cpp3parE[1];
.global .align 1 .b8 _ZN34_INTERNAL_79bf4064_4_k_cu_0ef1d8f96thrust24THRUST_300001_SM_1000_NS12placeholders2_1E[1];
.global .align 1 .b8 _ZN34_INTERNAL_79bf4064_4_k_cu_0ef1d8f96thrust24THRUST_300001_SM_1000_NS12placeholders2_2E[1];
.global .align 1 .b8 _ZN34_INTERNAL_79bf4064_4_k_cu_0ef1d8f96thrust24THRUST_300001_SM_1000_NS12placeholders2_3E[1];
.global .align 1 .b8 _ZN34_INTERNAL_79bf4064_4_k_cu_0ef1d8f96thrust24THRUST_300001_SM_1000_NS12placeholders2_4E[1];
.global .align 1 .b8 _ZN34_INTERNAL_79bf4064_4_k_cu_0ef1d8f96thrust24THRUST_300001_SM_1000_NS12placeholders2_5E[1];
.global .align 1 .b8 _ZN34_INTERNAL_79bf4064_4_k_cu_0ef1d8f96thrust24THRUST_300001_SM_1000_NS12placeholders2_6E[1];
.global .align 1 .b8 _ZN34_INTERNAL_79bf4064_4_k_cu_0ef1d8f96thrust24THRUST_300001_SM_1000_NS12placeholders2_7E[1];
.global .align 1 .b8 _ZN34_INTERNAL_79bf4064_4_k_cu_0ef1d8f96thrust24THRUST_300001_SM_1000_NS12placeholders2_8E[1];
.global .align 1 .b8 _ZN34_INTERNAL_79bf4064_4_k_cu_0ef1d8f96thrust24THRUST_300001_SM_1000_NS12placeholders2_9E[1];
.global .align 1 .b8 _ZN34_INTERNAL_79bf4064_4_k_cu_0ef1d8f96thrust24THRUST_300001_SM_1000_NS12placeholders3_10E[1];
.global .align 1 .b8 _ZN34_INTERNAL_79bf4064_4_k_cu_0ef1d8f96thrust24THRUST_300001_SM_1000_NS3seqE[1];
.global .align 1 .b8 _ZN34_INTERNAL_79bf4064_4_k_cu_0ef1d8f96thrust24THRUST_300001_SM_1000_NS6deviceE[1];
.extern .shared .align 16 .b8 _ZN6thrust24THRUST_300001_SM_1000_NS8cuda_cub4core6detail5shmemE[];

.visible .entry _ZN6thrust24THRUST_300001_SM_1000_NS8cuda_cub4core6detail13_kernel_agentINS1_15__reduce_by_key9InitAgentIN3cub18CUB_300001_SM_100024ReduceByKeyScanTileStateIfiLb1EEEiPiEEJSA_iSB_EEEvDpT0_(
	.param .align 8 .b8 _ZN6thrust24THRUST_300001_SM_1000_NS8cuda_cub4core6detail13_kernel_agentINS1_15__reduce_by_key9InitAgentIN3cub18CUB_300001_SM_100024ReduceByKeyScanTileStateIfiLb1EEEiPiEEJSA_iSB_EEEvDpT0__param_0[8],
	.param .u32 _ZN6thrust24THRUST_300001_SM_1000_NS8cuda_cub4core6detail13_kernel_agentINS1_15__reduce_by_key9InitAgentIN3cub18CUB_300001_SM_100024ReduceByKeyScanTileStateIfiLb1EEEiPiEEJSA_iSB_EEEvDpT0__param_1,
	.param .u64 .ptr .align 1 _ZN6thrust24THRUST_300001_SM_1000_NS8cuda_cub4core6detail13_kernel_agentINS1_15__reduce_by_key9InitAgentIN3cub18CUB_300001_SM_100024ReduceByKeyScanTileStateIfiLb1EEEiPiEEJSA_iSB_EEEvDpT0__param_2
)
.maxntid 128
{
	.reg .pred 	%p<6>;
	.reg .b32 	%r<9>;
	.reg .b64 	%rd<12>;

	ld.param.u64 	%rd3, [_ZN6thrust24THRUST_300001_SM_1000_NS8cuda_cub4core6detail13_kernel_agentINS1_15__reduce_by_key9InitAgentIN3cub18CUB_300001_SM_100024ReduceByKeyScanTileStateIfiLb1EEEiPiEEJSA_iSB_EEEvDpT0__param_0];
	ld.param.u32 	%r4, [_ZN6thrust24THRUST_300001_SM_1000_NS8cuda_cub4core6detail13_kernel_agentINS1_15__reduce_by_key9InitAgentIN3cub18CUB_300001_SM_100024ReduceByKeyScanTileStateIfiLb1EEEiPiEEJSA_iSB_EEEvDpT0__param_1];
	ld.param.u64 	%rd2, [_ZN6thrust24THRUST_300001_SM_1000_NS8cuda_cub4core6detail13_kernel_agentINS1_15__reduce_by_key9InitAgentIN3cub18CUB_300001_SM_100024ReduceByKeyScanTileStateIfiLb1EEEiPiEEJSA_iSB_EEEvDpT0__param_2];
	cvta.to.global.u64 	%rd1, %rd3;
	mov.u32 	%r1, %ctaid.x;
	mov.u32 	%r5, %ntid.x;
	mov.u32 	%r2, %tid.x;
	mad.lo.s32 	%r3, %r1, %r5, %r2;
	setp.ge.s32 	%p1, %r3, %r4;
	@%p1 bra 	$L__BB0_2;
	mul.wide.s32 	%rd4, %r3, 16;
	add.s64 	%rd5, %rd1, %rd4;
	mov.b64 	%rd6, 99;
	mov.b64 	%rd7, 0;
	st.global.v2.u64 	[%rd5+512], {%rd7, %rd6};
$L__BB0_2:
	setp.ne.s32 	%p2, %r1, 0;
	setp.gt.u32 	%p3, %r2, 31;
	or.pred  	%p4, %p2, %p3;
	@%p4 bra 	$L__BB0_4;
	mul.wide.u32 	%rd8, %r2, 16;
	add.s64 	%rd9, %rd1, %rd8;
	mov.b64 	%rd10, 0;
	st.global.v2.u64 	[%rd9], {%rd10, %rd10};
$L__BB0_4:
	or.b32  	%r7, %r1, %r2;
	setp.ne.s32 	%p5, %r7, 0;
	@%p5 bra 	$L__BB0_6;
	cvta.to.global.u64 	%rd11, %rd2;
	mov.b32 	%r8, 0;
	st.global.u32 	[%rd11], %r8;
$L__BB0_6:
	ret;

}
	// .globl	_ZN6thrust24THRUST_300001_SM_1000_NS8cuda_cub4core6detail13_kernel_agentINS1_15__reduce_by_key16ReduceByKeyAgentINS0_6detail15normal_iteratorINS0_10device_ptrIiEEEENS0_20permutation_iteratorINS8_INS9_IfEEEENS0_18transform_iteratorI14IndexTransformSB_NS0_11use_defaultESH_EEEENS0_16discard_iteratorISH_EESE_N4cuda3std3__48equal_toIiEENSO_4plusIfEEPiiEEJSB_SJ_SL_SE_ST_N3cub18CUB_300001_SM_100024ReduceByKeyScanTileStateIfiLb1EEESQ_SS_iiEEEvDpT0_
.visible .entry _ZN6thrust24THRUST_300001_SM_1000_NS8cuda_cub4core6detail13_kernel_agentINS1_15__reduce_by_key16ReduceByKeyAgentINS0_6detail15normal_iteratorINS0_10device_ptrIiEEEENS0_20permutation_iteratorINS8_INS9_IfEEEENS0_18transform_iteratorI14IndexTransformSB_NS0_11use_defaultESH_EEEENS0_16discard_iteratorISH_EESE_N4cuda3std3__48equal_toIiEENSO_4plusIfEEPiiEEJSB_SJ_SL_SE_ST_N3cub18CUB_300001_SM_100024ReduceByKeyScanTileStateIfiLb1EEESQ_SS_iiEEEvDpT0_(
	.param .align 8 .b8 _ZN6thrust24THRUST_300001_SM_1000_NS8cuda_cub4core6detail13_kernel_agentINS1_15__reduce_by_key16ReduceByKeyAgentINS0_6detail15normal_iteratorINS0_10device_ptrIiEEEENS0_20permutation_iteratorINS8_INS9_IfEEEENS0_18transform_iteratorI14IndexTransformSB_NS0_11use_defaultESH_EEEENS0_16discard_iteratorISH_EESE_N4cuda3std3__48equal_toIiEENSO_4plusIfEEPiiEEJSB_SJ_SL_SE_ST_N3cub18CUB_300001_SM_100024ReduceByKeyScanTileStateIfiLb1EEESQ_SS_iiEEEvDpT0__param_0[8],
	.param .align 8 .b8 _ZN6thrust24THRUST_300001_SM_1000_NS8cuda_cub4core6detail13_kernel_agentINS1_15__reduce_by_key16ReduceByKeyAgentINS0_6detail15normal_iteratorINS0_10device_ptrIiEEEENS0_20permutation_iteratorINS8_INS9_IfEEEENS0_18transform_iteratorI14IndexTransformSB_NS0_11use_defaultESH_EEEENS0_16discard_iteratorISH_EESE_N4cuda3std3__48equal_toIiEENSO_4plusIfEEPiiEEJSB_SJ_SL_SE_ST_N3cub18CUB_300001_SM_100024ReduceByKeyScanTileStateIfiLb1EEESQ_SS_iiEEEvDpT0__param_1[24],
	.param .align 8 .b8 _ZN6thrust24THRUST_300001_SM_1000_NS8cuda_cub4core6detail13_kernel_agentINS1_15__reduce_by_key16ReduceByKeyAgentINS0_6detail15normal_iteratorINS0_10device_ptrIiEEEENS0_20permutation_iteratorINS8_INS9_IfEEEENS0_18transform_iteratorI14IndexTransformSB_NS0_11use_defaultESH_EEEENS0_16discard_iteratorISH_EESE_N4cuda3std3__48equal_toIiEENSO_4plusIfEEPiiEEJSB_SJ_SL_SE_ST_N3cub18CUB_300001_SM_100024ReduceByKeyScanTileStateIfiLb1EEESQ_SS_iiEEEvDpT0__param_2[16],
	.param .align 8 .b8 _ZN6thrust24THRUST_300001_SM_1000_NS8cuda_cub4core6detail13_kernel_agentINS1_15__reduce_by_key16ReduceByKeyAgentINS0_6detail15normal_iteratorINS0_10device_ptrIiEEEENS0_20permutation_iteratorINS8_INS9_IfEEEENS0_18transform_iteratorI14IndexTransformSB_NS0_11use_defaultESH_EEEENS0_16discard_iteratorISH_EESE_N4cuda3std3__48equal_toIiEENSO_4plusIfEEPiiEEJSB_SJ_SL_SE_ST_N3cub18CUB_300001_SM_100024ReduceByKeyScanTileStateIfiLb1EEESQ_SS_iiEEEvDpT0__param_3[8],
	.param .u64 .ptr .align 1 _ZN6thrust24THRUST_300001_SM_1000_NS8cuda_cub4core6detail13_kernel_agentINS1_15__reduce_by_key16ReduceByKeyAgentINS0_6detail15normal_iteratorINS0_10device_ptrIiEEEENS0_20permutation_iteratorINS8_INS9_IfEEEENS0_18transform_iteratorI14IndexTransformSB_NS0_11use_defaultESH_EEEENS0_16discard_iteratorISH_EESE_N4cuda3std3__48equal_toIiEENSO_4plusIfEEPiiEEJSB_SJ_SL_SE_ST_N3cub18CUB_300001_SM_100024ReduceByKeyScanTileStateIfiLb1EEESQ_SS_iiEEEvDpT0__param_4,
	.param .align 8 .b8 _ZN6thrust24THRUST_300001_SM_1000_NS8cuda_cub4core6detail13_kernel_agentINS1_15__reduce_by_key16ReduceByKeyAgentINS0_6detail15normal_iteratorINS0_10device_ptrIiEEEENS0_20permutation_iteratorINS8_INS9_IfEEEENS0_18transform_iteratorI14IndexTransformSB_NS0_11use_defaultESH_EEEENS0_16discard_iteratorISH_EESE_N4cuda3std3__48equal_toIiEENSO_4plusIfEEPiiEEJSB_SJ_SL_SE_ST_N3cub18CUB_300001_SM_100024ReduceByKeyScanTileStateIfiLb1EEESQ_SS_iiEEEvDpT0__param_5[8],
	.param .align 1 .b8 _ZN6thrust24THRUST_300001_SM_1000_NS8cuda_cub4core6detail13_kernel_agentINS1_15__reduce_by_key16ReduceByKeyAgentINS0_6detail15normal_iteratorINS0_10device_ptrIiEEEENS0_20permutation_iteratorINS8_INS9_IfEEEENS0_18transform_iteratorI14IndexTransformSB_NS0_11use_defaultESH_EEEENS0_16discard_iteratorISH_EESE_N4cuda3std3__48equal_toIiEENSO_4plusIfEEPiiEEJSB_SJ_SL_SE_ST_N3cub18CUB_300001_SM_100024ReduceByKeyScanTileStateIfiLb1EEESQ_SS_iiEEEvDpT0__param_6[1],
	.param .align 1 .b8 _ZN6thrust24THRUST_300001_SM_1000_NS8cuda_cub4core6detail13_kernel_agentINS1_15__reduce_by_key16ReduceByKeyAgentINS0_6detail15normal_iteratorINS0_10device_ptrIiEEEENS0_20permutation_iteratorINS8_INS9_IfEEEENS0_18transform_iteratorI14IndexTransformSB_NS0_11use_defaultESH_EEEENS0_16discard_iteratorISH_EESE_N4cuda3std3__48equal_toIiEENSO_4plusIfEEPiiEEJSB_SJ_SL_SE_ST_N3cub18CUB_300001_SM_100024ReduceByKeyScanTileStateIfiLb1EEESQ_SS_iiEEEvDpT0__param_7[1],
	.param .u32 _ZN6thrust24THRUST_300001_SM_1000_NS8cuda_cub4core6detail13_kernel_agentINS1_15__reduce_by_key16ReduceByKeyAgentINS0_6detail15normal_iteratorINS0_10device_ptrIiEEEENS0_20permutation_iteratorINS8_INS9_IfEEEENS0_18transform_iteratorI14IndexTransformSB_NS0_11use_defaultESH_EEEENS0_16discard_iteratorISH_EESE_N4cuda3std3__48equal_toIiEENSO_4plusIfEEPiiEEJSB_SJ_SL_SE_ST_N3cub18CUB_300001_SM_100024ReduceByKeyScanTileStateIfiLb1EEESQ_SS_iiEEEvDpT0__param_8,
	.param .u32 _ZN6thrust24THRUST_300001_SM_1000_NS8cuda_cub4core6detail13_kernel_agentINS1_15__reduce_by_key16ReduceByKeyAgentINS0_6detail15normal_iteratorINS0_10device_ptrIiEEEENS0_20permutation_iteratorINS8_INS9_IfEEEENS0_18transform_iteratorI14IndexTransformSB_NS0_11use_defaultESH_EEEENS0_16discard_iteratorISH_EESE_N4cuda3std3__48equal_toIiEENSO_4plusIfEEPiiEEJSB_SJ_SL_SE_ST_N3cub18CUB_300001_SM_100024ReduceByKeyScanTileStateIfiLb1EEESQ_SS_iiEEEvDpT0__param_9
)
.maxntid 256
{
	.reg .pred 	%p<425>;
	.reg .b32 	%r<1551>;
	.reg .b32 	%f<584>;
	.reg .b64 	%rd<328>;

	ld.param.u64 	%rd1, [_ZN6thrust24THRUST_300001_SM_1000_NS8cuda_cub4core6detail13_kernel_agentINS1_15__reduce_by_key16ReduceByKeyAgentINS0_6detail15normal_iteratorINS0_10device_ptrIiEEEENS0_20permutation_iteratorINS8_INS9_IfEEEENS0_18transform_iteratorI14IndexTransformSB_NS0_11use_defaultESH_EEEENS0_16discard_iteratorISH_EESE_N4cuda3std3__48equal_toIiEENSO_4plusIfEEPiiEEJSB_SJ_SL_SE_ST_N3cub18CUB_300001_SM_100024ReduceByKeyScanTileStateIfiLb1EEESQ_SS_iiEEEvDpT0__param_5];
	ld.param.u64 	%rd2, [_ZN6thrust24THRUST_300001_SM_1000_NS8cuda_cub4core6detail13_kernel_agentINS1_15__reduce_by_key16ReduceByKeyAgentINS0_6detail15normal_iteratorINS0_10device_ptrIiEEEENS0_20permutation_iteratorINS8_INS9_IfEEEENS0_18transform_iteratorI14IndexTransformSB_NS0_11use_defaultESH_EEEENS0_16discard_iteratorISH_EESE_N4cuda3std3__48equal_toIiEENSO_4plusIfEEPiiEEJSB_SJ_SL_SE_ST_N3cub18CUB_300001_SM_100024ReduceByKeyScanTileStateIfiLb1EEESQ_SS_iiEEEvDpT0__param_0];
	ld.param.u64 	%rd47, [_ZN6thrust24THRUST_300001_SM_1000_NS8cuda_cub4core6detail13_kernel_agentINS1_15__reduce_by_key16ReduceByKeyAgentINS0_6detail15normal_iteratorINS0_10device_ptrIiEEEENS0_20permutation_iteratorINS8_INS9_IfEEEENS0_18transform_iteratorI14IndexTransformSB_NS0_11use_defaultESH_EEEENS0_16discard_iteratorISH_EESE_N4cuda3std3__48equal_toIiEENSO_4plusIfEEPiiEEJSB_SJ_SL_SE_ST_N3cub18CUB_300001_SM_100024ReduceByKeyScanTileStateIfiLb1EEESQ_SS_iiEEEvDpT0__param_3];
	ld.param.u64 	%rd45, [_ZN6thrust24THRUST_300001_SM_1000_NS8cuda_cub4core6detail13_kernel_agentINS1_15__reduce_by_key16ReduceByKeyAgentINS0_6detail15normal_iteratorINS0_10device_ptrIiEEEENS0_20permutation_iteratorINS8_INS9_IfEEEENS0_18transform_iteratorI14IndexTransformSB_NS0_11use_defaultESH_EEEENS0_16discard_iteratorISH_EESE_N4cuda3std3__48equal_toIiEENSO_4plusIfEEPiiEEJSB_SJ_SL_SE_ST_N3cub18CUB_300001_SM_100024ReduceByKeyScanTileStateIfiLb1EEESQ_SS_iiEEEvDpT0__param_1+16];
	ld.param.u64 	%rd44, [_ZN6thrust24THRUST_300001_SM_1000_NS8cuda_cub4core6detail13_kernel_agentINS1_15__reduce_by_key16ReduceByKeyAgentINS0_6detail15normal_iteratorINS0_10device_ptrIiEEEENS0_20permutation_iteratorINS8_INS9_IfEEEENS0_18transform_iteratorI14IndexTransformSB_NS0_11use_defaultESH_EEEENS0_16discard_iteratorISH_EESE_N4cuda3std3__48equal_toIiEENSO_4plusIfEEPiiEEJSB_SJ_SL_SE_ST_N3cub18CUB_300001_SM_100024ReduceByKeyScanTileStateIfiLb1EEESQ_SS_iiEEEvDpT0__param_1];
	ld.param.v2.u32 	{%r313, %r314}, [_ZN6thrust24THRUST_300001_SM_1000_NS8cuda_cub4core6detail13_kernel_agentINS1_15__reduce_by_key16ReduceByKeyAgentINS0_6detail15normal_iteratorINS0_10device_ptrIiEEEENS0_20permutation_iteratorINS8_INS9_IfEEEENS0_18transform_iteratorI14IndexTransformSB_NS0_11use_defaultESH_EEEENS0_16discard_iteratorISH_EESE_N4cuda3std3__48equal_toIiEENSO_4plusIfEEPiiEEJSB_SJ_SL_SE_ST_N3cub18CUB_300001_SM_100024ReduceByKeyScanTileStateIfiLb1EEESQ_SS_iiEEEvDpT0__param_1+8];
	ld.param.u32 	%r315, [_ZN6thrust24THRUST_300001_SM_1000_NS8cuda_cub4core6detail13_kernel_agentINS1_15__reduce_by_key16ReduceByKeyAgentINS0_6detail15normal_iteratorINS0_10device_ptrIiEEEENS0_20permutation_iteratorINS8_INS9_IfEEEENS0_18transform_iteratorI14IndexTransformSB_NS0_11use_defaultESH_EEEENS0_16discard_iteratorISH_EESE_N4cuda3std3__48equal_toIiEENSO_4plusIfEEPiiEEJSB_SJ_SL_SE_ST_N3cub18CUB_300001_SM_100024ReduceByKeyScanTileStateIfiLb1EEESQ_SS_iiEEEvDpT0__param_8];
	cvta.to.global.u64 	%rd3, %rd44;
	cvta.to.global.u64 	%rd4, %rd45;
	cvta.to.global.u64 	%rd5, %rd47;
	mov.u32 	%r3, %ctaid.x;
	mul.lo.s32 	%r4, %r3, 2304;
	sub.s32 	%r5, %r315, %r4;
	setp.lt.s32 	%p18, %r5, 2305;
	@%p18 bra 	$L__BB1_122;
	setp.ne.s32 	%p244, %r3, 0;
	@%p244 bra 	$L__BB1_52;
	mov.u32 	%r1497, %tid.x;
	and.b32  	%r1301, %r1497, 31;
	and.b32  	%r1302, %r1497, 992;
	add.s32 	%r1303, %r4, %r1301;
	mad.lo.s32 	%r1304, %r1302, 9, %r1303;
	mul.wide.u32 	%rd274, %r1304, 4;
	add.s64 	%rd265, %rd2, %rd274;
	// begin inline asm
	ld.global.nc.u32 %r1289, [%rd265];
	// end inline asm
	add.s64 	%rd266, %rd265, 128;
	// begin inline asm
	ld.global.nc.u32 %r1290, [%rd266];
	// end inline asm
	add.s64 	%rd267, %rd265, 256;
	// begin inline asm
	ld.global.nc.u32 %r1291, [%rd267];
	// end inline asm
	add.s64 	%rd268, %rd265, 384;
	// begin inline asm
	ld.global.nc.u32 %r1292, [%rd268];
	// end inline asm
	add.s64 	%rd269, %rd265, 512;
	// begin inline asm
	ld.global.nc.u32 %r1293, [%rd269];
	// end inline asm
	add.s64 	%rd270, %rd265, 640;
	// begin inline asm
	ld.global.nc.u32 %r1294, [%rd270];
	// end inline asm
	add.s64 	%rd271, %rd265, 768;
	// begin inline asm
	ld.global.nc.u32 %r1295, [%rd271];
	// end inline asm
	add.s64 	%rd272, %rd265, 896;
	// begin inline asm
	ld.global.nc.u32 %r1296, [%rd272];
	// end inline asm
	add.s64 	%rd273, %rd265, 1024;
	// begin inline asm
	ld.global.nc.u32 %r1297, [%rd273];
	// end inline asm
	// begin inline asm
	mov.u32 %r1298, %laneid;
	// end inline asm
	shr.u32 	%r8, %r1497, 5;
	mad.lo.s32 	%r1305, %r8, 288, %r1298;
	shl.b32 	%r1306, %r1305, 2;
	mov.u32 	%r1307, _ZN6thrust24THRUST_300001_SM_1000_NS8cuda_cub4core6detail5shmemE;
	add.s32 	%r1308, %r1307, %r1306;
	st.shared.u32 	[%r1308], %r1289;
	st.shared.u32 	[%r1308+128], %r1290;
	st.shared.u32 	[%r1308+256], %r1291;
	st.shared.u32 	[%r1308+384], %r1292;
	st.shared.u32 	[%r1308+512], %r1293;
	st.shared.u32 	[%r1308+640], %r1294;
	st.shared.u32 	[%r1308+768], %r1295;
	st.shared.u32 	[%r1308+896], %r1296;
	st.shared.u32 	[%r1308+1024], %r1297;
	bar.warp.sync 	-1;
	shl.b32 	%r1309, %r1298, 5;
	add.s32 	%r1310, %r1308, %r1309;
	ld.shared.u32 	%r9, [%r1310];
	ld.shared.u32 	%r10, [%r1310+4];
	ld.shared.u32 	%r11, [%r1310+8];
	ld.shared.u32 	%r12, [%r1310+12];
	ld.shared.u32 	%r13, [%r1310+16];
	ld.shared.u32 	%r14, [%r1310+20];
	ld.shared.u32 	%r15, [%r1310+24];
	ld.shared.u32 	%r16, [%r1310+28];
	ld.shared.u32 	%r17, [%r1310+32];
	bar.sync 	0;
	cvta.to.global.u64 	%rd275, %rd44;
	add.s64 	%rd276, %rd275, %rd274;
	ld.global.u32 	%r1311, [%rd276];
	mad.lo.s32 	%r1312, %r1311, %r313, %r314;
	cvta.to.global.u64 	%rd277, %rd45;
	mul.wide.s32 	%rd278, %r1312, 4;
	add.s64 	%rd279, %rd277, %rd278;
	ld.global.f32 	%f470, [%rd279];
	ld.global.u32 	%r1313, [%rd276+128];
	mad.lo.s32 	%r1314, %r1313, %r313, %r314;
	mul.wide.s32 	%rd280, %r1314, 4;
	add.s64 	%rd281, %rd277, %rd280;
	ld.global.f32 	%f471, [%rd281];
	ld.global.u32 	%r1315, [%rd276+256];
	mad.lo.s32 	%r1316, %r1315, %r313, %r314;
	mul.wide.s32 	%rd282, %r1316, 4;
	add.s64 	%rd283, %rd277, %rd282;
	ld.global.f32 	%f472, [%rd283];
	ld.global.u32 	%r1317, [%rd276+384];
	mad.lo.s32 	%r1318, %r1317, %r313, %r314;
	mul.wide.s32 	%rd284, %r1318, 4;
	add.s64 	%rd285, %rd277, %rd284;
	ld.global.f32 	%f473, [%rd285];
	ld.global.u32 	%r1319, [%rd276+512];
	mad.lo.s32 	%r1320, %r1319, %r313, %r314;
	mul.wide.s32 	%rd286, %r1320, 4;
	add.s64 	%rd287, %rd277, %rd286;
	ld.global.f32 	%f474, [%rd287];
	ld.global.u32 	%r1321, [%rd276+640];
	mad.lo.s32 	%r1322, %r1321, %r313, %r314;
	mul.wide.s32 	%rd288, %r1322, 4;
	add.s64 	%rd289, %rd277, %rd288;
	ld.global.f32 	%f475, [%rd289];
	ld.global.u32 	%r1323, [%rd276+768];
	mad.lo.s32 	%r1324, %r1323, %r313, %r314;
	mul.wide.s32 	%rd290, %r1324, 4;
	add.s64 	%rd291, %rd277, %rd290;
	ld.global.f32 	%f476, [%rd291];
	ld.global.u32 	%r1325, [%rd276+896];
	mad.lo.s32 	%r1326, %r1325, %r313, %r314;
	mul.wide.s32 	%rd292, %r1326, 4;
	add.s64 	%rd293, %rd277, %rd292;
	ld.global.f32 	%f477, [%rd293];
	ld.global.u32 	%r1327, [%rd276+1024];
	mad.lo.s32 	%r1328, %r1327, %r313, %r314;
	mul.wide.s32 	%rd294, %r1328, 4;
	add.s64 	%rd295, %rd277, %rd294;
	ld.global.f32 	%f478, [%rd295];
	st.shared.f32 	[%r1308], %f470;
	st.shared.f32 	[%r1308+128], %f471;
	st.shared.f32 	[%r1308+256], %f472;
	st.shared.f32 	[%r1308+384], %f473;
	st.shared.f32 	[%r1308+512], %f474;
	st.shared.f32 	[%r1308+640], %f475;
	st.shared.f32 	[%r1308+768], %f476;
	st.shared.f32 	[%r1308+896], %f477;
	st.shared.f32 	[%r1308+1024], %f478;
	bar.warp.sync 	-1;
	ld.shared.f32 	%f1, [%r1310];
	ld.shared.f32 	%f2, [%r1310+4];
	ld.shared.f32 	%f3, [%r1310+8];
	ld.shared.f32 	%f4, [%r1310+12];
	ld.shared.f32 	%f5, [%r1310+16];
	ld.shared.f32 	%f6, [%r1310+20];
	ld.shared.f32 	%f7, [%r1310+24];
	ld.shared.f32 	%f8, [%r1310+28];
	ld.shared.f32 	%f9, [%r1310+32];
	bar.sync 	0;
	shl.b32 	%r1329, %r1497, 2;
	add.s32 	%r1330, %r1307, %r1329;
	add.s32 	%r18, %r1330, 1148;
	st.shared.u32 	[%r1330+1148], %r17;
	bar.sync 	0;
	setp.eq.s32 	%p354, %r1497, 0;
	mov.b32 	%r1491, 0;
	@%p354 bra 	$L__BB1_4;
	ld.shared.u32 	%r1492, [%r18+-4];
	setp.ne.s32 	%p355, %r1492, %r9;
	selp.u32 	%r1491, 1, 0, %p355;
$L__BB1_4:
	setp.ne.s32 	%p356, %r9, %r10;
	selp.u32 	%r1391, 1, 0, %p356;
	setp.ne.s32 	%p357, %r10, %r11;
	selp.u32 	%r1392, 1, 0, %p357;
	setp.ne.s32 	%p358, %r11, %r12;
	selp.u32 	%r1393, 1, 0, %p358;
	setp.ne.s32 	%p359, %r12, %r13;
	selp.u32 	%r1394, 1, 0, %p359;
	setp.ne.s32 	%p360, %r13, %r14;
	selp.u32 	%r1395, 1, 0, %p360;
	setp.ne.s32 	%p361, %r14, %r15;
	selp.u32 	%r1396, 1, 0, %p361;
	setp.ne.s32 	%p362, %r15, %r16;
	selp.u32 	%r1397, 1, 0, %p362;
	setp.ne.s32 	%p363, %r16, %r17;
	selp.u32 	%r1398, 1, 0, %p363;
	add.s32 	%r23, %r1491, %r1391;
	add.f32 	%f479, %f1, %f2;
	selp.f32 	%f480, %f2, %f479, %p356;
	add.s32 	%r24, %r23, %r1392;
	add.f32 	%f481, %f480, %f3;
	selp.f32 	%f482, %f3, %f481, %p357;
	add.s32 	%r1399, %r24, %r1393;
	add.f32 	%f483, %f482, %f4;
	selp.f32 	%f484, %f4, %f483, %p358;
	add.s32 	%r1400, %r1399, %r1394;
	add.f32 	%f485, %f484, %f5;
	selp.f32 	%f486, %f5, %f485, %p359;
	add.s32 	%r25, %r1400, %r1395;
	add.f32 	%f487, %f486, %f6;
	selp.f32 	%f488, %f6, %f487, %p360;
	add.s32 	%r26, %r25, %r1396;
	add.f32 	%f489, %f488, %f7;
	selp.f32 	%f490, %f7, %f489, %p361;
	add.s32 	%r27, %r26, %r1397;
	add.f32 	%f491, %f490, %f8;
	selp.f32 	%f492, %f8, %f491, %p362;
	add.s32 	%r1332, %r27, %r1398;
	add.f32 	%f493, %f492, %f9;
	selp.f32 	%f494, %f9, %f493, %p363;
	mov.b32 	%r1388, 1;
	mov.b32 	%r1389, 0;
	mov.b32 	%r1390, -1;
	// begin inline asm
	shfl.sync.up.b32 %r1331, %r1332, %r1388, %r1389, %r1390;
	// end inline asm
	mov.b32 	%r1337, %f494;
	// begin inline asm
	shfl.sync.up.b32 %r1336, %r1337, %r1388, %r1389, %r1390;
	// end inline asm
	mov.b32 	%f495, %r1336;
	setp.eq.s32 	%p364, %r1332, 0;
	add.f32 	%f496, %f494, %f495;
	selp.f32 	%f497, %f496, %f494, %p364;
	setp.lt.s32 	%p365, %r1298, 1;
	selp.f32 	%f498, %f494, %f497, %p365;
	selp.b32 	%r1401, 0, %r1331, %p365;
	add.s32 	%r1342, %r1401, %r1332;
	mov.b32 	%r1348, 2;
	// begin inline asm
	shfl.sync.up.b32 %r1341, %r1342, %r1348, %r1389, %r1390;
	// end inline asm
	mov.b32 	%r1347, %f498;
	// begin inline asm
	shfl.sync.up.b32 %r1346, %r1347, %r1348, %r1389, %r1390;
	// end inline asm
	mov.b32 	%f499, %r1346;
	setp.eq.s32 	%p366, %r1342, 0;
	add.f32 	%f500, %f498, %f499;
	selp.f32 	%f501, %f500, %f498, %p366;
	setp.lt.s32 	%p367, %r1298, 2;
	selp.f32 	%f502, %f498, %f501, %p367;
	selp.b32 	%r1402, 0, %r1341, %p367;
	add.s32 	%r1352, %r1402, %r1342;
	mov.b32 	%r1358, 4;
	// begin inline asm
	shfl.sync.up.b32 %r1351, %r1352, %r1358, %r1389, %r1390;
	// end inline asm
	mov.b32 	%r1357, %f502;
	// begin inline asm
	shfl.sync.up.b32 %r1356, %r1357, %r1358, %r1389, %r1390;
	// end inline asm
	mov.b32 	%f503, %r1356;
	setp.eq.s32 	%p368, %r1352, 0;
	add.f32 	%f504, %f502, %f503;
	selp.f32 	%f505, %f504, %f502, %p368;
	setp.lt.s32 	%p369, %r1298, 4;
	selp.f32 	%f506, %f502, %f505, %p369;
	selp.b32 	%r1403, 0, %r1351, %p369;
	add.s32 	%r1362, %r1403, %r1352;
	mov.b32 	%r1368, 8;
	// begin inline asm
	shfl.sync.up.b32 %r1361, %r1362, %r1368, %r1389, %r1390;
	// end inline asm
	mov.b32 	%r1367, %f506;
	// begin inline asm
	shfl.sync.up.b32 %r1366, %r1367, %r1368, %r1389, %r1390;
	// end inline asm
	mov.b32 	%f507, %r1366;
	setp.eq.s32 	%p370, %r1362, 0;
	add.f32 	%f508, %f506, %f507;
	selp.f32 	%f509, %f508, %f506, %p370;
	setp.lt.s32 	%p371, %r1298, 8;
	selp.f32 	%f510, %f506, %f509, %p371;
	selp.b32 	%r1404, 0, %r1361, %p371;
	add.s32 	%r1372, %r1404, %r1362;
	mov.b32 	%r1378, 16;
	// begin inline asm
	shfl.sync.up.b32 %r1371, %r1372, %r1378, %r1389, %r1390;
	// end inline asm
	mov.b32 	%r1377, %f510;
	// begin inline asm
	shfl.sync.up.b32 %r1376, %r1377, %r1378, %r1389, %r1390;
	// end inline asm
	mov.b32 	%f511, %r1376;
	setp.eq.s32 	%p372, %r1372, 0;
	add.f32 	%f512, %f510, %f511;
	selp.f32 	%f10, %f512, %f510, %p372;
	setp.lt.s32 	%p373, %r1298, 16;
	selp.f32 	%f513, %f510, %f10, %p373;
	selp.b32 	%r1405, 0, %r1371, %p373;
	add.s32 	%r1382, %r1405, %r1372;
	// begin inline asm
	shfl.sync.up.b32 %r1381, %r1382, %r1388, %r1389, %r1390;
	// end inline asm
	mov.b32 	%r1387, %f513;
	// begin inline asm
	shfl.sync.up.b32 %r1386, %r1387, %r1388, %r1389, %r1390;
	// end inline asm
	setp.ne.s32 	%p374, %r1298, 31;
	@%p374 bra 	$L__BB1_6;
	shl.b32 	%r1406, %r8, 3;
	mov.u32 	%r1407, _ZN6thrust24THRUST_300001_SM_1000_NS8cuda_cub4core6detail5shmemE;
	add.s32 	%r1408, %r1407, %r1406;
	mov.b32 	%r1409, %f10;
	st.shared.v2.u32 	[%r1408], {%r1382, %r1409};
$L__BB1_6:
	mov.b32 	%f514, %r1386;
	setp.ne.s32 	%p375, %r15, %r16;
	setp.ne.s32 	%p376, %r14, %r15;
	setp.ne.s32 	%p377, %r13, %r14;
	setp.ne.s32 	%p378, %r12, %r13;
	setp.ne.s32 	%p379, %r11, %r12;
	setp.ne.s32 	%p380, %r10, %r11;
	setp.ne.s32 	%p381, %r9, %r10;
	setp.ne.s32 	%p382, %r1497, 0;
	bar.sync 	0;
	ld.shared.v4.u32 	{%r31, %r1410, %r32, %r1411}, [_ZN6thrust24THRUST_300001_SM_1000_NS8cuda_cub4core6detail5shmemE];
	mov.b32 	%f515, %r1411;
	mov.b32 	%f516, %r1410;
	add.s32 	%r1412, %r32, %r31;
	setp.eq.s32 	%p383, %r32, 0;
	add.f32 	%f517, %f516, %f515;
	selp.f32 	%f518, %f517, %f515, %p383;
	setp.eq.s32 	%p384, %r8, 2;
	selp.b32 	%r1413, %r1412, %r31, %p384;
	selp.f32 	%f519, %f518, %f516, %p384;
	ld.shared.v4.u32 	{%r33, %r1414, %r34, %r1415}, [_ZN6thrust24THRUST_300001_SM_1000_NS8cuda_cub4core6detail5shmemE+16];
	mov.b32 	%f520, %r1415;
	mov.b32 	%f521, %r1414;
	add.s32 	%r1416, %r33, %r1412;
	setp.eq.s32 	%p385, %r33, 0;
	add.f32 	%f522, %f518, %f521;
	selp.f32 	%f523, %f522, %f521, %p385;
	setp.eq.s32 	%p386, %r8, 3;
	selp.b32 	%r1417, %r1416, %r1413, %p386;
	selp.f32 	%f524, %f523, %f519, %p386;
	add.s32 	%r1418, %r34, %r1416;
	setp.eq.s32 	%p387, %r34, 0;
	add.f32 	%f525, %f523, %f520;
	selp.f32 	%f526, %f525, %f520, %p387;
	setp.eq.s32 	%p388, %r8, 4;
	selp.b32 	%r1419, %r1418, %r1417, %p388;
	selp.f32 	%f527, %f526, %f524, %p388;
	ld.shared.v4.u32 	{%r35, %r1420, %r36, %r1421}, [_ZN6thrust24THRUST_300001_SM_1000_NS8cuda_cub4core6detail5shmemE+32];
	mov.b32 	%f528, %r1421;
	mov.b32 	%f529, %r1420;
	add.s32 	%r1422, %r35, %r1418;
	setp.eq.s32 	%p389, %r35, 0;
	add.f32 	%f530, %f526, %f529;
	selp.f32 	%f531, %f530, %f529, %p389;
	setp.eq.s32 	%p390, %r8, 5;
	selp.b32 	%r1423, %r1422, %r1419, %p390;
	selp.f32 	%f532, %f531, %f527, %p390;
	add.s32 	%r1424, %r36, %r1422;
	setp.eq.s32 	%p391, %r36, 0;
	add.f32 	%f533, %f531, %f528;
	selp.f32 	%f534, %f533, %f528, %p391;
	setp.eq.s32 	%p392, %r8, 6;
	selp.b32 	%r1425, %r1424, %r1423, %p392;
	selp.f32 	%f535, %f534, %f532, %p392;
	ld.shared.v4.u32 	{%r37, %r1426, %r38, %r1427}, [_ZN6thrust24THRUST_300001_SM_1000_NS8cuda_cub4core6detail5shmemE+48];
	mov.b32 	%f536, %r1427;
	mov.b32 	%f537, %r1426;
	add.s32 	%r1428, %r37, %r1424;
	setp.eq.s32 	%p393, %r37, 0;
	add.f32 	%f538, %f534, %f537;
	selp.f32 	%f539, %f538, %f537, %p393;
	setp.eq.s32 	%p394, %r8, 7;
	selp.b32 	%r1429, %r1428, %r1425, %p394;
	selp.f32 	%f540, %f539, %f535, %p394;
	add.s32 	%r39, %r38, %r1428;
	setp.eq.s32 	%p395, %r38, 0;
	add.f32 	%f541, %f539, %f536;
	selp.f32 	%f11, %f541, %f536, %p395;
	setp.eq.s32 	%p396, %r1429, 0;
	add.f32 	%f542, %f540, 0f00000000;
	selp.f32 	%f543, %f542, %f540, %p396;
	setp.lt.u32 	%p397, %r1497, 32;
	selp.f32 	%f544, 0f00000000, %f543, %p397;
	selp.b32 	%r1430, 0, %r1429, %p397;
	setp.eq.s32 	%p398, %r1381, 0;
	add.f32 	%f545, %f544, %f514;
	selp.f32 	%f546, %f545, %f514, %p398;
	setp.eq.s32 	%p399, %r1298, 0;
	selp.f32 	%f12, %f544, %f546, %p399;
	selp.b32 	%r1431, 0, %r1381, %p399;
	add.s32 	%r40, %r1430, %r1431;
	add.s32 	%r41, %r40, %r1491;
	setp.eq.s32 	%p400, %r1491, 0;
	add.f32 	%f547, %f1, %f12;
	selp.f32 	%f13, %f547, %f1, %p400;
	add.s32 	%r42, %r23, %r40;
	add.f32 	%f548, %f13, %f2;
	selp.f32 	%f14, %f2, %f548, %p381;
	add.s32 	%r43, %r24, %r40;
	add.f32 	%f549, %f14, %f3;
	selp.f32 	%f15, %f3, %f549, %p380;
	selp.u32 	%r1432, 1, 0, %p379;
	add.s32 	%r44, %r43, %r1432;
	add.f32 	%f550, %f15, %f4;
	selp.f32 	%f16, %f4, %f550, %p379;
	selp.u32 	%r1433, 1, 0, %p378;
	add.s32 	%r45, %r44, %r1433;
	add.f32 	%f551, %f16, %f5;
	selp.f32 	%f17, %f5, %f551, %p378;
	add.s32 	%r46, %r25, %r40;
	add.f32 	%f552, %f17, %f6;
	selp.f32 	%f18, %f6, %f552, %p377;
	add.s32 	%r47, %r26, %r40;
	add.f32 	%f553, %f18, %f7;
	selp.f32 	%f19, %f7, %f553, %p376;
	add.s32 	%r48, %r27, %r40;
	add.f32 	%f554, %f19, %f8;
	selp.f32 	%f20, %f8, %f554, %p375;
	@%p382 bra 	$L__BB1_8;
	add.s64 	%rd296, %rd1, 512;
	mov.b32 	%r1434, %f11;
	mov.b64 	%rd297, {%r39, %r1434};
	mov.b64 	%rd298, 101;
	// begin inline asm
	st.relaxed.gpu.v2.u64 [%rd296], {%rd297, %rd298};
	// end inline asm
$L__BB1_8:
	setp.lt.s32 	%p401, %r39, 257;
	@%p401 bra 	$L__BB1_34;
	bar.sync 	0;
	@%p400 bra 	$L__BB1_11;
	shl.b32 	%r1435, %r40, 3;
	mov.u32 	%r1436, _ZN6thrust24THRUST_300001_SM_1000_NS8cuda_cub4core6detail5shmemE;
	add.s32 	%r1437, %r1436, %r1435;
	mov.b32 	%r1438, %f12;
	st.shared.v2.u32 	[%r1437], {%r1492, %r1438};
$L__BB1_11:
	setp.eq.s32 	%p412, %r9, %r10;
	@%p412 bra 	$L__BB1_13;
	shl.b32 	%r1439, %r41, 3;
	mov.u32 	%r1440, _ZN6thrust24THRUST_300001_SM_1000_NS8cuda_cub4core6detail5shmemE;
	add.s32 	%r1441, %r1440, %r1439;
	mov.b32 	%r1442, %f13;
	st.shared.v2.u32 	[%r1441], {%r9, %r1442};
$L__BB1_13:
	setp.eq.s32 	%p413, %r10, %r11;
	@%p413 bra 	$L__BB1_15;
	shl.b32 	%r1443, %r42, 3;
	mov.u32 	%r1444, _ZN6thrust24THRUST_300001_SM_1000_NS8cuda_cub4core6detail5shmemE;
	add.s32 	%r1445, %r1444, %r1443;
	mov.b32 	%r1446, %f14;
	st.shared.v2.u32 	[%r1445], {%r10, %r1446};
$L__BB1_15:
	setp.eq.s32 	%p414, %r11, %r12;
	@%p414 bra 	$L__BB1_17;
	shl.b32 	%r1447, %r43, 3;
	mov.u32 	%r1448, _ZN6thrust24THRUST_300001_SM_1000_NS8cuda_cub4core6detail5shmemE;
	add.s32 	%r1449, %r1448, %r1447;
	mov.b32 	%r1450, %f15;
	st.shared.v2.u32 	[%r1449], {%r11, %r1450};
$L__BB1_17:
	setp.eq.s32 	%p415, %r12, %r13;
	@%p415 bra 	$L__BB1_19;
	shl.b32 	%r1451, %r44, 3;
	mov.u32 	%r1452, _ZN6thrust24THRUST_300001_SM_1000_NS8cuda_cub4core6detail5shmemE;
	add.s32 	%r1453, %r1452, %r1451;
	mov.b32 	%r1454, %f16;
	st.shared.v2.u32 	[%r1453], {%r12, %r1454};
$L__BB1_19:
	setp.eq.s32 	%p416, %r13, %r14;
	@%p416 bra 	$L__BB1_21;
	shl.b32 	%r1455, %r45, 3;
	mov.u32 	%r1456, _ZN6thrust24THRUST_300001_SM_1000_NS8cuda_cub4core6detail5shmemE;
	add.s32 	%r1457, %r1456, %r1455;
	mov.b32 	%r1458, %f17;
	st.shared.v2.u32 	[%r1457], {%r13, %r1458};
$L__BB1_21:
	setp.eq.s32 	%p417, %r14, %r15;
	@%p417 bra 	$L__BB1_23;
	shl.b32 	%r1459, %r46, 3;
	mov.u32 	%r1460, _ZN6thrust24THRUST_300001_SM_1000_NS8cuda_cub4core6detail5shmemE;
	add.s32 	%r1461, %r1460, %r1459;
	mov.b32 	%r1462, %f18;
	st.shared.v2.u32 	[%r1461], {%r14, %r1462};
$L__BB1_23:
	setp.eq.s32 	%p418, %r15, %r16;
	@%p418 bra 	$L__BB1_25;
	shl.b32 	%r1463, %r47, 3;
	mov.u32 	%r1464, _ZN6thrust24THRUST_300001_SM_1000_NS8cuda_cub4core6detail5shmemE;
	add.s32 	%r1465, %r1464, %r1463;
	mov.b32 	%r1466, %f19;
	st.shared.v2.u32 	[%r1465], {%r15, %r1466};
$L__BB1_25:
	setp.eq.s32 	%p419, %r16, %r17;
	@%p419 bra 	$L__BB1_27;
	shl.b32 	%r1467, %r48, 3;
	mov.u32 	%r1468, _ZN6thrust24THRUST_300001_SM_1000_NS8cuda_cub4core6detail5shmemE;
	add.s32 	%r1469, %r1468, %r1467;
	mov.b32 	%r1470, %f20;
	st.shared.v2.u32 	[%r1469], {%r16, %r1470};
$L__BB1_27:
	bar.sync 	0;
	setp.ge.u32 	%p420, %r1497, %r39;
	@%p420 bra 	$L__BB1_322;
	add.s32 	%r1471, %r32, %r33;
	add.s32 	%r1472, %r1471, %r34;
	add.s32 	%r1473, %r1472, %r35;
	add.s32 	%r1474, %r1473, %r36;
	add.s32 	%r1475, %r1474, %r37;
	add.s32 	%r1476, %r1475, %r38;
	add.s32 	%r1477, %r1476, %r31;
	not.b32 	%r1478, %r1497;
	add.s32 	%r49, %r1477, %r1478;
	and.b32  	%r1479, %r49, 768;
	setp.eq.s32 	%p421, %r1479, 768;
	@%p421 bra 	$L__BB1_31;
	shr.u32 	%r1480, %r49, 8;
	add.s32 	%r1481, %r1480, 1;
	and.b32  	%r1482, %r1481, 3;
	mul.wide.u32 	%rd317, %r1497, 4;
	add.s64 	%rd322, %rd5, %rd317;
	shl.b32 	%r1483, %r1497, 3;
	mov.u32 	%r1484, _ZN6thrust24THRUST_300001_SM_1000_NS8cuda_cub4core6detail5shmemE;
	add.s32 	%r1485, %r1483, %r1484;
	add.s32 	%r1494, %r1485, 4;
	neg.s32 	%r1493, %r1482;
	shl.b32 	%r1486, %r1481, 8;
	and.b32  	%r1487, %r1486, 768;
	add.s32 	%r1497, %r1497, %r1487;
$L__BB1_30:
	.pragma "nounroll";
	ld.shared.f32 	%f555, [%r1494];
	st.global.f32 	[%rd322], %f555;
	add.s64 	%rd322, %rd322, 1024;
	add.s32 	%r1494, %r1494, 2048;
	add.s32 	%r1493, %r1493, 1;
	setp.ne.s32 	%p422, %r1493, 0;
	@%p422 bra 	$L__BB1_30;
$L__BB1_31:
	setp.lt.u32 	%p423, %r49, 768;
	@%p423 bra 	$L__BB1_322;
	mul.wide.u32 	%rd318, %r1497, 4;
	add.s64 	%rd319, %rd318, %rd5;
	add.s64 	%rd323, %rd319, 2048;
	shl.b32 	%r1488, %r1497, 3;
	mov.u32 	%r1489, _ZN6thrust24THRUST_300001_SM_1000_NS8cuda_cub4core6detail5shmemE;
	add.s32 	%r1490, %r1488, %r1489;
	add.s32 	%r1496, %r1490, 4100;
$L__BB1_33:
	ld.shared.f32 	%f556, [%r1496+-4096];
	st.global.f32 	[%rd323+-2048], %f556;
	ld.shared.f32 	%f557, [%r1496+-2048];
	st.global.f32 	[%rd323+-1024], %f557;
	ld.shared.f32 	%f558, [%r1496];
	st.global.f32 	[%rd323], %f558;
	ld.shared.f32 	%f559, [%r1496+2048];
	st.global.f32 	[%rd323+1024], %f559;
	add.s32 	%r1497, %r1497, 1024;
	add.s64 	%rd323, %rd323, 4096;
	add.s32 	%r1496, %r1496, 8192;
	setp.lt.s32 	%p424, %r1497, %r39;
	@%p424 bra 	$L__BB1_33;
	bra.uni 	$L__BB1_322;
$L__BB1_34:
	setp.eq.s32 	%p402, %r1491, 0;
	@%p402 bra 	$L__BB1_36;
	mul.wide.s32 	%rd299, %r40, 4;
	add.s64 	%rd300, %rd5, %rd299;
	st.global.f32 	[%rd300], %f12;
$L__BB1_36:
	setp.eq.s32 	%p403, %r9, %r10;
	@%p403 bra 	$L__BB1_38;
	mul.wide.s32 	%rd301, %r41, 4;
	add.s64 	%rd302, %rd5, %rd301;
	st.global.f32 	[%rd302], %f13;
$L__BB1_38:
	setp.eq.s32 	%p404, %r10, %r11;
	@%p404 bra 	$L__BB1_40;
	mul.wide.s32 	%rd303, %r42, 4;
	add.s64 	%rd304, %rd5, %rd303;
	st.global.f32 	[%rd304], %f14;
$L__BB1_40:
	setp.eq.s32 	%p405, %r11, %r12;
	@%p405 bra 	$L__BB1_42;
	mul.wide.s32 	%rd305, %r43, 4;
	add.s64 	%rd306, %rd5, %rd305;
	st.global.f32 	[%rd306], %f15;
$L__BB1_42:
	setp.eq.s32 	%p406, %r12, %r13;
	@%p406 bra 	$L__BB1_44;
	mul.wide.s32 	%rd307, %r44, 4;
	add.s64 	%rd308, %rd5, %rd307;
	st.global.f32 	[%rd308], %f16;
$L__BB1_44:
	setp.eq.s32 	%p407, %r13, %r14;
	@%p407 bra 	$L__BB1_46;
	mul.wide.s32 	%rd309, %r45, 4;
	add.s64 	%rd310, %rd5, %rd309;
	st.global.f32 	[%rd310], %f17;
$L__BB1_46:
	setp.eq.s32 	%p408, %r14, %r15;
	@%p408 bra 	$L__BB1_48;
	mul.wide.s32 	%rd311, %r46, 4;
	add.s64 	%rd312, %rd5, %rd311;
	st.global.f32 	[%rd312], %f18;
$L__BB1_48:
	setp.eq.s32 	%p409, %r15, %r16;
	@%p409 bra 	$L__BB1_50;
	mul.wide.s32 	%rd313, %r47, 4;
	add.s64 	%rd314, %rd5, %rd313;
	st.global.f32 	[%rd314], %f19;
$L__BB1_50:
	setp.eq.s32 	%p410, %r16, %r17;
	@%p410 bra 	$L__BB1_322;
	mul.wide.s32 	%rd315, %r48, 4;
	add.s64 	%rd316, %rd5, %rd315;
	st.global.f32 	[%rd316], %f20;
	bra.uni 	$L__BB1_322;
$L__BB1_52:
	mov.u32 	%r1510, %tid.x;
	and.b32  	%r930, %r1510, 31;
	and.b32  	%r931, %r1510, 992;
	add.s32 	%r932, %r4, %r930;
	mad.lo.s32 	%r64, %r931, 9, %r932;
	mul.wide.u32 	%rd201, %r64, 4;
	add.s64 	%rd192, %rd2, %rd201;
	// begin inline asm
	ld.global.nc.u32 %r919, [%rd192];
	// end inline asm
	add.s64 	%rd193, %rd192, 128;
	// begin inline asm
	ld.global.nc.u32 %r920, [%rd193];
	// end inline asm
	add.s64 	%rd194, %rd192, 256;
	// begin inline asm
	ld.global.nc.u32 %r921, [%rd194];
	// end inline asm
	add.s64 	%rd195, %rd192, 384;
	// begin inline asm
	ld.global.nc.u32 %r922, [%rd195];
	// end inline asm
	add.s64 	%rd196, %rd192, 512;
	// begin inline asm
	ld.global.nc.u32 %r923, [%rd196];
	// end inline asm
	add.s64 	%rd197, %rd192, 640;
	// begin inline asm
	ld.global.nc.u32 %r924, [%rd197];
	// end inline asm
	add.s64 	%rd198, %rd192, 768;
	// begin inline asm
	ld.global.nc.u32 %r925, [%rd198];
	// end inline asm
	add.s64 	%rd199, %rd192, 896;
	// begin inline asm
	ld.global.nc.u32 %r926, [%rd199];
	// end inline asm
	add.s64 	%rd200, %rd192, 1024;
	// begin inline asm
	ld.global.nc.u32 %r927, [%rd200];
	// end inline asm
	// begin inline asm
	mov.u32 %r928, %laneid;
	// end inline asm
	shr.u32 	%r66, %r1510, 5;
	mad.lo.s32 	%r933, %r66, 288, %r928;
	shl.b32 	%r934, %r933, 2;
	mov.u32 	%r935, _ZN6thrust24THRUST_300001_SM_1000_NS8cuda_cub4core6detail5shmemE;
	add.s32 	%r67, %r935, %r934;
	st.shared.u32 	[%r67], %r919;
	st.shared.u32 	[%r67+128], %r920;
	st.shared.u32 	[%r67+256], %r921;
	st.shared.u32 	[%r67+384], %r922;
	st.shared.u32 	[%r67+512], %r923;
	st.shared.u32 	[%r67+640], %r924;
	st.shared.u32 	[%r67+768], %r925;
	st.shared.u32 	[%r67+896], %r926;
	st.shared.u32 	[%r67+1024], %r927;
	bar.warp.sync 	-1;
	shl.b32 	%r936, %r928, 5;
	add.s32 	%r68, %r67, %r936;
	ld.shared.u32 	%r69, [%r68];
	ld.shared.u32 	%r70, [%r68+4];
	ld.shared.u32 	%r71, [%r68+8];
	ld.shared.u32 	%r72, [%r68+12];
	ld.shared.u32 	%r73, [%r68+16];
	ld.shared.u32 	%r74, [%r68+20];
	ld.shared.u32 	%r75, [%r68+24];
	ld.shared.u32 	%r76, [%r68+28];
	ld.shared.u32 	%r77, [%r68+32];
	setp.ne.s32 	%p245, %r1510, 0;
	mov.b32 	%r1499, 0;
	@%p245 bra 	$L__BB1_54;
	mul.wide.u32 	%rd203, %r4, 4;
	add.s64 	%rd204, %rd2, %rd203;
	add.s64 	%rd202, %rd204, -4;
	// begin inline asm
	ld.global.nc.u32 %r1499, [%rd202];
	// end inline asm
$L__BB1_54:
	setp.eq.s32 	%p246, %r1510, 0;
	bar.sync 	0;
	add.s64 	%rd206, %rd3, %rd201;
	ld.global.u32 	%r938, [%rd206];
	mad.lo.s32 	%r939, %r938, %r313, %r314;
	mul.wide.s32 	%rd207, %r939, 4;
	add.s64 	%rd208, %rd4, %rd207;
	ld.global.f32 	%f339, [%rd208];
	ld.global.u32 	%r940, [%rd206+128];
	mad.lo.s32 	%r941, %r940, %r313, %r314;
	mul.wide.s32 	%rd209, %r941, 4;
	add.s64 	%rd210, %rd4, %rd209;
	ld.global.f32 	%f340, [%rd210];
	ld.global.u32 	%r942, [%rd206+256];
	mad.lo.s32 	%r943, %r942, %r313, %r314;
	mul.wide.s32 	%rd211, %r943, 4;
	add.s64 	%rd212, %rd4, %rd211;
	ld.global.f32 	%f341, [%rd212];
	ld.global.u32 	%r944, [%rd206+384];
	mad.lo.s32 	%r945, %r944, %r313, %r314;
	mul.wide.s32 	%rd213, %r945, 4;
	add.s64 	%rd214, %rd4, %rd213;
	ld.global.f32 	%f342, [%rd214];
	ld.global.u32 	%r946, [%rd206+512];
	mad.lo.s32 	%r947, %r946, %r313, %r314;
	mul.wide.s32 	%rd215, %r947, 4;
	add.s64 	%rd216, %rd4, %rd215;
	ld.global.f32 	%f343, [%rd216];
	ld.global.u32 	%r948, [%rd206+640];
	mad.lo.s32 	%r949, %r948, %r313, %r314;
	mul.wide.s32 	%rd217, %r949, 4;
	add.s64 	%rd218, %rd4, %rd217;
	ld.global.f32 	%f344, [%rd218];
	ld.global.u32 	%r950, [%rd206+768];
	mad.lo.s32 	%r951, %r950, %r313, %r314;
	mul.wide.s32 	%rd219, %r951, 4;
	add.s64 	%rd220, %rd4, %rd219;
	ld.global.f32 	%f345, [%rd220];
	ld.global.u32 	%r952, [%rd206+896];
	mad.lo.s32 	%r953, %r952, %r313, %r314;
	mul.wide.s32 	%rd221, %r953, 4;
	add.s64 	%rd222, %rd4, %rd221;
	ld.global.f32 	%f346, [%rd222];
	ld.global.u32 	%r954, [%rd206+1024];
	mad.lo.s32 	%r955, %r954, %r313, %r314;
	mul.wide.s32 	%rd223, %r955, 4;
	add.s64 	%rd224, %rd4, %rd223;
	ld.global.f32 	%f347, [%rd224];
	st.shared.f32 	[%r67], %f339;
	st.shared.f32 	[%r67+128], %f340;
	st.shared.f32 	[%r67+256], %f341;
	st.shared.f32 	[%r67+384], %f342;
	st.shared.f32 	[%r67+512], %f343;
	st.shared.f32 	[%r67+640], %f344;
	st.shared.f32 	[%r67+768], %f345;
	st.shared.f32 	[%r67+896], %f346;
	st.shared.f32 	[%r67+1024], %f347;
	bar.warp.sync 	-1;
	ld.shared.f32 	%f21, [%r68];
	ld.shared.f32 	%f22, [%r68+4];
	ld.shared.f32 	%f23, [%r68+8];
	ld.shared.f32 	%f24, [%r68+12];
	ld.shared.f32 	%f25, [%r68+16];
	ld.shared.f32 	%f26, [%r68+20];
	ld.shared.f32 	%f27, [%r68+24];
	ld.shared.f32 	%f28, [%r68+28];
	ld.shared.f32 	%f29, [%r68+32];
	bar.sync 	0;
	shl.b32 	%r956, %r1510, 2;
	add.s32 	%r958, %r935, %r956;
	add.s32 	%r80, %r958, 1148;
	st.shared.u32 	[%r958+1148], %r77;
	bar.sync 	0;
	@%p246 bra 	$L__BB1_56;
	ld.shared.u32 	%r1499, [%r80+-4];
$L__BB1_56:
	setp.ne.s32 	%p247, %r1499, %r69;
	selp.u32 	%r1019, 1, 0, %p247;
	setp.ne.s32 	%p248, %r69, %r70;
	selp.u32 	%r1020, 1, 0, %p248;
	setp.ne.s32 	%p249, %r70, %r71;
	selp.u32 	%r1021, 1, 0, %p249;
	setp.ne.s32 	%p250, %r71, %r72;
	selp.u32 	%r1022, 1, 0, %p250;
	setp.ne.s32 	%p251, %r72, %r73;
	selp.u32 	%r1023, 1, 0, %p251;
	setp.ne.s32 	%p252, %r73, %r74;
	selp.u32 	%r1024, 1, 0, %p252;
	setp.ne.s32 	%p253, %r74, %r75;
	selp.u32 	%r1025, 1, 0, %p253;
	setp.ne.s32 	%p254, %r75, %r76;
	selp.u32 	%r1026, 1, 0, %p254;
	setp.ne.s32 	%p255, %r76, %r77;
	selp.u32 	%r1027, 1, 0, %p255;
	add.s32 	%r1028, %r1020, %r1019;
	add.f32 	%f348, %f21, %f22;
	selp.f32 	%f349, %f22, %f348, %p248;
	add.s32 	%r1029, %r1028, %r1021;
	add.f32 	%f350, %f349, %f23;
	selp.f32 	%f351, %f23, %f350, %p249;
	add.s32 	%r1030, %r1029, %r1022;
	add.f32 	%f352, %f351, %f24;
	selp.f32 	%f353, %f24, %f352, %p250;
	add.s32 	%r1031, %r1030, %r1023;
	add.f32 	%f354, %f353, %f25;
	selp.f32 	%f355, %f25, %f354, %p251;
	add.s32 	%r1032, %r1031, %r1024;
	add.f32 	%f356, %f355, %f26;
	selp.f32 	%f357, %f26, %f356, %p252;
	add.s32 	%r1033, %r1032, %r1025;
	add.f32 	%f358, %f357, %f27;
	selp.f32 	%f359, %f27, %f358, %p253;
	add.s32 	%r1034, %r1033, %r1026;
	add.f32 	%f360, %f359, %f28;
	selp.f32 	%f361, %f28, %f360, %p254;
	add.s32 	%r960, %r1034, %r1027;
	add.f32 	%f362, %f361, %f29;
	selp.f32 	%f363, %f29, %f362, %p255;
	mov.b32 	%r1016, 1;
	mov.b32 	%r1017, 0;
	mov.b32 	%r1018, -1;
	// begin inline asm
	shfl.sync.up.b32 %r959, %r960, %r1016, %r1017, %r1018;
	// end inline asm
	mov.b32 	%r965, %f363;
	// begin inline asm
	shfl.sync.up.b32 %r964, %r965, %r1016, %r1017, %r1018;
	// end inline asm
	mov.b32 	%f364, %r964;
	setp.eq.s32 	%p256, %r960, 0;
	add.f32 	%f365, %f363, %f364;
	selp.f32 	%f366, %f365, %f363, %p256;
	setp.lt.s32 	%p257, %r928, 1;
	selp.b32 	%r1035, 0, %r959, %p257;
	add.s32 	%r970, %r1035, %r960;
	selp.f32 	%f367, %f363, %f366, %p257;
	mov.b32 	%r976, 2;
	// begin inline asm
	shfl.sync.up.b32 %r969, %r970, %r976, %r1017, %r1018;
	// end inline asm
	mov.b32 	%r975, %f367;
	// begin inline asm
	shfl.sync.up.b32 %r974, %r975, %r976, %r1017, %r1018;
	// end inline asm
	mov.b32 	%f368, %r974;
	setp.eq.s32 	%p258, %r970, 0;
	add.f32 	%f369, %f367, %f368;
	selp.f32 	%f370, %f369, %f367, %p258;
	setp.lt.s32 	%p259, %r928, 2;
	selp.b32 	%r1036, 0, %r969, %p259;
	add.s32 	%r980, %r1036, %r970;
	selp.f32 	%f371, %f367, %f370, %p259;
	mov.b32 	%r986, 4;
	// begin inline asm
	shfl.sync.up.b32 %r979, %r980, %r986, %r1017, %r1018;
	// end inline asm
	mov.b32 	%r985, %f371;
	// begin inline asm
	shfl.sync.up.b32 %r984, %r985, %r986, %r1017, %r1018;
	// end inline asm
	mov.b32 	%f372, %r984;
	setp.eq.s32 	%p260, %r980, 0;
	add.f32 	%f373, %f371, %f372;
	selp.f32 	%f374, %f373, %f371, %p260;
	setp.lt.s32 	%p261, %r928, 4;
	selp.b32 	%r1037, 0, %r979, %p261;
	add.s32 	%r990, %r1037, %r980;
	selp.f32 	%f375, %f371, %f374, %p261;
	mov.b32 	%r996, 8;
	// begin inline asm
	shfl.sync.up.b32 %r989, %r990, %r996, %r1017, %r1018;
	// end inline asm
	mov.b32 	%r995, %f375;
	// begin inline asm
	shfl.sync.up.b32 %r994, %r995, %r996, %r1017, %r1018;
	// end inline asm
	mov.b32 	%f376, %r994;
	setp.eq.s32 	%p262, %r990, 0;
	add.f32 	%f377, %f375, %f376;
	selp.f32 	%f378, %f377, %f375, %p262;
	setp.lt.s32 	%p263, %r928, 8;
	selp.b32 	%r1038, 0, %r989, %p263;
	add.s32 	%r1000, %r1038, %r990;
	selp.f32 	%f379, %f375, %f378, %p263;
	mov.b32 	%r1006, 16;
	// begin inline asm
	shfl.sync.up.b32 %r999, %r1000, %r1006, %r1017, %r1018;
	// end inline asm
	mov.b32 	%r1005, %f379;
	// begin inline asm
	shfl.sync.up.b32 %r1004, %r1005, %r1006, %r1017, %r1018;
	// end inline asm
	mov.b32 	%f380, %r1004;
	setp.eq.s32 	%p264, %r1000, 0;
	add.f32 	%f381, %f379, %f380;
	selp.f32 	%f30, %f381, %f379, %p264;
	setp.lt.s32 	%p265, %r928, 16;
	selp.b32 	%r1039, 0, %r999, %p265;
	add.s32 	%r1010, %r1039, %r1000;
	selp.f32 	%f382, %f379, %f30, %p265;
	// begin inline asm
	shfl.sync.up.b32 %r1502, %r1010, %r1016, %r1017, %r1018;
	// end inline asm
	mov.b32 	%r1015, %f382;
	// begin inline asm
	shfl.sync.up.b32 %r1014, %r1015, %r1016, %r1017, %r1018;
	// end inline asm
	mov.b32 	%f561, %r1014;
	setp.ne.s32 	%p266, %r928, 31;
	@%p266 bra 	$L__BB1_58;
	shl.b32 	%r1040, %r66, 3;
	mov.u32 	%r1041, _ZN6thrust24THRUST_300001_SM_1000_NS8cuda_cub4core6detail5shmemE;
	add.s32 	%r1042, %r1041, %r1040;
	mov.b32 	%r1043, %f30;
	st.shared.v2.u32 	[%r1042], {%r1010, %r1043};
$L__BB1_58:
	bar.sync 	0;
	ld.shared.v4.u32 	{%r1044, %r1045, %r1046, %r1047}, [_ZN6thrust24THRUST_300001_SM_1000_NS8cuda_cub4core6detail5shmemE];
	mov.b32 	%f383, %r1047;
	mov.b32 	%f384, %r1045;
	add.s32 	%r1048, %r1046, %r1044;
	setp.eq.s32 	%p267, %r1046, 0;
	add.f32 	%f385, %f384, %f383;
	selp.f32 	%f386, %f385, %f383, %p267;
	setp.eq.s32 	%p268, %r66, 2;
	selp.b32 	%r1049, %r1048, %r1044, %p268;
	selp.f32 	%f387, %f386, %f384, %p268;
	ld.shared.v4.u32 	{%r1050, %r1051, %r1052, %r1053}, [_ZN6thrust24THRUST_300001_SM_1000_NS8cuda_cub4core6detail5shmemE+16];
	mov.b32 	%f388, %r1053;
	mov.b32 	%f389, %r1051;
	add.s32 	%r1054, %r1050, %r1048;
	setp.eq.s32 	%p269, %r1050, 0;
	add.f32 	%f390, %f386, %f389;
	selp.f32 	%f391, %f390, %f389, %p269;
	setp.eq.s32 	%p270, %r66, 3;
	selp.b32 	%r1055, %r1054, %r1049, %p270;
	selp.f32 	%f392, %f391, %f387, %p270;
	add.s32 	%r1056, %r1052, %r1054;
	setp.eq.s32 	%p271, %r1052, 0;
	add.f32 	%f393, %f391, %f388;
	selp.f32 	%f394, %f393, %f388, %p271;
	setp.eq.s32 	%p272, %r66, 4;
	selp.b32 	%r1057, %r1056, %r1055, %p272;
	selp.f32 	%f395, %f394, %f392, %p272;
	ld.shared.v4.u32 	{%r1058, %r1059, %r1060, %r1061}, [_ZN6thrust24THRUST_300001_SM_1000_NS8cuda_cub4core6detail5shmemE+32];
	mov.b32 	%f396, %r1061;
	mov.b32 	%f397, %r1059;
	add.s32 	%r1062, %r1058, %r1056;
	setp.eq.s32 	%p273, %r1058, 0;
	add.f32 	%f398, %f394, %f397;
	selp.f32 	%f399, %f398, %f397, %p273;
	setp.eq.s32 	%p274, %r66, 5;
	selp.b32 	%r1063, %r1062, %r1057, %p274;
	selp.f32 	%f400, %f399, %f395, %p274;
	add.s32 	%r1064, %r1060, %r1062;
	setp.eq.s32 	%p275, %r1060, 0;
	add.f32 	%f401, %f399, %f396;
	selp.f32 	%f402, %f401, %f396, %p275;
	setp.eq.s32 	%p276, %r66, 6;
	selp.b32 	%r1065, %r1064, %r1063, %p276;
	selp.f32 	%f403, %f402, %f400, %p276;
	ld.shared.v4.u32 	{%r1066, %r1067, %r1068, %r1069}, [_ZN6thrust24THRUST_300001_SM_1000_NS8cuda_cub4core6detail5shmemE+48];
	mov.b32 	%f404, %r1069;
	mov.b32 	%f405, %r1067;
	add.s32 	%r1070, %r1066, %r1064;
	setp.eq.s32 	%p277, %r1066, 0;
	add.f32 	%f406, %f402, %f405;
	selp.f32 	%f407, %f406, %f405, %p277;
	setp.eq.s32 	%p278, %r66, 7;
	selp.b32 	%r85, %r1070, %r1065, %p278;
	selp.f32 	%f32, %f407, %f403, %p278;
	add.s32 	%r86, %r1068, %r1070;
	setp.eq.s32 	%p279, %r1068, 0;
	add.f32 	%f408, %f407, %f404;
	selp.f32 	%f33, %f408, %f404, %p279;
	setp.lt.u32 	%p280, %r1510, 32;
	@%p280 bra 	$L__BB1_60;
	setp.eq.s32 	%p281, %r1502, 0;
	add.f32 	%f409, %f32, %f561;
	selp.f32 	%f410, %f409, %f561, %p281;
	setp.eq.s32 	%p282, %r928, 0;
	selp.b32 	%r1071, 0, %r1502, %p282;
	add.s32 	%r1502, %r85, %r1071;
	selp.f32 	%f561, %f32, %f410, %p282;
	bra.uni 	$L__BB1_76;
$L__BB1_60:
	setp.ne.s32 	%p283, %r1510, 0;
	mul.wide.u32 	%rd225, %r3, 16;
	add.s64 	%rd12, %rd1, %rd225;
	@%p283 bra 	$L__BB1_62;
	st.shared.u32 	[_ZN6thrust24THRUST_300001_SM_1000_NS8cuda_cub4core6detail5shmemE+116], %r86;
	st.shared.f32 	[_ZN6thrust24THRUST_300001_SM_1000_NS8cuda_cub4core6detail5shmemE+120], %f33;
	add.s64 	%rd226, %rd12, 512;
	mov.b32 	%r1072, %f33;
	mov.b64 	%rd227, {%r86, %r1072};
	mov.b64 	%rd228, 100;
	// begin inline asm
	st.relaxed.gpu.v2.u64 [%rd226], {%rd227, %rd228};
	// end inline asm
$L__BB1_62:
	mov.u32 	%r1073, %nctaid.x;
	setp.gt.u32 	%p284, %r1073, 499;
	@%p284 bra 	$L__BB1_64;
	membar.cta;
	bra.uni 	$L__BB1_65;
$L__BB1_64:
	mov.b32 	%r1074, 450;
	// begin inline asm
	nanosleep.u32 %r1074;
	// end inline asm
$L__BB1_65:
	mul.wide.u32 	%rd229, %r1510, 16;
	xor.b64  	%rd230, %rd229, -16;
	add.s64 	%rd231, %rd12, %rd230;
	add.s64 	%rd13, %rd231, 512;
$L__BB1_66:
	// begin inline asm
	ld.relaxed.gpu.v2.u64 {%rd232, %rd324}, [%rd13];
	// end inline asm
	setp.eq.s64 	%p285, %rd324, 99;
	mov.b32 	%r1075, -1;
	vote.sync.any.pred 	%p286, %p285, %r1075;
	@%p286 bra 	$L__BB1_66;
	mov.b64 	{%r1128, %r1084}, %rd232;
	mov.b32 	%f411, %r1084;
	cvt.u32.u64 	%r1079, %rd232;
	setp.eq.s64 	%p287, %rd324, 101;
	mov.b32 	%r1127, -1;
	vote.sync.ballot.b32 	%r1129, %p287, %r1127;
	// begin inline asm
	mov.u32 %r1077, %lanemask_ge;
	// end inline asm
	and.b32  	%r1130, %r1129, %r1077;
	or.b32  	%r1131, %r1130, -2147483648;
	add.s32 	%r1132, %r1131, -1;
	not.b32 	%r1133, %r1131;
	and.b32  	%r1134, %r1133, %r1132;
	popc.b32 	%r1081, %r1134;
	mov.b32 	%r1085, 1;
	// begin inline asm
	shfl.sync.down.b32 %r1078, %r1079, %r1085, %r1081, %r1127;
	// end inline asm
	// begin inline asm
	shfl.sync.down.b32 %r1083, %r1084, %r1085, %r1081, %r1127;
	// end inline asm
	mov.b32 	%f412, %r1083;
	setp.lt.s32 	%p289, %r928, %r1081;
	setp.eq.s32 	%p290, %r1079, 0;
	add.f32 	%f413, %f411, %f412;
	selp.b32 	%r1135, %r1078, 0, %p289;
	add.s32 	%r1089, %r1135, %r1079;
	selp.f32 	%f414, %f413, %f411, %p290;
	selp.f32 	%f415, %f414, %f411, %p289;
	mov.b32 	%r1095, 2;
	// begin inline asm
	shfl.sync.down.b32 %r1088, %r1089, %r1095, %r1081, %r1127;
	// end inline asm
	mov.b32 	%r1094, %f415;
	// begin inline asm
	shfl.sync.down.b32 %r1093, %r1094, %r1095, %r1081, %r1127;
	// end inline asm
	mov.b32 	%f416, %r1093;
	add.s32 	%r1136, %r928, 2;
	setp.gt.s32 	%p291, %r1136, %r1081;
	setp.eq.s32 	%p292, %r1089, 0;
	add.f32 	%f417, %f415, %f416;
	selp.f32 	%f418, %f417, %f415, %p292;
	selp.b32 	%r1137, 0, %r1088, %p291;
	add.s32 	%r1099, %r1089, %r1137;
	selp.f32 	%f419, %f415, %f418, %p291;
	mov.b32 	%r1105, 4;
	// begin inline asm
	shfl.sync.down.b32 %r1098, %r1099, %r1105, %r1081, %r1127;
	// end inline asm
	mov.b32 	%r1104, %f419;
	// begin inline asm
	shfl.sync.down.b32 %r1103, %r1104, %r1105, %r1081, %r1127;
	// end inline asm
	mov.b32 	%f420, %r1103;
	add.s32 	%r1138, %r928, 4;
	setp.gt.s32 	%p293, %r1138, %r1081;
	setp.eq.s32 	%p294, %r1099, 0;
	add.f32 	%f421, %f419, %f420;
	selp.f32 	%f422, %f421, %f419, %p294;
	selp.b32 	%r1139, 0, %r1098, %p293;
	add.s32 	%r1109, %r1099, %r1139;
	selp.f32 	%f423, %f419, %f422, %p293;
	mov.b32 	%r1115, 8;
	// begin inline asm
	shfl.sync.down.b32 %r1108, %r1109, %r1115, %r1081, %r1127;
	// end inline asm
	mov.b32 	%r1114, %f423;
	// begin inline asm
	shfl.sync.down.b32 %r1113, %r1114, %r1115, %r1081, %r1127;
	// end inline asm
	mov.b32 	%f424, %r1113;
	add.s32 	%r1140, %r928, 8;
	setp.gt.s32 	%p295, %r1140, %r1081;
	setp.eq.s32 	%p296, %r1109, 0;
	add.f32 	%f425, %f423, %f424;
	selp.f32 	%f426, %f425, %f423, %p296;
	selp.b32 	%r1141, 0, %r1108, %p295;
	add.s32 	%r1119, %r1109, %r1141;
	selp.f32 	%f427, %f423, %f426, %p295;
	mov.b32 	%r1125, 16;
	// begin inline asm
	shfl.sync.down.b32 %r1118, %r1119, %r1125, %r1081, %r1127;
	// end inline asm
	mov.b32 	%r1124, %f427;
	// begin inline asm
	shfl.sync.down.b32 %r1123, %r1124, %r1125, %r1081, %r1127;
	// end inline asm
	mov.b32 	%f428, %r1123;
	add.s32 	%r1142, %r928, 16;
	setp.gt.s32 	%p297, %r1142, %r1081;
	setp.eq.s32 	%p298, %r1119, 0;
	add.f32 	%f429, %f427, %f428;
	selp.f32 	%f430, %f429, %f427, %p298;
	selp.b32 	%r1143, 0, %r1118, %p297;
	add.s32 	%r1500, %r1143, %r1119;
	selp.f32 	%f560, %f427, %f430, %p297;
	not.b32 	%r1144, %r1510;
	add.s32 	%r1501, %r3, %r1144;
	add.s64 	%rd16, %rd1, 512;
$L__BB1_68:
	setp.ne.s64 	%p299, %rd324, 101;
	mov.b32 	%r1145, -1;
	vote.sync.all.pred 	%p300, %p299, %r1145;
	not.pred 	%p301, %p300;
	@%p301 bra 	$L__BB1_72;
	mul.wide.s32 	%rd263, %r1501, 16;
	add.s64 	%rd264, %rd16, %rd263;
	add.s64 	%rd262, %rd264, -512;
$L__BB1_70:
	// begin inline asm
	ld.relaxed.gpu.v2.u64 {%rd260, %rd324}, [%rd262];
	// end inline asm
	setp.eq.s64 	%p339, %rd324, 99;
	mov.b32 	%r1220, -1;
	vote.sync.any.pred 	%p340, %p339, %r1220;
	@%p340 bra 	$L__BB1_70;
	mov.b64 	{%r1272, %r1228}, %rd260;
	mov.b32 	%f448, %r1228;
	cvt.u32.u64 	%r1223, %rd260;
	setp.eq.s64 	%p341, %rd324, 101;
	mov.b32 	%r1271, -1;
	vote.sync.ballot.b32 	%r1273, %p341, %r1271;
	and.b32  	%r1274, %r1273, %r1077;
	or.b32  	%r1275, %r1274, -2147483648;
	add.s32 	%r1276, %r1275, -1;
	not.b32 	%r1277, %r1275;
	and.b32  	%r1278, %r1277, %r1276;
	popc.b32 	%r1225, %r1278;
	mov.b32 	%r1229, 1;
	// begin inline asm
	shfl.sync.down.b32 %r1222, %r1223, %r1229, %r1225, %r1271;
	// end inline asm
	// begin inline asm
	shfl.sync.down.b32 %r1227, %r1228, %r1229, %r1225, %r1271;
	// end inline asm
	mov.b32 	%f449, %r1227;
	setp.lt.s32 	%p343, %r928, %r1225;
	setp.eq.s32 	%p344, %r1223, 0;
	add.f32 	%f450, %f448, %f449;
	selp.b32 	%r1279, %r1222, 0, %p343;
	add.s32 	%r1233, %r1279, %r1223;
	selp.f32 	%f451, %f450, %f448, %p344;
	selp.f32 	%f452, %f451, %f448, %p343;
	mov.b32 	%r1239, 2;
	// begin inline asm
	shfl.sync.down.b32 %r1232, %r1233, %r1239, %r1225, %r1271;
	// end inline asm
	mov.b32 	%r1238, %f452;
	// begin inline asm
	shfl.sync.down.b32 %r1237, %r1238, %r1239, %r1225, %r1271;
	// end inline asm
	mov.b32 	%f453, %r1237;
	add.s32 	%r1280, %r928, 2;
	setp.gt.s32 	%p345, %r1280, %r1225;
	setp.eq.s32 	%p346, %r1233, 0;
	add.f32 	%f454, %f452, %f453;
	selp.f32 	%f455, %f454, %f452, %p346;
	selp.b32 	%r1281, 0, %r1232, %p345;
	add.s32 	%r1243, %r1233, %r1281;
	selp.f32 	%f456, %f452, %f455, %p345;
	mov.b32 	%r1249, 4;
	// begin inline asm
	shfl.sync.down.b32 %r1242, %r1243, %r1249, %r1225, %r1271;
	// end inline asm
	mov.b32 	%r1248, %f456;
	// begin inline asm
	shfl.sync.down.b32 %r1247, %r1248, %r1249, %r1225, %r1271;
	// end inline asm
	mov.b32 	%f457, %r1247;
	add.s32 	%r1282, %r928, 4;
	setp.gt.s32 	%p347, %r1282, %r1225;
	setp.eq.s32 	%p348, %r1243, 0;
	add.f32 	%f458, %f456, %f457;
	selp.f32 	%f459, %f458, %f456, %p348;
	selp.b32 	%r1283, 0, %r1242, %p347;
	add.s32 	%r1253, %r1243, %r1283;
	selp.f32 	%f460, %f456, %f459, %p347;
	mov.b32 	%r1259, 8;
	// begin inline asm
	shfl.sync.down.b32 %r1252, %r1253, %r1259, %r1225, %r1271;
	// end inline asm
	mov.b32 	%r1258, %f460;
	// begin inline asm
	shfl.sync.down.b32 %r1257, %r1258, %r1259, %r1225, %r1271;
	// end inline asm
	mov.b32 	%f461, %r1257;
	add.s32 	%r1284, %r928, 8;
	setp.gt.s32 	%p349, %r1284, %r1225;
	setp.eq.s32 	%p350, %r1253, 0;
	add.f32 	%f462, %f460, %f461;
	selp.f32 	%f463, %f462, %f460, %p350;
	selp.b32 	%r1285, 0, %r1252, %p349;
	add.s32 	%r1263, %r1253, %r1285;
	selp.f32 	%f464, %f460, %f463, %p349;
	mov.b32 	%r1269, 16;
	// begin inline asm
	shfl.sync.down.b32 %r1262, %r1263, %r1269, %r1225, %r1271;
	// end inline asm
	mov.b32 	%r1268, %f464;
	// begin inline asm
	shfl.sync.down.b32 %r1267, %r1268, %r1269, %r1225, %r1271;
	// end inline asm
	mov.b32 	%f465, %r1267;
	add.s32 	%r1286, %r928, 16;
	setp.gt.s32 	%p351, %r1286, %r1225;
	setp.eq.s32 	%p352, %r1263, 0;
	add.f32 	%f466, %f464, %f465;
	selp.f32 	%f467, %f466, %f464, %p352;
	selp.b32 	%r1287, 0, %r1262, %p351;
	selp.f32 	%f468, %f464, %f467, %p351;
	add.s32 	%r1288, %r1287, %r1500;
	add.s32 	%r93, %r1288, %r1263;
	setp.eq.s32 	%p353, %r1500, 0;
	add.f32 	%f469, %f560, %f468;
	selp.f32 	%f560, %f469, %f560, %p353;
	add.s32 	%r1501, %r1501, -32;
	mov.u32 	%r1500, %r93;
	bra.uni 	$L__BB1_68;
$L__BB1_72:
	setp.ne.s32 	%p302, %r1510, 0;
	@%p302 bra 	$L__BB1_74;
	add.s32 	%r1147, %r1500, %r86;
	setp.eq.s32 	%p303, %r86, 0;
	add.f32 	%f431, %f33, %f560;
	selp.f32 	%f432, %f431, %f33, %p303;
	add.s64 	%rd235, %rd12, 512;
	mov.b32 	%r1148, %f432;
	mov.b64 	%rd236, {%r1147, %r1148};
	mov.b64 	%rd237, 101;
	// begin inline asm
	st.relaxed.gpu.v2.u64 [%rd235], {%rd236, %rd237};
	// end inline asm
	st.shared.u32 	[_ZN6thrust24THRUST_300001_SM_1000_NS8cuda_cub4core6detail5shmemE+100], %r1500;
	mov.b32 	%r1149, %f560;
	st.shared.v2.u32 	[_ZN6thrust24THRUST_300001_SM_1000_NS8cuda_cub4core6detail5shmemE+104], {%r1149, %r1147};
	st.shared.f32 	[_ZN6thrust24THRUST_300001_SM_1000_NS8cuda_cub4core6detail5shmemE+112], %f432;
$L__BB1_74:
	setp.ne.s32 	%p304, %r928, 0;
	@%p304 bra 	$L__BB1_76;
	mov.b32 	%r1150, %f560;
	st.shared.v2.u32 	[_ZN6thrust24THRUST_300001_SM_1000_NS8cuda_cub4core6detail5shmemE+72], {%r1500, %r1150};
	mov.u32 	%r1502, %r1500;
	mov.f32 	%f561, %f560;
$L__BB1_76:
	setp.eq.s32 	%p305, %r1510, 0;
	bar.sync 	0;
	@%p305 bra 	$L__BB1_78;
	ld.shared.v2.u32 	{%r1151, %r1152}, [_ZN6thrust24THRUST_300001_SM_1000_NS8cuda_cub4core6detail5shmemE+72];
	mov.b32 	%f433, %r1152;
	add.s32 	%r96, %r1151, %r1502;
	setp.eq.s32 	%p306, %r1502, 0;
	add.f32 	%f434, %f561, %f433;
	selp.f32 	%f561, %f434, %f561, %p306;
	mov.u32 	%r1502, %r96;
$L__BB1_78:
	setp.ne.s32 	%p307, %r75, %r76;
	setp.ne.s32 	%p308, %r74, %r75;
	setp.ne.s32 	%p309, %r73, %r74;
	setp.ne.s32 	%p310, %r72, %r73;
	setp.ne.s32 	%p311, %r71, %r72;
	setp.ne.s32 	%p312, %r70, %r71;
	setp.ne.s32 	%p313, %r69, %r70;
	setp.ne.s32 	%p314, %r1499, %r69;
	selp.u32 	%r1153, 1, 0, %p314;
	add.s32 	%r98, %r1502, %r1153;
	add.f32 	%f435, %f561, %f21;
	selp.f32 	%f41, %f21, %f435, %p314;
	selp.u32 	%r1154, 1, 0, %p313;
	add.s32 	%r1155, %r1154, %r1153;
	add.s32 	%r99, %r1155, %r1502;
	add.f32 	%f436, %f41, %f22;
	selp.f32 	%f42, %f22, %f436, %p313;
	selp.u32 	%r1156, 1, 0, %p312;
	add.s32 	%r100, %r99, %r1156;
	add.f32 	%f437, %f42, %f23;
	selp.f32 	%f43, %f23, %f437, %p312;
	selp.u32 	%r1157, 1, 0, %p311;
	add.s32 	%r101, %r100, %r1157;
	add.f32 	%f438, %f43, %f24;
	selp.f32 	%f44, %f24, %f438, %p311;
	selp.u32 	%r1158, 1, 0, %p310;
	add.s32 	%r102, %r101, %r1158;
	add.f32 	%f439, %f44, %f25;
	selp.f32 	%f45, %f25, %f439, %p310;
	selp.u32 	%r1159, 1, 0, %p309;
	add.s32 	%r103, %r102, %r1159;
	add.f32 	%f440, %f45, %f26;
	selp.f32 	%f46, %f26, %f440, %p309;
	selp.u32 	%r1160, 1, 0, %p308;
	add.s32 	%r104, %r103, %r1160;
	add.f32 	%f441, %f46, %f27;
	selp.f32 	%f47, %f27, %f441, %p308;
	selp.u32 	%r1161, 1, 0, %p307;
	add.s32 	%r105, %r104, %r1161;
	add.f32 	%f442, %f47, %f28;
	selp.f32 	%f48, %f28, %f442, %p307;
	ld.shared.u32 	%r106, [_ZN6thrust24THRUST_300001_SM_1000_NS8cuda_cub4core6detail5shmemE+116];
	ld.shared.u32 	%r107, [_ZN6thrust24THRUST_300001_SM_1000_NS8cuda_cub4core6detail5shmemE+100];
	setp.lt.s32 	%p315, %r106, 257;
	@%p315 bra 	$L__BB1_104;
	setp.eq.s32 	%p325, %r1499, %r69;
	bar.sync 	0;
	@%p325 bra 	$L__BB1_81;
	sub.s32 	%r1162, %r1502, %r107;
	shl.b32 	%r1163, %r1162, 3;
	mov.u32 	%r1164, _ZN6thrust24THRUST_300001_SM_1000_NS8cuda_cub4core6detail5shmemE;
	add.s32 	%r1165, %r1164, %r1163;
	mov.b32 	%r1166, %f561;
	st.shared.v2.u32 	[%r1165], {%r1499, %r1166};
$L__BB1_81:
	setp.eq.s32 	%p326, %r69, %r70;
	@%p326 bra 	$L__BB1_83;
	sub.s32 	%r1167, %r98, %r107;
	shl.b32 	%r1168, %r1167, 3;
	mov.u32 	%r1169, _ZN6thrust24THRUST_300001_SM_1000_NS8cuda_cub4core6detail5shmemE;
	add.s32 	%r1170, %r1169, %r1168;
	mov.b32 	%r1171, %f41;
	st.shared.v2.u32 	[%r1170], {%r69, %r1171};
$L__BB1_83:
	setp.eq.s32 	%p327, %r70, %r71;
	@%p327 bra 	$L__BB1_85;
	sub.s32 	%r1172, %r99, %r107;
	shl.b32 	%r1173, %r1172, 3;
	mov.u32 	%r1174, _ZN6thrust24THRUST_300001_SM_1000_NS8cuda_cub4core6detail5shmemE;
	add.s32 	%r1175, %r1174, %r1173;
	mov.b32 	%r1176, %f42;
	st.shared.v2.u32 	[%r1175], {%r70, %r1176};
$L__BB1_85:
	setp.eq.s32 	%p328, %r71, %r72;
	@%p328 bra 	$L__BB1_87;
	sub.s32 	%r1177, %r100, %r107;
	shl.b32 	%r1178, %r1177, 3;
	mov.u32 	%r1179, _ZN6thrust24THRUST_300001_SM_1000_NS8cuda_cub4core6detail5shmemE;
	add.s32 	%r1180, %r1179, %r1178;
	mov.b32 	%r1181, %f43;
	st.shared.v2.u32 	[%r1180], {%r71, %r1181};
$L__BB1_87:
	setp.eq.s32 	%p329, %r72, %r73;
	@%p329 bra 	$L__BB1_89;
	sub.s32 	%r1182, %r101, %r107;
	shl.b32 	%r1183, %r1182, 3;
	mov.u32 	%r1184, _ZN6thrust24THRUST_300001_SM_1000_NS8cuda_cub4core6detail5shmemE;
	add.s32 	%r1185, %r1184, %r1183;
	mov.b32 	%r1186, %f44;
	st.shared.v2.u32 	[%r1185], {%r72, %r1186};
$L__BB1_89:
	setp.eq.s32 	%p330, %r73, %r74;
	@%p330 bra 	$L__BB1_91;
	sub.s32 	%r1187, %r102, %r107;
	shl.b32 	%r1188, %r1187, 3;
	mov.u32 	%r1189, _ZN6thrust24THRUST_300001_SM_1000_NS8cuda_cub4core6detail5shmemE;
	add.s32 	%r1190, %r1189, %r1188;
	mov.b32 	%r1191, %f45;
	st.shared.v2.u32 	[%r1190], {%r73, %r1191};
$L__BB1_91:
	setp.eq.s32 	%p331, %r74, %r75;
	@%p331 bra 	$L__BB1_93;
	sub.s32 	%r1192, %r103, %r107;
	shl.b32 	%r1193, %r1192, 3;
	mov.u32 	%r1194, _ZN6thrust24THRUST_300001_SM_1000_NS8cuda_cub4core6detail5shmemE;
	add.s32 	%r1195, %r1194, %r1193;
	mov.b32 	%r1196, %f46;
	st.shared.v2.u32 	[%r1195], {%r74, %r1196};
$L__BB1_93:
	setp.eq.s32 	%p332, %r75, %r76;
	@%p332 bra 	$L__BB1_95;
	sub.s32 	%r1197, %r104, %r107;
	shl.b32 	%r1198, %r1197, 3;
	mov.u32 	%r1199, _ZN6thrust24THRUST_300001_SM_1000_NS8cuda_cub4core6detail5shmemE;
	add.s32 	%r1200, %r1199, %r1198;
	mov.b32 	%r1201, %f47;
	st.shared.v2.u32 	[%r1200], {%r75, %r1201};
$L__BB1_95:
	setp.eq.s32 	%p333, %r76, %r77;
	@%p333 bra 	$L__BB1_97;
	sub.s32 	%r1202, %r105, %r107;
	shl.b32 	%r1203, %r1202, 3;
	mov.u32 	%r1204, _ZN6thrust24THRUST_300001_SM_1000_NS8cuda_cub4core6detail5shmemE;
	add.s32 	%r1205, %r1204, %r1203;
	mov.b32 	%r1206, %f48;
	st.shared.v2.u32 	[%r1205], {%r76, %r1206};
$L__BB1_97:
	bar.sync 	0;
	setp.ge.s32 	%p334, %r1510, %r106;
	@%p334 bra 	$L__BB1_322;
	not.b32 	%r1207, %r1510;
	add.s32 	%r108, %r106, %r1207;
	and.b32  	%r1208, %r108, 768;
	setp.eq.s32 	%p335, %r1208, 768;
	@%p335 bra 	$L__BB1_101;
	shr.u32 	%r1209, %r108, 8;
	add.s32 	%r1210, %r1209, 1;
	and.b32  	%r1211, %r1210, 3;
	shl.b32 	%r1212, %r1510, 3;
	mov.u32 	%r1213, _ZN6thrust24THRUST_300001_SM_1000_NS8cuda_cub4core6detail5shmemE;
	add.s32 	%r1214, %r1212, %r1213;
	add.s32 	%r1506, %r1214, 4;
	add.s32 	%r1505, %r1510, %r107;
	neg.s32 	%r1504, %r1211;
	shl.b32 	%r1215, %r1210, 8;
	and.b32  	%r1216, %r1215, 768;
	add.s32 	%r1510, %r1510, %r1216;
$L__BB1_100:
	.pragma "nounroll";
	mul.wide.s32 	%rd256, %r1505, 4;
	add.s64 	%rd257, %rd5, %rd256;
	ld.shared.f32 	%f443, [%r1506];
	st.global.f32 	[%rd257], %f443;
	add.s32 	%r1506, %r1506, 2048;
	add.s32 	%r1505, %r1505, 256;
	add.s32 	%r1504, %r1504, 1;
	setp.ne.s32 	%p336, %r1504, 0;
	@%p336 bra 	$L__BB1_100;
$L__BB1_101:
	setp.lt.u32 	%p337, %r108, 768;
	@%p337 bra 	$L__BB1_322;
	add.s64 	%rd20, %rd5, 2048;
	add.s32 	%r1509, %r1510, %r107;
	shl.b32 	%r1217, %r1510, 3;
	mov.u32 	%r1218, _ZN6thrust24THRUST_300001_SM_1000_NS8cuda_cub4core6detail5shmemE;
	add.s32 	%r1219, %r1217, %r1218;
	add.s32 	%r1508, %r1219, 4100;
$L__BB1_103:
	mul.wide.s32 	%rd258, %r1509, 4;
	add.s64 	%rd259, %rd20, %rd258;
	ld.shared.f32 	%f444, [%r1508+-4096];
	st.global.f32 	[%rd259+-2048], %f444;
	ld.shared.f32 	%f445, [%r1508+-2048];
	st.global.f32 	[%rd259+-1024], %f445;
	ld.shared.f32 	%f446, [%r1508];
	st.global.f32 	[%rd259], %f446;
	ld.shared.f32 	%f447, [%r1508+2048];
	st.global.f32 	[%rd259+1024], %f447;
	add.s32 	%r1510, %r1510, 1024;
	add.s32 	%r1509, %r1509, 1024;
	add.s32 	%r1508, %r1508, 8192;
	setp.lt.s32 	%p338, %r1510, %r106;
	@%p338 bra 	$L__BB1_103;
	bra.uni 	$L__BB1_322;
$L__BB1_104:
	setp.eq.s32 	%p316, %r1499, %r69;
	@%p316 bra 	$L__BB1_106;
	mul.wide.s32 	%rd238, %r1502, 4;
	add.s64 	%rd239, %rd5, %rd238;
	st.global.f32 	[%rd239], %f561;
$L__BB1_106:
	setp.eq.s32 	%p317, %r69, %r70;
	@%p317 bra 	$L__BB1_108;
	mul.wide.s32 	%rd240, %r98, 4;
	add.s64 	%rd241, %rd5, %rd240;
	st.global.f32 	[%rd241], %f41;
$L__BB1_108:
	setp.eq.s32 	%p318, %r70, %r71;
	@%p318 bra 	$L__BB1_110;
	mul.wide.s32 	%rd242, %r99, 4;
	add.s64 	%rd243, %rd5, %rd242;
	st.global.f32 	[%rd243], %f42;
$L__BB1_110:
	setp.eq.s32 	%p319, %r71, %r72;
	@%p319 bra 	$L__BB1_112;
	mul.wide.s32 	%rd244, %r100, 4;
	add.s64 	%rd245, %rd5, %rd244;
	st.global.f32 	[%rd245], %f43;
$L__BB1_112:
	setp.eq.s32 	%p320, %r72, %r73;
	@%p320 bra 	$L__BB1_114;
	mul.wide.s32 	%rd246, %r101, 4;
	add.s64 	%rd247, %rd5, %rd246;
	st.global.f32 	[%rd247], %f44;
$L__BB1_114:
	setp.eq.s32 	%p321, %r73, %r74;
	@%p321 bra 	$L__BB1_116;
	mul.wide.s32 	%rd248, %r102, 4;
	add.s64 	%rd249, %rd5, %rd248;
	st.global.f32 	[%rd249], %f45;
$L__BB1_116:
	setp.eq.s32 	%p322, %r74, %r75;
	@%p322 bra 	$L__BB1_118;
	mul.wide.s32 	%rd250, %r103, 4;
	add.s64 	%rd251, %rd5, %rd250;
	st.global.f32 	[%rd251], %f46;
$L__BB1_118:
	setp.eq.s32 	%p323, %r75, %r76;
	@%p323 bra 	$L__BB1_120;
	mul.wide.s32 	%rd252, %r104, 4;
	add.s64 	%rd253, %rd5, %rd252;
	st.global.f32 	[%rd253], %f47;
$L__BB1_120:
	setp.eq.s32 	%p324, %r76, %r77;
	@%p324 bra 	$L__BB1_322;
	mul.wide.s32 	%rd254, %r105, 4;
	add.s64 	%rd255, %rd5, %rd254;
	st.global.f32 	[%rd255], %f48;
	bra.uni 	$L__BB1_322;
$L__BB1_122:
	setp.lt.s32 	%p19, %r5, 1;
	@%p19 bra 	$L__BB1_322;
	setp.ne.s32 	%p20, %r3, 0;
	@%p20 bra 	$L__BB1_212;
	mul.wide.u32 	%rd132, %r4, 4;
	add.s64 	%rd131, %rd2, %rd132;
	// begin inline asm
	ld.global.nc.u32 %r1519, [%rd131];
	// end inline asm
	mov.u32 	%r129, %tid.x;
	and.b32  	%r700, %r129, 31;
	and.b32  	%r701, %r129, 992;
	mul.lo.s32 	%r702, %r701, 9;
	or.b32  	%r130, %r702, %r700;
	setp.ge.u32 	%p151, %r130, %r5;
	mov.u32 	%r1511, %r1519;
	@%p151 bra 	$L__BB1_126;
	mul.wide.u32 	%rd134, %r130, 4;
	add.s64 	%rd133, %rd131, %rd134;
	// begin inline asm
	ld.global.nc.u32 %r1511, [%rd133];
	// end inline asm
$L__BB1_126:
	add.s32 	%r133, %r130, 32;
	setp.ge.u32 	%p152, %r133, %r5;
	shl.b32 	%r134, %r130, 2;
	cvt.u64.u32 	%rd135, %r134;
	add.s64 	%rd22, %rd131, %rd135;
	mov.u32 	%r1512, %r1519;
	@%p152 bra 	$L__BB1_128;
	add.s64 	%rd136, %rd22, 128;
	// begin inline asm
	ld.global.nc.u32 %r1512, [%rd136];
	// end inline asm
$L__BB1_128:
	add.s32 	%r137, %r130, 64;
	setp.ge.u32 	%p153, %r137, %r5;
	mov.u32 	%r1513, %r1519;
	@%p153 bra 	$L__BB1_130;
	add.s64 	%rd137, %rd22, 256;
	// begin inline asm
	ld.global.nc.u32 %r1513, [%rd137];
	// end inline asm
$L__BB1_130:
	add.s32 	%r140, %r130, 96;
	setp.ge.u32 	%p154, %r140, %r5;
	mov.u32 	%r1514, %r1519;
	@%p154 bra 	$L__BB1_132;
	add.s64 	%rd138, %rd22, 384;
	// begin inline asm
	ld.global.nc.u32 %r1514, [%rd138];
	// end inline asm
$L__BB1_132:
	add.s32 	%r143, %r130, 128;
	setp.ge.u32 	%p155, %r143, %r5;
	mov.u32 	%r1515, %r1519;
	@%p155 bra 	$L__BB1_134;
	add.s64 	%rd139, %rd22, 512;
	// begin inline asm
	ld.global.nc.u32 %r1515, [%rd139];
	// end inline asm
$L__BB1_134:
	add.s32 	%r146, %r130, 160;
	setp.ge.u32 	%p156, %r146, %r5;
	mov.u32 	%r1516, %r1519;
	@%p156 bra 	$L__BB1_136;
	add.s64 	%rd140, %rd22, 640;
	// begin inline asm
	ld.global.nc.u32 %r1516, [%rd140];
	// end inline asm
$L__BB1_136:
	add.s32 	%r149, %r130, 192;
	setp.ge.u32 	%p157, %r149, %r5;
	mov.u32 	%r1517, %r1519;
	@%p157 bra 	$L__BB1_138;
	add.s64 	%rd141, %rd22, 768;
	// begin inline asm
	ld.global.nc.u32 %r1517, [%rd141];
	// end inline asm
$L__BB1_138:
	add.s32 	%r152, %r130, 224;
	setp.ge.u32 	%p158, %r152, %r5;
	mov.u32 	%r1518, %r1519;
	@%p158 bra 	$L__BB1_140;
	add.s64 	%rd142, %rd22, 896;
	// begin inline asm
	ld.global.nc.u32 %r1518, [%rd142];
	// end inline asm
$L__BB1_140:
	add.s32 	%r155, %r130, 256;
	setp.ge.u32 	%p159, %r155, %r5;
	@%p159 bra 	$L__BB1_142;
	add.s64 	%rd143, %rd22, 1024;
	// begin inline asm
	ld.global.nc.u32 %r1519, [%rd143];
	// end inline asm
$L__BB1_142:
	setp.ge.u32 	%p160, %r130, %r5;
	// begin inline asm
	mov.u32 %r712, %laneid;
	// end inline asm
	shr.u32 	%r159, %r129, 5;
	mad.lo.s32 	%r713, %r159, 288, %r712;
	shl.b32 	%r714, %r713, 2;
	mov.u32 	%r715, _ZN6thrust24THRUST_300001_SM_1000_NS8cuda_cub4core6detail5shmemE;
	add.s32 	%r160, %r715, %r714;
	st.shared.u32 	[%r160], %r1511;
	st.shared.u32 	[%r160+128], %r1512;
	st.shared.u32 	[%r160+256], %r1513;
	st.shared.u32 	[%r160+384], %r1514;
	st.shared.u32 	[%r160+512], %r1515;
	st.shared.u32 	[%r160+640], %r1516;
	st.shared.u32 	[%r160+768], %r1517;
	st.shared.u32 	[%r160+896], %r1518;
	st.shared.u32 	[%r160+1024], %r1519;
	bar.warp.sync 	-1;
	shl.b32 	%r716, %r712, 5;
	add.s32 	%r161, %r160, %r716;
	ld.shared.u32 	%r162, [%r161];
	ld.shared.u32 	%r163, [%r161+4];
	ld.shared.u32 	%r164, [%r161+8];
	ld.shared.u32 	%r165, [%r161+12];
	ld.shared.u32 	%r166, [%r161+16];
	ld.shared.u32 	%r167, [%r161+20];
	ld.shared.u32 	%r168, [%r161+24];
	ld.shared.u32 	%r169, [%r161+28];
	ld.shared.u32 	%r170, [%r161+32];
	bar.sync 	0;
	add.s64 	%rd23, %rd3, %rd132;
	ld.global.u32 	%r717, [%rd23];
	mad.lo.s32 	%r718, %r717, %r313, %r314;
	mul.wide.s32 	%rd145, %r718, 4;
	add.s64 	%rd146, %rd4, %rd145;
	ld.global.f32 	%f571, [%rd146];
	mov.f32 	%f563, %f571;
	@%p160 bra 	$L__BB1_144;
	mul.wide.u32 	%rd147, %r130, 4;
	add.s64 	%rd148, %rd23, %rd147;
	ld.global.u32 	%r719, [%rd148];
	mad.lo.s32 	%r720, %r719, %r313, %r314;
	mul.wide.s32 	%rd149, %r720, 4;
	add.s64 	%rd150, %rd4, %rd149;
	ld.global.f32 	%f563, [%rd150];
$L__BB1_144:
	setp.ge.u32 	%p161, %r133, %r5;
	add.s64 	%rd24, %rd23, %rd135;
	mov.f32 	%f564, %f571;
	@%p161 bra 	$L__BB1_146;
	ld.global.u32 	%r721, [%rd24+128];
	mad.lo.s32 	%r722, %r721, %r313, %r314;
	mul.wide.s32 	%rd152, %r722, 4;
	add.s64 	%rd153, %rd4, %rd152;
	ld.global.f32 	%f564, [%rd153];
$L__BB1_146:
	setp.ge.u32 	%p162, %r137, %r5;
	mov.f32 	%f565, %f571;
	@%p162 bra 	$L__BB1_148;
	ld.global.u32 	%r723, [%rd24+256];
	mad.lo.s32 	%r724, %r723, %r313, %r314;
	mul.wide.s32 	%rd154, %r724, 4;
	add.s64 	%rd155, %rd4, %rd154;
	ld.global.f32 	%f565, [%rd155];
$L__BB1_148:
	setp.ge.u32 	%p163, %r140, %r5;
	mov.f32 	%f566, %f571;
	@%p163 bra 	$L__BB1_150;
	ld.global.u32 	%r725, [%rd24+384];
	mad.lo.s32 	%r726, %r725, %r313, %r314;
	mul.wide.s32 	%rd156, %r726, 4;
	add.s64 	%rd157, %rd4, %rd156;
	ld.global.f32 	%f566, [%rd157];
$L__BB1_150:
	setp.ge.u32 	%p164, %r143, %r5;
	mov.f32 	%f567, %f571;
	@%p164 bra 	$L__BB1_152;
	ld.global.u32 	%r727, [%rd24+512];
	mad.lo.s32 	%r728, %r727, %r313, %r314;
	mul.wide.s32 	%rd158, %r728, 4;
	add.s64 	%rd159, %rd4, %rd158;
	ld.global.f32 	%f567, [%rd159];
$L__BB1_152:
	setp.ge.u32 	%p165, %r146, %r5;
	mov.f32 	%f568, %f571;
	@%p165 bra 	$L__BB1_154;
	ld.global.u32 	%r729, [%rd24+640];
	mad.lo.s32 	%r730, %r729, %r313, %r314;
	mul.wide.s32 	%rd160, %r730, 4;
	add.s64 	%rd161, %rd4, %rd160;
	ld.global.f32 	%f568, [%rd161];
$L__BB1_154:
	mov.f32 	%f569, %f571;
	@%p157 bra 	$L__BB1_156;
	ld.global.u32 	%r731, [%rd24+768];
	mad.lo.s32 	%r732, %r731, %r313, %r314;
	mul.wide.s32 	%rd162, %r732, 4;
	add.s64 	%rd163, %rd4, %rd162;
	ld.global.f32 	%f569, [%rd163];
$L__BB1_156:
	mov.f32 	%f570, %f571;
	@%p158 bra 	$L__BB1_158;
	ld.global.u32 	%r733, [%rd24+896];
	mad.lo.s32 	%r734, %r733, %r313, %r314;
	mul.wide.s32 	%rd164, %r734, 4;
	add.s64 	%rd165, %rd4, %rd164;
	ld.global.f32 	%f570, [%rd165];
$L__BB1_158:
	setp.ge.u32 	%p168, %r155, %r5;
	@%p168 bra 	$L__BB1_160;
	ld.global.u32 	%r735, [%rd24+1024];
	mad.lo.s32 	%r736, %r735, %r313, %r314;
	mul.wide.s32 	%rd166, %r736, 4;
	add.s64 	%rd167, %rd4, %rd166;
	ld.global.f32 	%f571, [%rd167];
$L__BB1_160:
	st.shared.f32 	[%r160], %f563;
	st.shared.f32 	[%r160+128], %f564;
	st.shared.f32 	[%r160+256], %f565;
	st.shared.f32 	[%r160+384], %f566;
	st.shared.f32 	[%r160+512], %f567;
	st.shared.f32 	[%r160+640], %f568;
	st.shared.f32 	[%r160+768], %f569;
	st.shared.f32 	[%r160+896], %f570;
	st.shared.f32 	[%r160+1024], %f571;
	bar.warp.sync 	-1;
	ld.shared.f32 	%f68, [%r161];
	ld.shared.f32 	%f69, [%r161+4];
	ld.shared.f32 	%f70, [%r161+8];
	ld.shared.f32 	%f71, [%r161+12];
	ld.shared.f32 	%f72, [%r161+16];
	ld.shared.f32 	%f73, [%r161+20];
	ld.shared.f32 	%f74, [%r161+24];
	ld.shared.f32 	%f75, [%r161+28];
	ld.shared.f32 	%f76, [%r161+32];
	bar.sync 	0;
	shl.b32 	%r739, %r129, 2;
	add.s32 	%r741, %r715, %r739;
	add.s32 	%r171, %r741, 1148;
	st.shared.u32 	[%r741+1148], %r170;
	bar.sync 	0;
	setp.eq.s32 	%p169, %r129, 0;
	mov.b32 	%r1521, 1;
	@%p169 bra 	$L__BB1_162;
	ld.shared.u32 	%r1520, [%r171+-4];
	setp.ne.s32 	%p170, %r1520, %r162;
	selp.u32 	%r1521, 1, 0, %p170;
$L__BB1_162:
	setp.eq.s32 	%p171, %r129, 0;
	setp.ne.s32 	%p172, %r162, %r163;
	setp.ne.s32 	%p173, %r163, %r164;
	setp.ne.s32 	%p174, %r164, %r165;
	setp.ne.s32 	%p175, %r165, %r166;
	setp.ne.s32 	%p176, %r166, %r167;
	setp.ne.s32 	%p177, %r167, %r168;
	setp.ne.s32 	%p178, %r168, %r169;
	setp.ne.s32 	%p179, %r169, %r170;
	mul.lo.s32 	%r802, %r129, 9;
	setp.eq.s32 	%p180, %r802, %r5;
	selp.u32 	%r803, 1, 0, %p180;
	selp.b32 	%r804, %r803, %r1521, %p180;
	selp.b32 	%r176, %r803, %r804, %p171;
	add.s32 	%r805, %r802, 1;
	setp.eq.s32 	%p181, %r805, %r5;
	or.pred  	%p1, %p181, %p172;
	selp.u32 	%r806, 1, 0, %p1;
	add.s32 	%r807, %r802, 2;
	setp.eq.s32 	%p182, %r807, %r5;
	or.pred  	%p2, %p182, %p173;
	selp.u32 	%r808, 1, 0, %p2;
	add.s32 	%r809, %r802, 3;
	setp.eq.s32 	%p183, %r809, %r5;
	or.pred  	%p3, %p183, %p174;
	selp.u32 	%r810, 1, 0, %p3;
	add.s32 	%r811, %r802, 4;
	setp.eq.s32 	%p184, %r811, %r5;
	or.pred  	%p4, %p184, %p175;
	selp.u32 	%r812, 1, 0, %p4;
	add.s32 	%r813, %r802, 5;
	setp.eq.s32 	%p185, %r813, %r5;
	or.pred  	%p5, %p185, %p176;
	selp.u32 	%r814, 1, 0, %p5;
	add.s32 	%r815, %r802, 6;
	setp.eq.s32 	%p186, %r815, %r5;
	or.pred  	%p6, %p186, %p177;
	selp.u32 	%r816, 1, 0, %p6;
	add.s32 	%r817, %r802, 7;
	setp.eq.s32 	%p187, %r817, %r5;
	or.pred  	%p7, %p187, %p178;
	selp.u32 	%r818, 1, 0, %p7;
	add.s32 	%r819, %r802, 8;
	setp.eq.s32 	%p188, %r819, %r5;
	or.pred  	%p8, %p188, %p179;
	selp.u32 	%r820, 1, 0, %p8;
	add.s32 	%r821, %r176, %r806;
	add.f32 	%f258, %f68, %f69;
	selp.f32 	%f259, %f69, %f258, %p1;
	add.s32 	%r822, %r821, %r808;
	add.f32 	%f260, %f259, %f70;
	selp.f32 	%f261, %f70, %f260, %p2;
	add.s32 	%r177, %r822, %r810;
	add.f32 	%f262, %f261, %f71;
	selp.f32 	%f263, %f71, %f262, %p3;
	add.s32 	%r823, %r177, %r812;
	add.f32 	%f264, %f263, %f72;
	selp.f32 	%f265, %f72, %f264, %p4;
	add.s32 	%r824, %r823, %r814;
	add.f32 	%f266, %f265, %f73;
	selp.f32 	%f267, %f73, %f266, %p5;
	add.s32 	%r825, %r824, %r816;
	add.f32 	%f268, %f267, %f74;
	selp.f32 	%f269, %f74, %f268, %p6;
	add.s32 	%r178, %r825, %r818;
	add.f32 	%f270, %f269, %f75;
	selp.f32 	%f271, %f75, %f270, %p7;
	add.s32 	%r743, %r178, %r820;
	add.f32 	%f272, %f271, %f76;
	selp.f32 	%f273, %f76, %f272, %p8;
	mov.b32 	%r799, 1;
	mov.b32 	%r800, 0;
	mov.b32 	%r801, -1;
	// begin inline asm
	shfl.sync.up.b32 %r742, %r743, %r799, %r800, %r801;
	// end inline asm
	mov.b32 	%r748, %f273;
	// begin inline asm
	shfl.sync.up.b32 %r747, %r748, %r799, %r800, %r801;
	// end inline asm
	mov.b32 	%f274, %r747;
	setp.eq.s32 	%p189, %r743, 0;
	add.f32 	%f275, %f273, %f274;
	selp.f32 	%f276, %f275, %f273, %p189;
	setp.lt.s32 	%p190, %r712, 1;
	selp.b32 	%r826, 0, %r742, %p190;
	add.s32 	%r753, %r826, %r743;
	selp.f32 	%f277, %f273, %f276, %p190;
	mov.b32 	%r759, 2;
	// begin inline asm
	shfl.sync.up.b32 %r752, %r753, %r759, %r800, %r801;
	// end inline asm
	mov.b32 	%r758, %f277;
	// begin inline asm
	shfl.sync.up.b32 %r757, %r758, %r759, %r800, %r801;
	// end inline asm
	mov.b32 	%f278, %r757;
	setp.eq.s32 	%p191, %r753, 0;
	add.f32 	%f279, %f277, %f278;
	selp.f32 	%f280, %f279, %f277, %p191;
	setp.lt.s32 	%p192, %r712, 2;
	selp.b32 	%r827, 0, %r752, %p192;
	add.s32 	%r763, %r827, %r753;
	selp.f32 	%f281, %f277, %f280, %p192;
	mov.b32 	%r769, 4;
	// begin inline asm
	shfl.sync.up.b32 %r762, %r763, %r769, %r800, %r801;
	// end inline asm
	mov.b32 	%r768, %f281;
	// begin inline asm
	shfl.sync.up.b32 %r767, %r768, %r769, %r800, %r801;
	// end inline asm
	mov.b32 	%f282, %r767;
	setp.eq.s32 	%p193, %r763, 0;
	add.f32 	%f283, %f281, %f282;
	selp.f32 	%f284, %f283, %f281, %p193;
	setp.lt.s32 	%p194, %r712, 4;
	selp.b32 	%r828, 0, %r762, %p194;
	add.s32 	%r773, %r828, %r763;
	selp.f32 	%f285, %f281, %f284, %p194;
	mov.b32 	%r779, 8;
	// begin inline asm
	shfl.sync.up.b32 %r772, %r773, %r779, %r800, %r801;
	// end inline asm
	mov.b32 	%r778, %f285;
	// begin inline asm
	shfl.sync.up.b32 %r777, %r778, %r779, %r800, %r801;
	// end inline asm
	mov.b32 	%f286, %r777;
	setp.eq.s32 	%p195, %r773, 0;
	add.f32 	%f287, %f285, %f286;
	selp.f32 	%f288, %f287, %f285, %p195;
	setp.lt.s32 	%p196, %r712, 8;
	selp.b32 	%r829, 0, %r772, %p196;
	add.s32 	%r783, %r829, %r773;
	selp.f32 	%f289, %f285, %f288, %p196;
	mov.b32 	%r789, 16;
	// begin inline asm
	shfl.sync.up.b32 %r782, %r783, %r789, %r800, %r801;
	// end inline asm
	mov.b32 	%r788, %f289;
	// begin inline asm
	shfl.sync.up.b32 %r787, %r788, %r789, %r800, %r801;
	// end inline asm
	mov.b32 	%f290, %r787;
	setp.eq.s32 	%p197, %r783, 0;
	add.f32 	%f291, %f289, %f290;
	selp.f32 	%f77, %f291, %f289, %p197;
	setp.lt.s32 	%p198, %r712, 16;
	selp.b32 	%r830, 0, %r782, %p198;
	add.s32 	%r793, %r830, %r783;
	selp.f32 	%f292, %f289, %f77, %p198;
	// begin inline asm
	shfl.sync.up.b32 %r792, %r793, %r799, %r800, %r801;
	// end inline asm
	mov.b32 	%r798, %f292;
	// begin inline asm
	shfl.sync.up.b32 %r797, %r798, %r799, %r800, %r801;
	// end inline asm
	setp.ne.s32 	%p199, %r712, 31;
	@%p199 bra 	$L__BB1_164;
	shl.b32 	%r831, %r159, 3;
	mov.u32 	%r832, _ZN6thrust24THRUST_300001_SM_1000_NS8cuda_cub4core6detail5shmemE;
	add.s32 	%r833, %r832, %r831;
	mov.b32 	%r834, %f77;
	st.shared.v2.u32 	[%r833], {%r793, %r834};
$L__BB1_164:
	mov.b32 	%f293, %r797;
	bar.sync 	0;
	ld.shared.v4.u32 	{%r182, %r835, %r183, %r836}, [_ZN6thrust24THRUST_300001_SM_1000_NS8cuda_cub4core6detail5shmemE];
	mov.b32 	%f294, %r836;
	mov.b32 	%f295, %r835;
	add.s32 	%r837, %r183, %r182;
	setp.eq.s32 	%p200, %r183, 0;
	add.f32 	%f296, %f295, %f294;
	selp.f32 	%f297, %f296, %f294, %p200;
	setp.eq.s32 	%p201, %r159, 2;
	selp.b32 	%r838, %r837, %r182, %p201;
	selp.f32 	%f298, %f297, %f295, %p201;
	ld.shared.v4.u32 	{%r184, %r839, %r185, %r840}, [_ZN6thrust24THRUST_300001_SM_1000_NS8cuda_cub4core6detail5shmemE+16];
	mov.b32 	%f299, %r840;
	mov.b32 	%f300, %r839;
	add.s32 	%r841, %r184, %r837;
	setp.eq.s32 	%p202, %r184, 0;
	add.f32 	%f301, %f297, %f300;
	selp.f32 	%f302, %f301, %f300, %p202;
	setp.eq.s32 	%p203, %r159, 3;
	selp.b32 	%r842, %r841, %r838, %p203;
	selp.f32 	%f303, %f302, %f298, %p203;
	add.s32 	%r843, %r185, %r841;
	setp.eq.s32 	%p204, %r185, 0;
	add.f32 	%f304, %f302, %f299;
	selp.f32 	%f305, %f304, %f299, %p204;
	setp.eq.s32 	%p205, %r159, 4;
	selp.b32 	%r844, %r843, %r842, %p205;
	selp.f32 	%f306, %f305, %f303, %p205;
	ld.shared.v4.u32 	{%r186, %r845, %r187, %r846}, [_ZN6thrust24THRUST_300001_SM_1000_NS8cuda_cub4core6detail5shmemE+32];
	mov.b32 	%f307, %r846;
	mov.b32 	%f308, %r845;
	add.s32 	%r847, %r186, %r843;
	setp.eq.s32 	%p206, %r186, 0;
	add.f32 	%f309, %f305, %f308;
	selp.f32 	%f310, %f309, %f308, %p206;
	setp.eq.s32 	%p207, %r159, 5;
	selp.b32 	%r848, %r847, %r844, %p207;
	selp.f32 	%f311, %f310, %f306, %p207;
	add.s32 	%r849, %r187, %r847;
	setp.eq.s32 	%p208, %r187, 0;
	add.f32 	%f312, %f310, %f307;
	selp.f32 	%f313, %f312, %f307, %p208;
	setp.eq.s32 	%p209, %r159, 6;
	selp.b32 	%r850, %r849, %r848, %p209;
	selp.f32 	%f314, %f313, %f311, %p209;
	ld.shared.v4.u32 	{%r188, %r851, %r189, %r852}, [_ZN6thrust24THRUST_300001_SM_1000_NS8cuda_cub4core6detail5shmemE+48];
	mov.b32 	%f315, %r852;
	mov.b32 	%f316, %r851;
	add.s32 	%r853, %r188, %r849;
	setp.eq.s32 	%p210, %r188, 0;
	add.f32 	%f317, %f313, %f316;
	selp.f32 	%f318, %f317, %f316, %p210;
	setp.eq.s32 	%p211, %r159, 7;
	selp.b32 	%r854, %r853, %r850, %p211;
	selp.f32 	%f319, %f318, %f314, %p211;
	add.s32 	%r1527, %r189, %r853;
	setp.eq.s32 	%p212, %r189, 0;
	add.f32 	%f320, %f318, %f315;
	selp.f32 	%f78, %f320, %f315, %p212;
	setp.eq.s32 	%p213, %r854, 0;
	add.f32 	%f321, %f319, 0f00000000;
	selp.f32 	%f322, %f321, %f319, %p213;
	setp.lt.u32 	%p214, %r129, 32;
	selp.b32 	%r855, 0, %r854, %p214;
	selp.f32 	%f323, 0f00000000, %f322, %p214;
	setp.eq.s32 	%p215, %r792, 0;
	add.f32 	%f324, %f323, %f293;
	selp.f32 	%f325, %f324, %f293, %p215;
	setp.eq.s32 	%p216, %r712, 0;
	selp.b32 	%r856, 0, %r792, %p216;
	add.s32 	%r191, %r855, %r856;
	selp.f32 	%f79, %f323, %f325, %p216;
	add.s32 	%r192, %r191, %r176;
	setp.eq.s32 	%p217, %r176, 0;
	add.f32 	%f326, %f68, %f79;
	selp.f32 	%f80, %f326, %f68, %p217;
	selp.u32 	%r857, 1, 0, %p1;
	add.s32 	%r858, %r176, %r857;
	add.s32 	%r193, %r858, %r191;
	add.f32 	%f327, %f80, %f69;
	selp.f32 	%f81, %f69, %f327, %p1;
	selp.u32 	%r859, 1, 0, %p2;
	add.s32 	%r194, %r193, %r859;
	add.f32 	%f328, %f81, %f70;
	selp.f32 	%f82, %f70, %f328, %p2;
	add.s32 	%r195, %r177, %r191;
	add.f32 	%f329, %f82, %f71;
	selp.f32 	%f83, %f71, %f329, %p3;
	selp.u32 	%r860, 1, 0, %p4;
	add.s32 	%r196, %r195, %r860;
	add.f32 	%f330, %f83, %f72;
	selp.f32 	%f84, %f72, %f330, %p4;
	selp.u32 	%r861, 1, 0, %p5;
	add.s32 	%r197, %r196, %r861;
	add.f32 	%f331, %f84, %f73;
	selp.f32 	%f85, %f73, %f331, %p5;
	selp.u32 	%r862, 1, 0, %p6;
	add.s32 	%r198, %r197, %r862;
	add.f32 	%f332, %f85, %f74;
	selp.f32 	%f86, %f74, %f332, %p6;
	add.s32 	%r199, %r178, %r191;
	add.f32 	%f333, %f86, %f75;
	selp.f32 	%f87, %f75, %f333, %p7;
	setp.lt.s32 	%p218, %r1527, 257;
	@%p218 bra 	$L__BB1_190;
	setp.eq.s32 	%p228, %r176, 0;
	bar.sync 	0;
	@%p228 bra 	$L__BB1_167;
	shl.b32 	%r863, %r191, 3;
	mov.u32 	%r864, _ZN6thrust24THRUST_300001_SM_1000_NS8cuda_cub4core6detail5shmemE;
	add.s32 	%r865, %r864, %r863;
	mov.b32 	%r866, %f79;
	st.shared.v2.u32 	[%r865], {%r1520, %r866};
$L__BB1_167:
	not.pred 	%p229, %p1;
	@%p229 bra 	$L__BB1_169;
	shl.b32 	%r867, %r192, 3;
	mov.u32 	%r868, _ZN6thrust24THRUST_300001_SM_1000_NS8cuda_cub4core6detail5shmemE;
	add.s32 	%r869, %r868, %r867;
	mov.b32 	%r870, %f80;
	st.shared.v2.u32 	[%r869], {%r162, %r870};
$L__BB1_169:
	not.pred 	%p230, %p2;
	@%p230 bra 	$L__BB1_171;
	shl.b32 	%r871, %r193, 3;
	mov.u32 	%r872, _ZN6thrust24THRUST_300001_SM_1000_NS8cuda_cub4core6detail5shmemE;
	add.s32 	%r873, %r872, %r871;
	mov.b32 	%r874, %f81;
	st.shared.v2.u32 	[%r873], {%r163, %r874};
$L__BB1_171:
	not.pred 	%p231, %p3;
	@%p231 bra 	$L__BB1_173;
	shl.b32 	%r875, %r194, 3;
	mov.u32 	%r876, _ZN6thrust24THRUST_300001_SM_1000_NS8cuda_cub4core6detail5shmemE;
	add.s32 	%r877, %r876, %r875;
	mov.b32 	%r878, %f82;
	st.shared.v2.u32 	[%r877], {%r164, %r878};
$L__BB1_173:
	not.pred 	%p232, %p4;
	@%p232 bra 	$L__BB1_175;
	shl.b32 	%r879, %r195, 3;
	mov.u32 	%r880, _ZN6thrust24THRUST_300001_SM_1000_NS8cuda_cub4core6detail5shmemE;
	add.s32 	%r881, %r880, %r879;
	mov.b32 	%r882, %f83;
	st.shared.v2.u32 	[%r881], {%r165, %r882};
$L__BB1_175:
	not.pred 	%p233, %p5;
	@%p233 bra 	$L__BB1_177;
	shl.b32 	%r883, %r196, 3;
	mov.u32 	%r884, _ZN6thrust24THRUST_300001_SM_1000_NS8cuda_cub4core6detail5shmemE;
	add.s32 	%r885, %r884, %r883;
	mov.b32 	%r886, %f84;
	st.shared.v2.u32 	[%r885], {%r166, %r886};
$L__BB1_177:
	not.pred 	%p234, %p6;
	@%p234 bra 	$L__BB1_179;
	shl.b32 	%r887, %r197, 3;
	mov.u32 	%r888, _ZN6thrust24THRUST_300001_SM_1000_NS8cuda_cub4core6detail5shmemE;
	add.s32 	%r889, %r888, %r887;
	mov.b32 	%r890, %f85;
	st.shared.v2.u32 	[%r889], {%r167, %r890};
$L__BB1_179:
	not.pred 	%p235, %p7;
	@%p235 bra 	$L__BB1_181;
	shl.b32 	%r891, %r198, 3;
	mov.u32 	%r892, _ZN6thrust24THRUST_300001_SM_1000_NS8cuda_cub4core6detail5shmemE;
	add.s32 	%r893, %r892, %r891;
	mov.b32 	%r894, %f86;
	st.shared.v2.u32 	[%r893], {%r168, %r894};
$L__BB1_181:
	not.pred 	%p236, %p8;
	@%p236 bra 	$L__BB1_183;
	shl.b32 	%r895, %r199, 3;
	mov.u32 	%r896, _ZN6thrust24THRUST_300001_SM_1000_NS8cuda_cub4core6detail5shmemE;
	add.s32 	%r897, %r896, %r895;
	mov.b32 	%r898, %f87;
	st.shared.v2.u32 	[%r897], {%r169, %r898};
$L__BB1_183:
	bar.sync 	0;
	setp.ge.u32 	%p237, %r129, %r1527;
	@%p237 bra 	$L__BB1_208;
	add.s32 	%r899, %r183, %r184;
	add.s32 	%r900, %r899, %r185;
	add.s32 	%r901, %r900, %r186;
	add.s32 	%r902, %r901, %r187;
	add.s32 	%r903, %r902, %r188;
	add.s32 	%r904, %r903, %r189;
	add.s32 	%r905, %r904, %r182;
	not.b32 	%r906, %r129;
	add.s32 	%r200, %r905, %r906;
	and.b32  	%r907, %r200, 768;
	setp.eq.s32 	%p238, %r907, 768;
	mov.u32 	%r1526, %r129;
	@%p238 bra 	$L__BB1_187;
	shr.u32 	%r908, %r200, 8;
	add.s32 	%r909, %r908, 1;
	and.b32  	%r910, %r909, 3;
	mul.wide.u32 	%rd186, %r129, 4;
	add.s64 	%rd325, %rd5, %rd186;
	shl.b32 	%r911, %r129, 3;
	mov.u32 	%r912, _ZN6thrust24THRUST_300001_SM_1000_NS8cuda_cub4core6detail5shmemE;
	add.s32 	%r913, %r911, %r912;
	add.s32 	%r1523, %r913, 4;
	neg.s32 	%r1522, %r910;
	shl.b32 	%r914, %r909, 8;
	and.b32  	%r915, %r914, 768;
	add.s32 	%r1526, %r129, %r915;
$L__BB1_186:
	.pragma "nounroll";
	ld.shared.f32 	%f334, [%r1523];
	st.global.f32 	[%rd325], %f334;
	add.s64 	%rd325, %rd325, 1024;
	add.s32 	%r1523, %r1523, 2048;
	add.s32 	%r1522, %r1522, 1;
	setp.ne.s32 	%p239, %r1522, 0;
	@%p239 bra 	$L__BB1_186;
$L__BB1_187:
	setp.lt.u32 	%p240, %r200, 768;
	@%p240 bra 	$L__BB1_208;
	mul.wide.u32 	%rd187, %r1526, 4;
	add.s64 	%rd188, %rd187, %rd5;
	add.s64 	%rd326, %rd188, 2048;
	shl.b32 	%r916, %r1526, 3;
	mov.u32 	%r917, _ZN6thrust24THRUST_300001_SM_1000_NS8cuda_cub4core6detail5shmemE;
	add.s32 	%r918, %r916, %r917;
	add.s32 	%r1525, %r918, 4100;
$L__BB1_189:
	ld.shared.f32 	%f335, [%r1525+-4096];
	st.global.f32 	[%rd326+-2048], %f335;
	ld.shared.f32 	%f336, [%r1525+-2048];
	st.global.f32 	[%rd326+-1024], %f336;
	ld.shared.f32 	%f337, [%r1525];
	st.global.f32 	[%rd326], %f337;
	ld.shared.f32 	%f338, [%r1525+2048];
	st.global.f32 	[%rd326+1024], %f338;
	add.s32 	%r1526, %r1526, 1024;
	add.s64 	%rd326, %rd326, 4096;
	add.s32 	%r1525, %r1525, 8192;
	setp.lt.s32 	%p241, %r1526, %r1527;
	@%p241 bra 	$L__BB1_189;
	bra.uni 	$L__BB1_208;
$L__BB1_190:
	setp.eq.s32 	%p219, %r176, 0;
	@%p219 bra 	$L__BB1_192;
	mul.wide.s32 	%rd168, %r191, 4;
	add.s64 	%rd169, %rd5, %rd168;
	st.global.f32 	[%rd169], %f79;
$L__BB1_192:
	not.pred 	%p220, %p1;
	@%p220 bra 	$L__BB1_194;
	mul.wide.s32 	%rd170, %r192, 4;
	add.s64 	%rd171, %rd5, %rd170;
	st.global.f32 	[%rd171], %f80;
$L__BB1_194:
	not.pred 	%p221, %p2;
	@%p221 bra 	$L__BB1_196;
	mul.wide.s32 	%rd172, %r193, 4;
	add.s64 	%rd173, %rd5, %rd172;
	st.global.f32 	[%rd173], %f81;
$L__BB1_196:
	not.pred 	%p222, %p3;
	@%p222 bra 	$L__BB1_198;
	mul.wide.s32 	%rd174, %r194, 4;
	add.s64 	%rd175, %rd5, %rd174;
	st.global.f32 	[%rd175], %f82;
$L__BB1_198:
	not.pred 	%p223, %p4;
	@%p223 bra 	$L__BB1_200;
	mul.wide.s32 	%rd176, %r195, 4;
	add.s64 	%rd177, %rd5, %rd176;
	st.global.f32 	[%rd177], %f83;
$L__BB1_200:
	not.pred 	%p224, %p5;
	@%p224 bra 	$L__BB1_202;
	mul.wide.s32 	%rd178, %r196, 4;
	add.s64 	%rd179, %rd5, %rd178;
	st.global.f32 	[%rd179], %f84;
$L__BB1_202:
	not.pred 	%p225, %p6;
	@%p225 bra 	$L__BB1_204;
	mul.wide.s32 	%rd180, %r197, 4;
	add.s64 	%rd181, %rd5, %rd180;
	st.global.f32 	[%rd181], %f85;
$L__BB1_204:
	not.pred 	%p226, %p7;
	@%p226 bra 	$L__BB1_206;
	mul.wide.s32 	%rd182, %r198, 4;
	add.s64 	%rd183, %rd5, %rd182;
	st.global.f32 	[%rd183], %f86;
$L__BB1_206:
	not.pred 	%p227, %p8;
	@%p227 bra 	$L__BB1_208;
	mul.wide.s32 	%rd184, %r199, 4;
	add.s64 	%rd185, %rd5, %rd184;
	st.global.f32 	[%rd185], %f87;
$L__BB1_208:
	setp.ne.s32 	%p242, %r129, 255;
	@%p242 bra 	$L__BB1_322;
	setp.ne.s32 	%p243, %r5, 2304;
	@%p243 bra 	$L__BB1_211;
	mul.wide.s32 	%rd189, %r1527, 4;
	add.s64 	%rd190, %rd5, %rd189;
	st.global.f32 	[%rd190], %f78;
	add.s32 	%r1527, %r1527, 1;
$L__BB1_211:
	ld.param.u64 	%rd321, [_ZN6thrust24THRUST_300001_SM_1000_NS8cuda_cub4core6detail13_kernel_agentINS1_15__reduce_by_key16ReduceByKeyAgentINS0_6detail15normal_iteratorINS0_10device_ptrIiEEEENS0_20permutation_iteratorINS8_INS9_IfEEEENS0_18transform_iteratorI14IndexTransformSB_NS0_11use_defaultESH_EEEENS0_16discard_iteratorISH_EESE_N4cuda3std3__48equal_toIiEENSO_4plusIfEEPiiEEJSB_SJ_SL_SE_ST_N3cub18CUB_300001_SM_100024ReduceByKeyScanTileStateIfiLb1EEESQ_SS_iiEEEvDpT0__param_4];
	cvta.to.global.u64 	%rd191, %rd321;
	st.global.u32 	[%rd191], %r1527;
	bra.uni 	$L__BB1_322;
$L__BB1_212:
	mul.wide.u32 	%rd49, %r4, 4;
	add.s64 	%rd48, %rd2, %rd49;
	// begin inline asm
	ld.global.nc.u32 %r1536, [%rd48];
	// end inline asm
	mov.u32 	%r217, %tid.x;
	and.b32  	%r317, %r217, 31;
	and.b32  	%r318, %r217, 992;
	mul.lo.s32 	%r319, %r318, 9;
	or.b32  	%r218, %r319, %r317;
	setp.ge.u32 	%p21, %r218, %r5;
	mov.u32 	%r1528, %r1536;
	@%p21 bra 	$L__BB1_214;
	add.s32 	%r321, %r218, %r4;
	mul.wide.u32 	%rd51, %r321, 4;
	add.s64 	%rd50, %rd2, %rd51;
	// begin inline asm
	ld.global.nc.u32 %r1528, [%rd50];
	// end inline asm
$L__BB1_214:
	add.s32 	%r221, %r218, 32;
	setp.ge.u32 	%p22, %r221, %r5;
	shl.b32 	%r222, %r218, 2;
	cvt.u64.u32 	%rd52, %r222;
	add.s64 	%rd32, %rd48, %rd52;
	mov.u32 	%r1529, %r1536;
	@%p22 bra 	$L__BB1_216;
	add.s64 	%rd53, %rd32, 128;
	// begin inline asm
	ld.global.nc.u32 %r1529, [%rd53];
	// end inline asm
$L__BB1_216:
	add.s32 	%r225, %r218, 64;
	setp.ge.u32 	%p23, %r225, %r5;
	mov.u32 	%r1530, %r1536;
	@%p23 bra 	$L__BB1_218;
	add.s64 	%rd54, %rd32, 256;
	// begin inline asm
	ld.global.nc.u32 %r1530, [%rd54];
	// end inline asm
$L__BB1_218:
	add.s32 	%r228, %r218, 96;
	setp.ge.u32 	%p24, %r228, %r5;
	mov.u32 	%r1531, %r1536;
	@%p24 bra 	$L__BB1_220;
	add.s64 	%rd55, %rd32, 384;
	// begin inline asm
	ld.global.nc.u32 %r1531, [%rd55];
	// end inline asm
$L__BB1_220:
	add.s32 	%r231, %r218, 128;
	setp.ge.u32 	%p25, %r231, %r5;
	mov.u32 	%r1532, %r1536;
	@%p25 bra 	$L__BB1_222;
	add.s64 	%rd56, %rd32, 512;
	// begin inline asm
	ld.global.nc.u32 %r1532, [%rd56];
	// end inline asm
$L__BB1_222:
	add.s32 	%r234, %r218, 160;
	setp.ge.u32 	%p26, %r234, %r5;
	mov.u32 	%r1533, %r1536;
	@%p26 bra 	$L__BB1_224;
	add.s64 	%rd57, %rd32, 640;
	// begin inline asm
	ld.global.nc.u32 %r1533, [%rd57];
	// end inline asm
$L__BB1_224:
	add.s32 	%r237, %r218, 192;
	setp.ge.u32 	%p27, %r237, %r5;
	mov.u32 	%r1534, %r1536;
	@%p27 bra 	$L__BB1_226;
	add.s64 	%rd58, %rd32, 768;
	// begin inline asm
	ld.global.nc.u32 %r1534, [%rd58];
	// end inline asm
$L__BB1_226:
	add.s32 	%r240, %r218, 224;
	setp.ge.u32 	%p28, %r240, %r5;
	mov.u32 	%r1535, %r1536;
	@%p28 bra 	$L__BB1_228;
	add.s64 	%rd59, %rd32, 896;
	// begin inline asm
	ld.global.nc.u32 %r1535, [%rd59];
	// end inline asm
$L__BB1_228:
	add.s32 	%r243, %r218, 256;
	setp.ge.u32 	%p29, %r243, %r5;
	@%p29 bra 	$L__BB1_230;
	add.s64 	%rd60, %rd32, 1024;
	// begin inline asm
	ld.global.nc.u32 %r1536, [%rd60];
	// end inline asm
$L__BB1_230:
	// begin inline asm
	mov.u32 %r330, %laneid;
	// end inline asm
	shr.u32 	%r247, %r217, 5;
	mad.lo.s32 	%r332, %r247, 288, %r330;
	shl.b32 	%r333, %r332, 2;
	mov.u32 	%r334, _ZN6thrust24THRUST_300001_SM_1000_NS8cuda_cub4core6detail5shmemE;
	add.s32 	%r248, %r334, %r333;
	st.shared.u32 	[%r248], %r1528;
	st.shared.u32 	[%r248+128], %r1529;
	st.shared.u32 	[%r248+256], %r1530;
	st.shared.u32 	[%r248+384], %r1531;
	st.shared.u32 	[%r248+512], %r1532;
	st.shared.u32 	[%r248+640], %r1533;
	st.shared.u32 	[%r248+768], %r1534;
	st.shared.u32 	[%r248+896], %r1535;
	st.shared.u32 	[%r248+1024], %r1536;
	bar.warp.sync 	-1;
	shl.b32 	%r335, %r330, 5;
	add.s32 	%r249, %r248, %r335;
	ld.shared.u32 	%r250, [%r249];
	ld.shared.u32 	%r251, [%r249+4];
	ld.shared.u32 	%r252, [%r249+8];
	ld.shared.u32 	%r253, [%r249+12];
	ld.shared.u32 	%r254, [%r249+16];
	ld.shared.u32 	%r255, [%r249+20];
	ld.shared.u32 	%r256, [%r249+24];
	ld.shared.u32 	%r257, [%r249+28];
	ld.shared.u32 	%r258, [%r249+32];
	setp.ne.s32 	%p30, %r217, 0;
	mov.b32 	%r1538, 0;
	@%p30 bra 	$L__BB1_232;
	add.s64 	%rd61, %rd48, -4;
	// begin inline asm
	ld.global.nc.u32 %r1538, [%rd61];
	// end inline asm
$L__BB1_232:
	setp.ge.u32 	%p31, %r218, %r5;
	bar.sync 	0;
	cvta.to.global.u64 	%rd62, %rd44;
	mul.wide.u32 	%rd63, %r4, 4;
	add.s64 	%rd33, %rd62, %rd63;
	ld.global.u32 	%r337, [%rd33];
	mad.lo.s32 	%r338, %r337, %r313, %r314;
	mul.wide.s32 	%rd64, %r338, 4;
	add.s64 	%rd65, %rd4, %rd64;
	ld.global.f32 	%f580, [%rd65];
	mov.f32 	%f572, %f580;
	@%p31 bra 	$L__BB1_234;
	add.s32 	%r339, %r218, %r4;
	cvta.to.global.u64 	%rd66, %rd44;
	mul.wide.u32 	%rd67, %r339, 4;
	add.s64 	%rd68, %rd66, %rd67;
	ld.global.u32 	%r340, [%rd68];
	mad.lo.s32 	%r341, %r340, %r313, %r314;
	mul.wide.s32 	%rd69, %r341, 4;
	add.s64 	%rd70, %rd4, %rd69;
	ld.global.f32 	%f572, [%rd70];
$L__BB1_234:
	cvt.u64.u32 	%rd71, %r222;
	setp.ge.u32 	%p32, %r221, %r5;
	add.s64 	%rd34, %rd33, %rd71;
	mov.f32 	%f573, %f580;
	@%p32 bra 	$L__BB1_236;
	ld.global.u32 	%r342, [%rd34+128];
	mad.lo.s32 	%r343, %r342, %r313, %r314;
	mul.wide.s32 	%rd72, %r343, 4;
	add.s64 	%rd73, %rd4, %rd72;
	ld.global.f32 	%f573, [%rd73];
$L__BB1_236:
	setp.ge.u32 	%p33, %r225, %r5;
	mov.f32 	%f574, %f580;
	@%p33 bra 	$L__BB1_238;
	ld.global.u32 	%r344, [%rd34+256];
	mad.lo.s32 	%r345, %r344, %r313, %r314;
	mul.wide.s32 	%rd74, %r345, 4;
	add.s64 	%rd75, %rd4, %rd74;
	ld.global.f32 	%f574, [%rd75];
$L__BB1_238:
	setp.ge.u32 	%p34, %r228, %r5;
	mov.f32 	%f575, %f580;
	@%p34 bra 	$L__BB1_240;
	ld.global.u32 	%r346, [%rd34+384];
	mad.lo.s32 	%r347, %r346, %r313, %r314;
	mul.wide.s32 	%rd76, %r347, 4;
	add.s64 	%rd77, %rd4, %rd76;
	ld.global.f32 	%f575, [%rd77];
$L__BB1_240:
	setp.ge.u32 	%p35, %r231, %r5;
	mov.f32 	%f576, %f580;
	@%p35 bra 	$L__BB1_242;
	ld.global.u32 	%r348, [%rd34+512];
	mad.lo.s32 	%r349, %r348, %r313, %r314;
	mul.wide.s32 	%rd78, %r349, 4;
	add.s64 	%rd79, %rd4, %rd78;
	ld.global.f32 	%f576, [%rd79];
$L__BB1_242:
	mov.f32 	%f577, %f580;
	@%p26 bra 	$L__BB1_244;
	ld.global.u32 	%r350, [%rd34+640];
	mad.lo.s32 	%r351, %r350, %r313, %r314;
	mul.wide.s32 	%rd80, %r351, 4;
	add.s64 	%rd81, %rd4, %rd80;
	ld.global.f32 	%f577, [%rd81];
$L__BB1_244:
	mov.f32 	%f578, %f580;
	@%p27 bra 	$L__BB1_246;
	ld.global.u32 	%r352, [%rd34+768];
	mad.lo.s32 	%r353, %r352, %r313, %r314;
	mul.wide.s32 	%rd82, %r353, 4;
	add.s64 	%rd83, %rd4, %rd82;
	ld.global.f32 	%f578, [%rd83];
$L__BB1_246:
	mov.f32 	%f579, %f580;
	@%p28 bra 	$L__BB1_248;
	ld.global.u32 	%r354, [%rd34+896];
	mad.lo.s32 	%r355, %r354, %r313, %r314;
	mul.wide.s32 	%rd84, %r355, 4;
	add.s64 	%rd85, %rd4, %rd84;
	ld.global.f32 	%f579, [%rd85];
$L__BB1_248:
	@%p29 bra 	$L__BB1_250;
	ld.global.u32 	%r356, [%rd34+1024];
	mad.lo.s32 	%r357, %r356, %r313, %r314;
	mul.wide.s32 	%rd86, %r357, 4;
	add.s64 	%rd87, %rd4, %rd86;
	ld.global.f32 	%f580, [%rd87];
$L__BB1_250:
	setp.eq.s32 	%p40, %r217, 0;
	st.shared.f32 	[%r248], %f572;
	st.shared.f32 	[%r248+128], %f573;
	st.shared.f32 	[%r248+256], %f574;
	st.shared.f32 	[%r248+384], %f575;
	st.shared.f32 	[%r248+512], %f576;
	st.shared.f32 	[%r248+640], %f577;
	st.shared.f32 	[%r248+768], %f578;
	st.shared.f32 	[%r248+896], %f579;
	st.shared.f32 	[%r248+1024], %f580;
	bar.warp.sync 	-1;
	ld.shared.f32 	%f107, [%r249];
	ld.shared.f32 	%f108, [%r249+4];
	ld.shared.f32 	%f109, [%r249+8];
	ld.shared.f32 	%f110, [%r249+12];
	ld.shared.f32 	%f111, [%r249+16];
	ld.shared.f32 	%f112, [%r249+20];
	ld.shared.f32 	%f113, [%r249+24];
	ld.shared.f32 	%f114, [%r249+28];
	ld.shared.f32 	%f115, [%r249+32];
	bar.sync 	0;
	shl.b32 	%r358, %r217, 2;
	mov.u32 	%r359, _ZN6thrust24THRUST_300001_SM_1000_NS8cuda_cub4core6detail5shmemE;
	add.s32 	%r360, %r359, %r358;
	add.s32 	%r261, %r360, 1148;
	st.shared.u32 	[%r360+1148], %r258;
	bar.sync 	0;
	@%p40 bra 	$L__BB1_252;
	ld.shared.u32 	%r1538, [%r261+-4];
$L__BB1_252:
	setp.ne.s32 	%p41, %r1538, %r250;
	setp.ne.s32 	%p42, %r250, %r251;
	setp.ne.s32 	%p43, %r251, %r252;
	setp.ne.s32 	%p44, %r252, %r253;
	setp.ne.s32 	%p45, %r253, %r254;
	setp.ne.s32 	%p46, %r254, %r255;
	setp.ne.s32 	%p47, %r255, %r256;
	setp.ne.s32 	%p48, %r256, %r257;
	setp.ne.s32 	%p49, %r257, %r258;
	mul.lo.s32 	%r421, %r217, 9;
	setp.eq.s32 	%p50, %r421, %r5;
	or.pred  	%p9, %p50, %p41;
	selp.u32 	%r422, 1, 0, %p9;
	add.s32 	%r423, %r421, 1;
	setp.eq.s32 	%p51, %r423, %r5;
	or.pred  	%p10, %p51, %p42;
	selp.u32 	%r424, 1, 0, %p10;
	add.s32 	%r425, %r421, 2;
	setp.eq.s32 	%p52, %r425, %r5;
	or.pred  	%p11, %p52, %p43;
	selp.u32 	%r426, 1, 0, %p11;
	add.s32 	%r427, %r421, 3;
	setp.eq.s32 	%p53, %r427, %r5;
	or.pred  	%p12, %p53, %p44;
	selp.u32 	%r428, 1, 0, %p12;
	add.s32 	%r429, %r421, 4;
	setp.eq.s32 	%p54, %r429, %r5;
	or.pred  	%p13, %p54, %p45;
	selp.u32 	%r430, 1, 0, %p13;
	add.s32 	%r431, %r421, 5;
	setp.eq.s32 	%p55, %r431, %r5;
	or.pred  	%p14, %p55, %p46;
	selp.u32 	%r432, 1, 0, %p14;
	add.s32 	%r433, %r421, 6;
	setp.eq.s32 	%p56, %r433, %r5;
	or.pred  	%p15, %p56, %p47;
	selp.u32 	%r434, 1, 0, %p15;
	add.s32 	%r435, %r421, 7;
	setp.eq.s32 	%p57, %r435, %r5;
	or.pred  	%p16, %p57, %p48;
	selp.u32 	%r436, 1, 0, %p16;
	add.s32 	%r437, %r421, 8;
	setp.eq.s32 	%p58, %r437, %r5;
	or.pred  	%p17, %p58, %p49;
	selp.u32 	%r438, 1, 0, %p17;
	add.s32 	%r439, %r424, %r422;
	add.f32 	%f136, %f107, %f108;
	selp.f32 	%f137, %f108, %f136, %p10;
	add.s32 	%r440, %r439, %r426;
	add.f32 	%f138, %f137, %f109;
	selp.f32 	%f139, %f109, %f138, %p11;
	add.s32 	%r441, %r440, %r428;
	add.f32 	%f140, %f139, %f110;
	selp.f32 	%f141, %f110, %f140, %p12;
	add.s32 	%r442, %r441, %r430;
	add.f32 	%f142, %f141, %f111;
	selp.f32 	%f143, %f111, %f142, %p13;
	add.s32 	%r443, %r442, %r432;
	add.f32 	%f144, %f143, %f112;
	selp.f32 	%f145, %f112, %f144, %p14;
	add.s32 	%r444, %r443, %r434;
	add.f32 	%f146, %f145, %f113;
	selp.f32 	%f147, %f113, %f146, %p15;
	add.s32 	%r445, %r444, %r436;
	add.f32 	%f148, %f147, %f114;
	selp.f32 	%f149, %f114, %f148, %p16;
	add.s32 	%r362, %r445, %r438;
	add.f32 	%f150, %f149, %f115;
	selp.f32 	%f151, %f115, %f150, %p17;
	mov.b32 	%r418, 1;
	mov.b32 	%r419, 0;
	mov.b32 	%r420, -1;
	// begin inline asm
	shfl.sync.up.b32 %r361, %r362, %r418, %r419, %r420;
	// end inline asm
	mov.b32 	%r367, %f151;
	// begin inline asm
	shfl.sync.up.b32 %r366, %r367, %r418, %r419, %r420;
	// end inline asm
	mov.b32 	%f152, %r366;
	setp.eq.s32 	%p59, %r362, 0;
	add.f32 	%f153, %f151, %f152;
	selp.f32 	%f154, %f153, %f151, %p59;
	setp.lt.s32 	%p60, %r330, 1;
	selp.b32 	%r446, 0, %r361, %p60;
	add.s32 	%r372, %r446, %r362;
	selp.f32 	%f155, %f151, %f154, %p60;
	mov.b32 	%r378, 2;
	// begin inline asm
	shfl.sync.up.b32 %r371, %r372, %r378, %r419, %r420;
	// end inline asm
	mov.b32 	%r377, %f155;
	// begin inline asm
	shfl.sync.up.b32 %r376, %r377, %r378, %r419, %r420;
	// end inline asm
	mov.b32 	%f156, %r376;
	setp.eq.s32 	%p61, %r372, 0;
	add.f32 	%f157, %f155, %f156;
	selp.f32 	%f158, %f157, %f155, %p61;
	setp.lt.s32 	%p62, %r330, 2;
	selp.b32 	%r447, 0, %r371, %p62;
	add.s32 	%r382, %r447, %r372;
	selp.f32 	%f159, %f155, %f158, %p62;
	mov.b32 	%r388, 4;
	// begin inline asm
	shfl.sync.up.b32 %r381, %r382, %r388, %r419, %r420;
	// end inline asm
	mov.b32 	%r387, %f159;
	// begin inline asm
	shfl.sync.up.b32 %r386, %r387, %r388, %r419, %r420;
	// end inline asm
	mov.b32 	%f160, %r386;
	setp.eq.s32 	%p63, %r382, 0;
	add.f32 	%f161, %f159, %f160;
	selp.f32 	%f162, %f161, %f159, %p63;
	setp.lt.s32 	%p64, %r330, 4;
	selp.b32 	%r448, 0, %r381, %p64;
	add.s32 	%r392, %r448, %r382;
	selp.f32 	%f163, %f159, %f162, %p64;
	mov.b32 	%r398, 8;
	// begin inline asm
	shfl.sync.up.b32 %r391, %r392, %r398, %r419, %r420;
	// end inline asm
	mov.b32 	%r397, %f163;
	// begin inline asm
	shfl.sync.up.b32 %r396, %r397, %r398, %r419, %r420;
	// end inline asm
	mov.b32 	%f164, %r396;
	setp.eq.s32 	%p65, %r392, 0;
	add.f32 	%f165, %f163, %f164;
	selp.f32 	%f166, %f165, %f163, %p65;
	setp.lt.s32 	%p66, %r330, 8;
	selp.b32 	%r449, 0, %r391, %p66;
	add.s32 	%r402, %r449, %r392;
	selp.f32 	%f167, %f163, %f166, %p66;
	mov.b32 	%r408, 16;
	// begin inline asm
	shfl.sync.up.b32 %r401, %r402, %r408, %r419, %r420;
	// end inline asm
	mov.b32 	%r407, %f167;
	// begin inline asm
	shfl.sync.up.b32 %r406, %r407, %r408, %r419, %r420;
	// end inline asm
	mov.b32 	%f168, %r406;
	setp.eq.s32 	%p67, %r402, 0;
	add.f32 	%f169, %f167, %f168;
	selp.f32 	%f116, %f169, %f167, %p67;
	setp.lt.s32 	%p68, %r330, 16;
	selp.b32 	%r450, 0, %r401, %p68;
	add.s32 	%r412, %r450, %r402;
	selp.f32 	%f170, %f167, %f116, %p68;
	// begin inline asm
	shfl.sync.up.b32 %r1541, %r412, %r418, %r419, %r420;
	// end inline asm
	mov.b32 	%r417, %f170;
	// begin inline asm
	shfl.sync.up.b32 %r416, %r417, %r418, %r419, %r420;
	// end inline asm
	mov.b32 	%f582, %r416;
	setp.ne.s32 	%p69, %r330, 31;
	@%p69 bra 	$L__BB1_254;
	shl.b32 	%r451, %r247, 3;
	mov.u32 	%r452, _ZN6thrust24THRUST_300001_SM_1000_NS8cuda_cub4core6detail5shmemE;
	add.s32 	%r453, %r452, %r451;
	mov.b32 	%r454, %f116;
	st.shared.v2.u32 	[%r453], {%r412, %r454};
$L__BB1_254:
	bar.sync 	0;
	ld.shared.v4.u32 	{%r455, %r456, %r457, %r458}, [_ZN6thrust24THRUST_300001_SM_1000_NS8cuda_cub4core6detail5shmemE];
	mov.b32 	%f171, %r458;
	mov.b32 	%f172, %r456;
	add.s32 	%r459, %r457, %r455;
	setp.eq.s32 	%p70, %r457, 0;
	add.f32 	%f173, %f172, %f171;
	selp.f32 	%f174, %f173, %f171, %p70;
	setp.eq.s32 	%p71, %r247, 2;
	selp.b32 	%r460, %r459, %r455, %p71;
	selp.f32 	%f175, %f174, %f172, %p71;
	ld.shared.v4.u32 	{%r461, %r462, %r463, %r464}, [_ZN6thrust24THRUST_300001_SM_1000_NS8cuda_cub4core6detail5shmemE+16];
	mov.b32 	%f176, %r464;
	mov.b32 	%f177, %r462;
	add.s32 	%r465, %r461, %r459;
	setp.eq.s32 	%p72, %r461, 0;
	add.f32 	%f178, %f174, %f177;
	selp.f32 	%f179, %f178, %f177, %p72;
	setp.eq.s32 	%p73, %r247, 3;
	selp.b32 	%r466, %r465, %r460, %p73;
	selp.f32 	%f180, %f179, %f175, %p73;
	add.s32 	%r467, %r463, %r465;
	setp.eq.s32 	%p74, %r463, 0;
	add.f32 	%f181, %f179, %f176;
	selp.f32 	%f182, %f181, %f176, %p74;
	setp.eq.s32 	%p75, %r247, 4;
	selp.b32 	%r468, %r467, %r466, %p75;
	selp.f32 	%f183, %f182, %f180, %p75;
	ld.shared.v4.u32 	{%r469, %r470, %r471, %r472}, [_ZN6thrust24THRUST_300001_SM_1000_NS8cuda_cub4core6detail5shmemE+32];
	mov.b32 	%f184, %r472;
	mov.b32 	%f185, %r470;
	add.s32 	%r473, %r469, %r467;
	setp.eq.s32 	%p76, %r469, 0;
	add.f32 	%f186, %f182, %f185;
	selp.f32 	%f187, %f186, %f185, %p76;
	setp.eq.s32 	%p77, %r247, 5;
	selp.b32 	%r474, %r473, %r468, %p77;
	selp.f32 	%f188, %f187, %f183, %p77;
	add.s32 	%r475, %r471, %r473;
	setp.eq.s32 	%p78, %r471, 0;
	add.f32 	%f189, %f187, %f184;
	selp.f32 	%f190, %f189, %f184, %p78;
	setp.eq.s32 	%p79, %r247, 6;
	selp.b32 	%r476, %r475, %r474, %p79;
	selp.f32 	%f191, %f190, %f188, %p79;
	ld.shared.v4.u32 	{%r477, %r478, %r479, %r480}, [_ZN6thrust24THRUST_300001_SM_1000_NS8cuda_cub4core6detail5shmemE+48];
	mov.b32 	%f192, %r480;
	mov.b32 	%f193, %r478;
	add.s32 	%r481, %r477, %r475;
	setp.eq.s32 	%p80, %r477, 0;
	add.f32 	%f194, %f190, %f193;
	selp.f32 	%f195, %f194, %f193, %p80;
	setp.eq.s32 	%p81, %r247, 7;
	selp.b32 	%r266, %r481, %r476, %p81;
	selp.f32 	%f118, %f195, %f191, %p81;
	add.s32 	%r267, %r479, %r481;
	setp.eq.s32 	%p82, %r479, 0;
	add.f32 	%f196, %f195, %f192;
	selp.f32 	%f119, %f196, %f192, %p82;
	setp.lt.u32 	%p83, %r217, 32;
	@%p83 bra 	$L__BB1_256;
	setp.eq.s32 	%p84, %r1541, 0;
	add.f32 	%f197, %f118, %f582;
	selp.f32 	%f198, %f197, %f582, %p84;
	setp.eq.s32 	%p85, %r330, 0;
	selp.b32 	%r482, 0, %r1541, %p85;
	add.s32 	%r1541, %r266, %r482;
	selp.f32 	%f582, %f118, %f198, %p85;
	bra.uni 	$L__BB1_272;
$L__BB1_256:
	setp.ne.s32 	%p86, %r217, 0;
	mul.wide.u32 	%rd88, %r3, 16;
	add.s64 	%rd35, %rd1, %rd88;
	@%p86 bra 	$L__BB1_258;
	st.shared.u32 	[_ZN6thrust24THRUST_300001_SM_1000_NS8cuda_cub4core6detail5shmemE+116], %r267;
	st.shared.f32 	[_ZN6thrust24THRUST_300001_SM_1000_NS8cuda_cub4core6detail5shmemE+120], %f119;
	add.s64 	%rd89, %rd35, 512;
	mov.b32 	%r483, %f119;
	mov.b64 	%rd90, {%r267, %r483};
	mov.b64 	%rd91, 100;
	// begin inline asm
	st.relaxed.gpu.v2.u64 [%rd89], {%rd90, %rd91};
	// end inline asm
$L__BB1_258:
	mov.u32 	%r484, %nctaid.x;
	setp.gt.u32 	%p87, %r484, 499;
	@%p87 bra 	$L__BB1_260;
	membar.cta;
	bra.uni 	$L__BB1_261;
$L__BB1_260:
	mov.b32 	%r485, 450;
	// begin inline asm
	nanosleep.u32 %r485;
	// end inline asm
$L__BB1_261:
	mul.wide.u32 	%rd92, %r217, 16;
	xor.b64  	%rd93, %rd92, -16;
	add.s64 	%rd94, %rd35, %rd93;
	add.s64 	%rd36, %rd94, 512;
$L__BB1_262:
	// begin inline asm
	ld.relaxed.gpu.v2.u64 {%rd95, %rd327}, [%rd36];
	// end inline asm
	setp.eq.s64 	%p88, %rd327, 99;
	mov.b32 	%r486, -1;
	vote.sync.any.pred 	%p89, %p88, %r486;
	@%p89 bra 	$L__BB1_262;
	mov.b64 	{%r539, %r495}, %rd95;
	mov.b32 	%f199, %r495;
	cvt.u32.u64 	%r490, %rd95;
	setp.eq.s64 	%p90, %rd327, 101;
	mov.b32 	%r538, -1;
	vote.sync.ballot.b32 	%r540, %p90, %r538;
	// begin inline asm
	mov.u32 %r488, %lanemask_ge;
	// end inline asm
	and.b32  	%r541, %r540, %r488;
	or.b32  	%r542, %r541, -2147483648;
	add.s32 	%r543, %r542, -1;
	not.b32 	%r544, %r542;
	and.b32  	%r545, %r544, %r543;
	popc.b32 	%r492, %r545;
	mov.b32 	%r496, 1;
	// begin inline asm
	shfl.sync.down.b32 %r489, %r490, %r496, %r492, %r538;
	// end inline asm
	// begin inline asm
	shfl.sync.down.b32 %r494, %r495, %r496, %r492, %r538;
	// end inline asm
	mov.b32 	%f200, %r494;
	setp.lt.s32 	%p92, %r330, %r492;
	setp.eq.s32 	%p93, %r490, 0;
	add.f32 	%f201, %f199, %f200;
	selp.b32 	%r546, %r489, 0, %p92;
	add.s32 	%r500, %r546, %r490;
	selp.f32 	%f202, %f201, %f199, %p93;
	selp.f32 	%f203, %f202, %f199, %p92;
	mov.b32 	%r506, 2;
	// begin inline asm
	shfl.sync.down.b32 %r499, %r500, %r506, %r492, %r538;
	// end inline asm
	mov.b32 	%r505, %f203;
	// begin inline asm
	shfl.sync.down.b32 %r504, %r505, %r506, %r492, %r538;
	// end inline asm
	mov.b32 	%f204, %r504;
	add.s32 	%r547, %r330, 2;
	setp.gt.s32 	%p94, %r547, %r492;
	setp.eq.s32 	%p95, %r500, 0;
	add.f32 	%f205, %f203, %f204;
	selp.f32 	%f206, %f205, %f203, %p95;
	selp.b32 	%r548, 0, %r499, %p94;
	add.s32 	%r510, %r500, %r548;
	selp.f32 	%f207, %f203, %f206, %p94;
	mov.b32 	%r516, 4;
	// begin inline asm
	shfl.sync.down.b32 %r509, %r510, %r516, %r492, %r538;
	// end inline asm
	mov.b32 	%r515, %f207;
	// begin inline asm
	shfl.sync.down.b32 %r514, %r515, %r516, %r492, %r538;
	// end inline asm
	mov.b32 	%f208, %r514;
	add.s32 	%r549, %r330, 4;
	setp.gt.s32 	%p96, %r549, %r492;
	setp.eq.s32 	%p97, %r510, 0;
	add.f32 	%f209, %f207, %f208;
	selp.f32 	%f210, %f209, %f207, %p97;
	selp.b32 	%r550, 0, %r509, %p96;
	add.s32 	%r520, %r510, %r550;
	selp.f32 	%f211, %f207, %f210, %p96;
	mov.b32 	%r526, 8;
	// begin inline asm
	shfl.sync.down.b32 %r519, %r520, %r526, %r492, %r538;
	// end inline asm
	mov.b32 	%r525, %f211;
	// begin inline asm
	shfl.sync.down.b32 %r524, %r525, %r526, %r492, %r538;
	// end inline asm
	mov.b32 	%f212, %r524;
	add.s32 	%r270, %r330, 8;
	setp.gt.s32 	%p98, %r270, %r492;
	setp.eq.s32 	%p99, %r520, 0;
	add.f32 	%f213, %f211, %f212;
	selp.f32 	%f214, %f213, %f211, %p99;
	selp.b32 	%r551, 0, %r519, %p98;
	add.s32 	%r530, %r520, %r551;
	selp.f32 	%f215, %f211, %f214, %p98;
	mov.b32 	%r536, 16;
	// begin inline asm
	shfl.sync.down.b32 %r529, %r530, %r536, %r492, %r538;
	// end inline asm
	mov.b32 	%r535, %f215;
	// begin inline asm
	shfl.sync.down.b32 %r534, %r535, %r536, %r492, %r538;
	// end inline asm
	mov.b32 	%f216, %r534;
	add.s32 	%r552, %r330, 16;
	setp.gt.s32 	%p100, %r552, %r492;
	setp.eq.s32 	%p101, %r530, 0;
	add.f32 	%f217, %f215, %f216;
	selp.f32 	%f218, %f217, %f215, %p101;
	selp.b32 	%r553, 0, %r529, %p100;
	add.s32 	%r1539, %r553, %r530;
	selp.f32 	%f581, %f215, %f218, %p100;
	not.b32 	%r554, %r217;
	add.s32 	%r1540, %r3, %r554;
	add.s64 	%rd39, %rd1, 512;
$L__BB1_264:
	setp.ne.s64 	%p102, %rd327, 101;
	mov.b32 	%r555, -1;
	vote.sync.all.pred 	%p103, %p102, %r555;
	not.pred 	%p104, %p103;
	@%p104 bra 	$L__BB1_268;
	mul.wide.s32 	%rd129, %r1540, 16;
	add.s64 	%rd130, %rd39, %rd129;
	add.s64 	%rd128, %rd130, -512;
$L__BB1_266:
	// begin inline asm
	ld.relaxed.gpu.v2.u64 {%rd126, %rd327}, [%rd128];
	// end inline asm
	setp.eq.s64 	%p136, %rd327, 99;
	mov.b32 	%r631, -1;
	vote.sync.any.pred 	%p137, %p136, %r631;
	@%p137 bra 	$L__BB1_266;
	mov.b64 	{%r683, %r639}, %rd126;
	mov.b32 	%f236, %r639;
	cvt.u32.u64 	%r634, %rd126;
	setp.eq.s64 	%p138, %rd327, 101;
	mov.b32 	%r682, -1;
	vote.sync.ballot.b32 	%r684, %p138, %r682;
	and.b32  	%r685, %r684, %r488;
	or.b32  	%r686, %r685, -2147483648;
	add.s32 	%r687, %r686, -1;
	not.b32 	%r688, %r686;
	and.b32  	%r689, %r688, %r687;
	popc.b32 	%r636, %r689;
	mov.b32 	%r640, 1;
	// begin inline asm
	shfl.sync.down.b32 %r633, %r634, %r640, %r636, %r682;
	// end inline asm
	// begin inline asm
	shfl.sync.down.b32 %r638, %r639, %r640, %r636, %r682;
	// end inline asm
	mov.b32 	%f237, %r638;
	setp.lt.s32 	%p140, %r330, %r636;
	setp.eq.s32 	%p141, %r634, 0;
	add.f32 	%f238, %f236, %f237;
	selp.b32 	%r690, %r633, 0, %p140;
	add.s32 	%r644, %r690, %r634;
	selp.f32 	%f239, %f238, %f236, %p141;
	selp.f32 	%f240, %f239, %f236, %p140;
	mov.b32 	%r650, 2;
	// begin inline asm
	shfl.sync.down.b32 %r643, %r644, %r650, %r636, %r682;
	// end inline asm
	mov.b32 	%r649, %f240;
	// begin inline asm
	shfl.sync.down.b32 %r648, %r649, %r650, %r636, %r682;
	// end inline asm
	mov.b32 	%f241, %r648;
	add.s32 	%r691, %r330, 2;
	setp.gt.s32 	%p142, %r691, %r636;
	setp.eq.s32 	%p143, %r644, 0;
	add.f32 	%f242, %f240, %f241;
	selp.f32 	%f243, %f242, %f240, %p143;
	selp.b32 	%r692, 0, %r643, %p142;
	add.s32 	%r654, %r644, %r692;
	selp.f32 	%f244, %f240, %f243, %p142;
	mov.b32 	%r660, 4;
	// begin inline asm
	shfl.sync.down.b32 %r653, %r654, %r660, %r636, %r682;
	// end inline asm
	mov.b32 	%r659, %f244;
	// begin inline asm
	shfl.sync.down.b32 %r658, %r659, %r660, %r636, %r682;
	// end inline asm
	mov.b32 	%f245, %r658;
	add.s32 	%r693, %r330, 4;
	setp.gt.s32 	%p144, %r693, %r636;
	setp.eq.s32 	%p145, %r654, 0;
	add.f32 	%f246, %f244, %f245;
	selp.f32 	%f247, %f246, %f244, %p145;
	selp.b32 	%r694, 0, %r653, %p144;
	add.s32 	%r664, %r654, %r694;
	selp.f32 	%f248, %f244, %f247, %p144;
	mov.b32 	%r670, 8;
	// begin inline asm
	shfl.sync.down.b32 %r663, %r664, %r670, %r636, %r682;
	// end inline asm
	mov.b32 	%r669, %f248;
	// begin inline asm
	shfl.sync.down.b32 %r668, %r669, %r670, %r636, %r682;
	// end inline asm
	mov.b32 	%f249, %r668;
	setp.gt.s32 	%p146, %r270, %r636;
	setp.eq.s32 	%p147, %r664, 0;
	add.f32 	%f250, %f248, %f249;
	selp.f32 	%f251, %f250, %f248, %p147;
	selp.b32 	%r695, 0, %r663, %p146;
	add.s32 	%r674, %r664, %r695;
	selp.f32 	%f252, %f248, %f251, %p146;
	mov.b32 	%r680, 16;
	// begin inline asm
	shfl.sync.down.b32 %r673, %r674, %r680, %r636, %r682;
	// end inline asm
	mov.b32 	%r679, %f252;
	// begin inline asm
	shfl.sync.down.b32 %r678, %r679, %r680, %r636, %r682;
	// end inline asm
	mov.b32 	%f253, %r678;
	add.s32 	%r696, %r330, 16;
	setp.gt.s32 	%p148, %r696, %r636;
	setp.eq.s32 	%p149, %r674, 0;
	add.f32 	%f254, %f252, %f253;
	selp.f32 	%f255, %f254, %f252, %p149;
	selp.b32 	%r697, 0, %r673, %p148;
	selp.f32 	%f256, %f252, %f255, %p148;
	add.s32 	%r698, %r697, %r1539;
	add.s32 	%r275, %r698, %r674;
	setp.eq.s32 	%p150, %r1539, 0;
	add.f32 	%f257, %f581, %f256;
	selp.f32 	%f581, %f257, %f581, %p150;
	add.s32 	%r1540, %r1540, -32;
	mov.u32 	%r1539, %r275;
	bra.uni 	$L__BB1_264;
$L__BB1_268:
	setp.ne.s32 	%p105, %r217, 0;
	@%p105 bra 	$L__BB1_270;
	add.s32 	%r557, %r1539, %r267;
	setp.eq.s32 	%p106, %r267, 0;
	add.f32 	%f219, %f119, %f581;
	selp.f32 	%f220, %f219, %f119, %p106;
	add.s64 	%rd98, %rd35, 512;
	mov.b32 	%r558, %f220;
	mov.b64 	%rd99, {%r557, %r558};
	mov.b64 	%rd100, 101;
	// begin inline asm
	st.relaxed.gpu.v2.u64 [%rd98], {%rd99, %rd100};
	// end inline asm
	st.shared.u32 	[_ZN6thrust24THRUST_300001_SM_1000_NS8cuda_cub4core6detail5shmemE+100], %r1539;
	mov.b32 	%r559, %f581;
	st.shared.v2.u32 	[_ZN6thrust24THRUST_300001_SM_1000_NS8cuda_cub4core6detail5shmemE+104], {%r559, %r557};
	st.shared.f32 	[_ZN6thrust24THRUST_300001_SM_1000_NS8cuda_cub4core6detail5shmemE+112], %f220;
$L__BB1_270:
	setp.ne.s32 	%p107, %r330, 0;
	@%p107 bra 	$L__BB1_272;
	mov.b32 	%r560, %f581;
	st.shared.v2.u32 	[_ZN6thrust24THRUST_300001_SM_1000_NS8cuda_cub4core6detail5shmemE+72], {%r1539, %r560};
	mov.u32 	%r1541, %r1539;
	mov.f32 	%f582, %f581;
$L__BB1_272:
	setp.eq.s32 	%p108, %r217, 0;
	bar.sync 	0;
	@%p108 bra 	$L__BB1_274;
	ld.shared.v2.u32 	{%r561, %r562}, [_ZN6thrust24THRUST_300001_SM_1000_NS8cuda_cub4core6detail5shmemE+72];
	mov.b32 	%f221, %r562;
	add.s32 	%r278, %r561, %r1541;
	setp.eq.s32 	%p109, %r1541, 0;
	add.f32 	%f222, %f582, %f221;
	selp.f32 	%f582, %f222, %f582, %p109;
	mov.u32 	%r1541, %r278;
$L__BB1_274:
	selp.u32 	%r563, 1, 0, %p9;
	add.s32 	%r280, %r1541, %r563;
	add.f32 	%f223, %f582, %f107;
	selp.f32 	%f127, %f107, %f223, %p9;
	selp.u32 	%r564, 1, 0, %p10;
	add.s32 	%r565, %r564, %r563;
	add.s32 	%r281, %r565, %r1541;
	add.f32 	%f224, %f127, %f108;
	selp.f32 	%f128, %f108, %f224, %p10;
	selp.u32 	%r566, 1, 0, %p11;
	add.s32 	%r282, %r281, %r566;
	add.f32 	%f225, %f128, %f109;
	selp.f32 	%f129, %f109, %f225, %p11;
	selp.u32 	%r567, 1, 0, %p12;
	add.s32 	%r283, %r282, %r567;
	add.f32 	%f226, %f129, %f110;
	selp.f32 	%f130, %f110, %f226, %p12;
	selp.u32 	%r568, 1, 0, %p13;
	add.s32 	%r284, %r283, %r568;
	add.f32 	%f227, %f130, %f111;
	selp.f32 	%f131, %f111, %f227, %p13;
	selp.u32 	%r569, 1, 0, %p14;
	add.s32 	%r285, %r284, %r569;
	add.f32 	%f228, %f131, %f112;
	selp.f32 	%f132, %f112, %f228, %p14;
	selp.u32 	%r570, 1, 0, %p15;
	add.s32 	%r286, %r285, %r570;
	add.f32 	%f229, %f132, %f113;
	selp.f32 	%f133, %f113, %f229, %p15;
	selp.u32 	%r571, 1, 0, %p16;
	add.s32 	%r287, %r286, %r571;
	add.f32 	%f230, %f133, %f114;
	selp.f32 	%f134, %f114, %f230, %p16;
	ld.shared.v2.u32 	{%r572, %r288}, [_ZN6thrust24THRUST_300001_SM_1000_NS8cuda_cub4core6detail5shmemE+112];
	mov.b32 	%f135, %r572;
	ld.shared.u32 	%r1550, [_ZN6thrust24THRUST_300001_SM_1000_NS8cuda_cub4core6detail5shmemE+108];
	ld.shared.u32 	%r290, [_ZN6thrust24THRUST_300001_SM_1000_NS8cuda_cub4core6detail5shmemE+100];
	setp.lt.s32 	%p110, %r288, 257;
	@%p110 bra 	$L__BB1_300;
	bar.sync 	0;
	not.pred 	%p120, %p9;
	@%p120 bra 	$L__BB1_277;
	sub.s32 	%r573, %r1541, %r290;
	shl.b32 	%r574, %r573, 3;
	mov.u32 	%r575, _ZN6thrust24THRUST_300001_SM_1000_NS8cuda_cub4core6detail5shmemE;
	add.s32 	%r576, %r575, %r574;
	mov.b32 	%r577, %f582;
	st.shared.v2.u32 	[%r576], {%r1538, %r577};
$L__BB1_277:
	not.pred 	%p121, %p10;
	@%p121 bra 	$L__BB1_279;
	sub.s32 	%r578, %r280, %r290;
	shl.b32 	%r579, %r578, 3;
	mov.u32 	%r580, _ZN6thrust24THRUST_300001_SM_1000_NS8cuda_cub4core6detail5shmemE;
	add.s32 	%r581, %r580, %r579;
	mov.b32 	%r582, %f127;
	st.shared.v2.u32 	[%r581], {%r250, %r582};
$L__BB1_279:
	not.pred 	%p122, %p11;
	@%p122 bra 	$L__BB1_281;
	sub.s32 	%r583, %r281, %r290;
	shl.b32 	%r584, %r583, 3;
	mov.u32 	%r585, _ZN6thrust24THRUST_300001_SM_1000_NS8cuda_cub4core6detail5shmemE;
	add.s32 	%r586, %r585, %r584;
	mov.b32 	%r587, %f128;
	st.shared.v2.u32 	[%r586], {%r251, %r587};
$L__BB1_281:
	not.pred 	%p123, %p12;
	@%p123 bra 	$L__BB1_283;
	sub.s32 	%r588, %r282, %r290;
	shl.b32 	%r589, %r588, 3;
	mov.u32 	%r590, _ZN6thrust24THRUST_300001_SM_1000_NS8cuda_cub4core6detail5shmemE;
	add.s32 	%r591, %r590, %r589;
	mov.b32 	%r592, %f129;
	st.shared.v2.u32 	[%r591], {%r252, %r592};
$L__BB1_283:
	not.pred 	%p124, %p13;
	@%p124 bra 	$L__BB1_285;
	sub.s32 	%r593, %r283, %r290;
	shl.b32 	%r594, %r593, 3;
	mov.u32 	%r595, _ZN6thrust24THRUST_300001_SM_1000_NS8cuda_cub4core6detail5shmemE;
	add.s32 	%r596, %r595, %r594;
	mov.b32 	%r597, %f130;
	st.shared.v2.u32 	[%r596], {%r253, %r597};
$L__BB1_285:
	not.pred 	%p125, %p14;
	@%p125 bra 	$L__BB1_287;
	sub.s32 	%r598, %r284, %r290;
	shl.b32 	%r599, %r598, 3;
	mov.u32 	%r600, _ZN6thrust24THRUST_300001_SM_1000_NS8cuda_cub4core6detail5shmemE;
	add.s32 	%r601, %r600, %r599;
	mov.b32 	%r602, %f131;
	st.shared.v2.u32 	[%r601], {%r254, %r602};
$L__BB1_287:
	not.pred 	%p126, %p15;
	@%p126 bra 	$L__BB1_289;
	sub.s32 	%r603, %r285, %r290;
	shl.b32 	%r604, %r603, 3;
	mov.u32 	%r605, _ZN6thrust24THRUST_300001_SM_1000_NS8cuda_cub4core6detail5shmemE;
	add.s32 	%r606, %r605, %r604;
	mov.b32 	%r607, %f132;
	st.shared.v2.u32 	[%r606], {%r255, %r607};
$L__BB1_289:
	not.pred 	%p127, %p16;
	@%p127 bra 	$L__BB1_291;
	sub.s32 	%r608, %r286, %r290;
	shl.b32 	%r609, %r608, 3;
	mov.u32 	%r610, _ZN6thrust24THRUST_300001_SM_1000_NS8cuda_cub4core6detail5shmemE;
	add.s32 	%r611, %r610, %r609;
	mov.b32 	%r612, %f133;
	st.shared.v2.u32 	[%r611], {%r256, %r612};
$L__BB1_291:
	not.pred 	%p128, %p17;
	@%p128 bra 	$L__BB1_293;
	sub.s32 	%r613, %r287, %r290;
	shl.b32 	%r614, %r613, 3;
	mov.u32 	%r615, _ZN6thrust24THRUST_300001_SM_1000_NS8cuda_cub4core6detail5shmemE;
	add.s32 	%r616, %r615, %r614;
	mov.b32 	%r617, %f134;
	st.shared.v2.u32 	[%r616], {%r257, %r617};
$L__BB1_293:
	bar.sync 	0;
	setp.ge.s32 	%p129, %r217, %r288;
	@%p129 bra 	$L__BB1_318;
	not.b32 	%r618, %r217;
	add.s32 	%r291, %r288, %r618;
	and.b32  	%r619, %r291, 768;
	setp.eq.s32 	%p130, %r619, 768;
	mov.u32 	%r1549, %r217;
	@%p130 bra 	$L__BB1_297;
	shr.u32 	%r620, %r291, 8;
	add.s32 	%r621, %r620, 1;
	and.b32  	%r622, %r621, 3;
	shl.b32 	%r623, %r217, 3;
	mov.u32 	%r624, _ZN6thrust24THRUST_300001_SM_1000_NS8cuda_cub4core6detail5shmemE;
	add.s32 	%r625, %r623, %r624;
	add.s32 	%r1545, %r625, 4;
	add.s32 	%r1544, %r217, %r290;
	neg.s32 	%r1543, %r622;
	shl.b32 	%r626, %r621, 8;
	and.b32  	%r627, %r626, 768;
	add.s32 	%r1549, %r217, %r627;
$L__BB1_296:
	.pragma "nounroll";
	mul.wide.s32 	%rd119, %r1544, 4;
	add.s64 	%rd120, %rd5, %rd119;
	ld.shared.f32 	%f231, [%r1545];
	st.global.f32 	[%rd120], %f231;
	add.s32 	%r1545, %r1545, 2048;
	add.s32 	%r1544, %r1544, 256;
	add.s32 	%r1543, %r1543, 1;
	setp.ne.s32 	%p131, %r1543, 0;
	@%p131 bra 	$L__BB1_296;
$L__BB1_297:
	setp.lt.u32 	%p132, %r291, 768;
	@%p132 bra 	$L__BB1_318;
	add.s64 	%rd43, %rd5, 2048;
	add.s32 	%r1548, %r1549, %r290;
	shl.b32 	%r628, %r1549, 3;
	mov.u32 	%r629, _ZN6thrust24THRUST_300001_SM_1000_NS8cuda_cub4core6detail5shmemE;
	add.s32 	%r630, %r628, %r629;
	add.s32 	%r1547, %r630, 4100;
$L__BB1_299:
	mul.wide.s32 	%rd121, %r1548, 4;
	add.s64 	%rd122, %rd43, %rd121;
	ld.shared.f32 	%f232, [%r1547+-4096];
	st.global.f32 	[%rd122+-2048], %f232;
	ld.shared.f32 	%f233, [%r1547+-2048];
	st.global.f32 	[%rd122+-1024], %f233;
	ld.shared.f32 	%f234, [%r1547];
	st.global.f32 	[%rd122], %f234;
	ld.shared.f32 	%f235, [%r1547+2048];
	st.global.f32 	[%rd122+1024], %f235;
	add.s32 	%r1549, %r1549, 1024;
	add.s32 	%r1548, %r1548, 1024;
	add.s32 	%r1547, %r1547, 8192;
	setp.lt.s32 	%p133, %r1549, %r288;
	@%p133 bra 	$L__BB1_299;
	bra.uni 	$L__BB1_318;
$L__BB1_300:
	not.pred 	%p111, %p9;
	@%p111 bra 	$L__BB1_302;
	mul.wide.s32 	%rd101, %r1541, 4;
	add.s64 	%rd102, %rd5, %rd101;
	st.global.f32 	[%rd102], %f582;
$L__BB1_302:
	not.pred 	%p112, %p10;
	@%p112 bra 	$L__BB1_304;
	mul.wide.s32 	%rd103, %r280, 4;
	add.s64 	%rd104, %rd5, %rd103;
	st.global.f32 	[%rd104], %f127;
$L__BB1_304:
	not.pred 	%p113, %p11;
	@%p113 bra 	$L__BB1_306;
	mul.wide.s32 	%rd105, %r281, 4;
	add.s64 	%rd106, %rd5, %rd105;
	st.global.f32 	[%rd106], %f128;
$L__BB1_306:
	not.pred 	%p114, %p12;
	@%p114 bra 	$L__BB1_308;
	mul.wide.s32 	%rd107, %r282, 4;
	add.s64 	%rd108, %rd5, %rd107;
	st.global.f32 	[%rd108], %f129;
$L__BB1_308:
	not.pred 	%p115, %p13;
	@%p115 bra 	$L__BB1_310;
	mul.wide.s32 	%rd109, %r283, 4;
	add.s64 	%rd110, %rd5, %rd109;
	st.global.f32 	[%rd110], %f130;
$L__BB1_310:
	not.pred 	%p116, %p14;
	@%p116 bra 	$L__BB1_312;
	mul.wide.s32 	%rd111, %r284, 4;
	add.s64 	%rd112, %rd5, %rd111;
	st.global.f32 	[%rd112], %f131;
$L__BB1_312:
	not.pred 	%p117, %p15;
	@%p117 bra 	$L__BB1_314;
	mul.wide.s32 	%rd113, %r285, 4;
	add.s64 	%rd114, %rd5, %rd113;
	st.global.f32 	[%rd114], %f132;
$L__BB1_314:
	not.pred 	%p118, %p16;
	@%p118 bra 	$L__BB1_316;
	mul.wide.s32 	%rd115, %r286, 4;
	add.s64 	%rd116, %rd5, %rd115;
	st.global.f32 	[%rd116], %f133;
$L__BB1_316:
	not.pred 	%p119, %p17;
	@%p119 bra 	$L__BB1_318;
	mul.wide.s32 	%rd117, %r287, 4;
	add.s64 	%rd118, %rd5, %rd117;
	st.global.f32 	[%rd118], %f134;
$L__BB1_318:
	setp.ne.s32 	%p134, %r217, 255;
	@%p134 bra 	$L__BB1_322;
	setp.ne.s32 	%p135, %r5, 2304;
	@%p135 bra 	$L__BB1_321;
	mul.wide.s32 	%rd123, %r1550, 4;
	add.s64 	%rd124, %rd5, %rd123;
	st.global.f32 	[%rd124], %f135;
	add.s32 	%r1550, %r1550, 1;
$L__BB1_321:
	ld.param.u64 	%rd320, [_ZN6thrust24THRUST_300001_SM_1000_NS8cuda_cub4core6detail13_kernel_agentINS1_15__reduce_by_key16ReduceByKeyAgentINS0_6detail15normal_iteratorINS0_10device_ptrIiEEEENS0_20permutation_iteratorINS8_INS9_IfEEEENS0_18transform_iteratorI14IndexTransformSB_NS0_11use_defaultESH_EEEENS0_16discard_iteratorISH_EESE_N4cuda3std3__48equal_toIiEENSO_4plusIfEEPiiEEJSB_SJ_SL_SE_ST_N3cub18CUB_300001_SM_100024ReduceByKeyScanTileStateIfiLb1EEESQ_SS_iiEEEvDpT0__param_4];
	cvta.to.global.u64 	%rd125, %rd320;
	st.global.u32 	[%rd125], %r1550;
$L__BB1_322:
	ret;

}
	// .globl	_ZN6thrust24THRUST_300001_SM_1000_NS8cuda_cub4core6detail13_kernel_agentINS1_15__reduce_by_key9InitAgentIN3cub18CUB_300001_SM_100024ReduceByKeyScanTileStateIflLb1EEElPlEEJSA_lSB_EEEvDpT0_
.visible .entry _ZN6thrust24THRUST_300001_SM_1000_NS8cuda_cub4core6detail13_kernel_agentINS1_15__reduce_by_key9InitAgentIN3cub18CUB_300001_SM_100024ReduceByKeyScanTileStateIflLb1EEElPlEEJSA_lSB_EEEvDpT0_(
	.param .align 8 .b8 _ZN6thrust24THRUST_300001_SM_1000_NS8cuda_cub4core6detail13_kernel_agentINS1_15__reduce_by_key9InitAgentIN3cub18CUB_300001_SM_100024ReduceByKeyScanTileStateIflLb1EEElPlEEJSA_lSB_EEEvDpT0__param_0[8],
	.param .u64 _ZN6thrust24THRUST_300001_SM_1000_NS8cuda_cub4core6detail13_kernel_agentINS1_15__reduce_by_key9InitAgentIN3cub18CUB_300001_SM_100024ReduceByKeyScanTileStateIflLb1EEElPlEEJSA_lSB_EEEvDpT0__param_1,
	.param .u64 .ptr .align 1 _ZN6thrust24THRUST_300001_SM_1000_NS8cuda_cub4core6detail13_kernel_agentINS1_15__reduce_by_key9InitAgentIN3cub18CUB_300001_SM_100024ReduceByKeyScanTileStateIflLb1EEElPlEEJSA_lSB_EEEvDpT0__param_2
)
.maxntid 128
{
	.reg .pred 	%p<6>;
	.reg .b32 	%r<16>;
	.reg .b64 	%rd<12>;

	ld.param.u64 	%rd3, [_ZN6thrust24THRUST_300001_SM_1000_NS8cuda_cub4core6detail13_kernel_agentINS1_15__reduce_by_key9InitAgentIN3cub18CUB_300001_SM_100024ReduceByKeyScanTileStateIflLb1EEElPlEEJSA_lSB_EEEvDpT0__param_0];
	ld.param.u32 	%r8, [_ZN6thrust24THRUST_300001_SM_1000_NS8cuda_cub4core6detail13_kernel_agentINS1_15__reduce_by_key9InitAgentIN3cub18CUB_300001_SM_100024ReduceByKeyScanTileStateIflLb1EEElPlEEJSA_lSB_EEEvDpT0__param_1];
	ld.param.u64 	%rd2, [_ZN6thrust24THRUST_300001_SM_1000_NS8cuda_cub4core6detail13_kernel_agentINS1_15__reduce_by_key9InitAgentIN3cub18CUB_300001_SM_100024ReduceByKeyScanTileStateIflLb1EEElPlEEJSA_lSB_EEEvDpT0__param_2];
	cvta.to.global.u64 	%rd1, %rd3;
	mov.u32 	%r1, %ctaid.x;
	mov.u32 	%r9, %ntid.x;
	mov.u32 	%r2, %tid.x;
	mad.lo.s32 	%r3, %r1, %r9, %r2;
	setp.ge.s32 	%p1, %r3, %r8;
	@%p1 bra 	$L__BB2_2;
	mul.wide.s32 	%rd4, %r3, 16;
	add.s64 	%rd5, %rd1, %rd4;
	mov.b64 	%rd6, 0;
	mov.b64 	%rd7, 425201762304;
	st.global.v2.u64 	[%rd5+512], {%rd7, %rd6};
$L__BB2_2:
	mov.b32 	%r15, 0;
	setp.ne.s32 	%p2, %r1, 0;
	setp.gt.u32 	%p3, %r2, 31;
	or.pred  	%p4, %p2, %p3;
	@%p4 bra 	$L__BB2_4;
	mul.wide.u32 	%rd8, %r2, 16;
	add.s64 	%rd9, %rd1, %rd8;
	st.global.v4.u32 	[%rd9], {%r15, %r15, %r15, %r15};
$L__BB2_4:
	or.b32  	%r14, %r1, %r2;
	setp.ne.s32 	%p5, %r14, 0;
	@%p5 bra 	$L__BB2_6;
	cvta.to.global.u64 	%rd10, %rd2;
	mov.b64 	%rd11, 0;
	st.global.u64 	[%rd10], %rd11;
$L__BB2_6:
	ret;

}
	// .globl	_ZN6thrust24THRUST_300001_SM_1000_NS8cuda_cub4core6detail13_kernel_agentINS1_15__reduce_by_key16ReduceByKeyAgentINS0_6detail15normal_iteratorINS0_10device_ptrIiEEEENS0_20permutation_iteratorINS8_INS9_IfEEEENS0_18transform_iteratorI14IndexTransformSB_NS0_11use_defaultESH_EEEENS0_16discard_iteratorISH_EESE_N4cuda3std3__48equal_toIiEENSO_4plusIfEEPllEEJSB_SJ_SL_SE_ST_N3cub18CUB_300001_SM_100024ReduceByKeyScanTileStateIflLb1EEESQ_SS_llEEEvDpT0_
.visible .entry _ZN6thrust24THRUST_300001_SM_1000_NS8cuda_cub4core6detail13_kernel_agentINS1_15__reduce_by_key16ReduceByKeyAgentINS0_6detail15normal_iteratorINS0_10device_ptrIiEEEENS0_20permutation_iteratorINS8_INS9_IfEEEENS0_18transform_iteratorI14IndexTransformSB_NS0_11use_defaultESH_EEEENS0_16discard_iteratorISH_EESE_N4cuda3std3__48equal_toIiEENSO_4plusIfEEPllEEJSB_SJ_SL_SE_ST_N3cub18CUB_300001_SM_100024ReduceByKeyScanTileStateIflLb1EEESQ_SS_llEEEvDpT0_(
	.param .align 8 .b8 _ZN6thrust24THRUST_300001_SM_1000_NS8cuda_cub4core6detail13_kernel_agentINS1_15__reduce_by_key16ReduceByKeyAgentINS0_6detail15normal_iteratorINS0_10device_ptrIiEEEENS0_20permutation_iteratorINS8_INS9_IfEEEENS0_18transform_iteratorI14IndexTransformSB_NS0_11use_defaultESH_EEEENS0_16discard_iteratorISH_EESE_N4cuda3std3__48equal_toIiEENSO_4plusIfEEPllEEJSB_SJ_SL_SE_ST_N3cub18CUB_300001_SM_100024ReduceByKeyScanTileStateIflLb1EEESQ_SS_llEEEvDpT0__param_0[8],
	.param .align 8 .b8 _ZN6thrust24THRUST_300001_SM_1000_NS8cuda_cub4core6detail13_kernel_agentINS1_15__reduce_by_key16ReduceByKeyAgentINS0_6detail15normal_iteratorINS0_10device_ptrIiEEEENS0_20permutation_iteratorINS8_INS9_IfEEEENS0_18transform_iteratorI14IndexTransformSB_NS0_11use_defaultESH_EEEENS0_16discard_iteratorISH_EESE_N4cuda3std3__48equal_toIiEENSO_4plusIfEEPllEEJSB_SJ_SL_SE_ST_N3cub18CUB_300001_SM_100024ReduceByKeyScanTileStateIflLb1EEESQ_SS_llEEEvDpT0__param_1[24],
	.param .align 8 .b8 _ZN6thrust24THRUST_300001_SM_1000_NS8cuda_cub4core6detail13_kernel_agentINS1_15__reduce_by_key16ReduceByKeyAgentINS0_6detail15normal_iteratorINS0_10device_ptrIiEEEENS0_20permutation_iteratorINS8_INS9_IfEEEENS0_18transform_iteratorI14IndexTransformSB_NS0_11use_defaultESH_EEEENS0_16discard_iteratorISH_EESE_N4cuda3std3__48equal_toIiEENSO_4plusIfEEPllEEJSB_SJ_SL_SE_ST_N3cub18CUB_300001_SM_100024ReduceByKeyScanTileStateIflLb1EEESQ_SS_llEEEvDpT0__param_2[16],
	.param .align 8 .b8 _ZN6thrust24THRUST_300001_SM_1000_NS8cuda_cub4core6detail13_kernel_agentINS1_15__reduce_by_key16ReduceByKeyAgentINS0_6detail15normal_iteratorINS0_10device_ptrIiEEEENS0_20permutation_iteratorINS8_INS9_IfEEEENS0_18transform_iteratorI14IndexTransformSB_NS0_11use_defaultESH_EEEENS0_16discard_iteratorISH_EESE_N4cuda3std3__48equal_toIiEENSO_4plusIfEEPllEEJSB_SJ_SL_SE_ST_N3cub18CUB_300001_SM_100024ReduceByKeyScanTileStateIflLb1EEESQ_SS_llEEEvDpT0__param_3[8],
	.param .u64 .ptr .align 1 _ZN6thrust24THRUST_300001_SM_1000_NS8cuda_cub4core6detail13_kernel_agentINS1_15__reduce_by_key16ReduceByKeyAgentINS0_6detail15normal_iteratorINS0_10device_ptrIiEEEENS0_20permutation_iteratorINS8_INS9_IfEEEENS0_18transform_iteratorI14IndexTransformSB_NS0_11use_defaultESH_EEEENS0_16discard_iteratorISH_EESE_N4cuda3std3__48equal_toIiEENSO_4plusIfEEPllEEJSB_SJ_SL_SE_ST_N3cub18CUB_300001_SM_100024ReduceByKeyScanTileStateIflLb1EEESQ_SS_llEEEvDpT0__param_4,
	.param .align 8 .b8 _ZN6thrust24THRUST_300001_SM_1000_NS8cuda_cub4core6detail13_kernel_agentINS1_15__reduce_by_key16ReduceByKeyAgentINS0_6detail15normal_iteratorINS0_10device_ptrIiEEEENS0_20permutation_iteratorINS8_INS9_IfEEEENS0_18transform_iteratorI14IndexTransformSB_NS0_11use_defaultESH_EEEENS0_16discard_iteratorISH_EESE_N4cuda3std3__48equal_toIiEENSO_4plusIfEEPllEEJSB_SJ_SL_SE_ST_N3cub18CUB_300001_SM_100024ReduceByKeyScanTileStateIflLb1EEESQ_SS_llEEEvDpT0__param_5[8],
	.param .align 1 .b8 _ZN6thrust24THRUST_300001_SM_1000_NS8cuda_cub4core6detail13_kernel_agentINS1_15__reduce_by_key16ReduceByKeyAgentINS0_6detail15normal_iteratorINS0_10device_ptrIiEEEENS0_20permutation_iteratorINS8_INS9_IfEEEENS0_18transform_iteratorI14IndexTransformSB_NS0_11use_defaultESH_EEEENS0_16discard_iteratorISH_EESE_N4cuda3std3__48equal_toIiEENSO_4plusIfEEPllEEJSB_SJ_SL_SE_ST_N3cub18CUB_300001_SM_100024ReduceByKeyScanTileStateIflLb1EEESQ_SS_llEEEvDpT0__param_6[1],
	.param .align 1 .b8 _ZN6thrust24THRUST_300001_SM_1000_NS8cuda_cub4core6detail13_kernel_agentINS1_15__reduce_by_key16ReduceByKeyAgentINS0_6detail15normal_iteratorINS0_10device_ptrIiEEEENS0_20permutation_iteratorINS8_INS9_IfEEEENS0_18transform_iteratorI14IndexTransformSB_NS0_11use_defaultESH_EEEENS0_16discard_iteratorISH_EESE_N4cuda3std3__48equal_toIiEENSO_4plusIfEEPllEEJSB_SJ_SL_SE_ST_N3cub18CUB_300001_SM_100024ReduceByKeyScanTileStateIflLb1EEESQ_SS_llEEEvDpT0__param_7[1],
	.param .u64 _ZN6thrust24THRUST_300001_SM_1000_NS8cuda_cub4core6detail13_kernel_agentINS1_15__reduce_by_key16ReduceByKeyAgentINS0_6detail15normal_iteratorINS0_10device_ptrIiEEEENS0_20permutation_iteratorINS8_INS9_IfEEEENS0_18transform_iteratorI14IndexTransformSB_NS0_11use_defaultESH_EEEENS0_16discard_iteratorISH_EESE_N4cuda3std3__48equal_toIiEENSO_4plusIfEEPllEEJSB_SJ_SL_SE_ST_N3cub18CUB_300001_SM_100024ReduceByKeyScanTileStateIflLb1EEESQ_SS_llEEEvDpT0__param_8,
	.param .u64 _ZN6thrust24THRUST_300001_SM_1000_NS8cuda_cub4core6detail13_kernel_agentINS1_15__reduce_by_key16ReduceByKeyAgentINS0_6detail15normal_iteratorINS0_10device_ptrIiEEEENS0_20permutation_iteratorINS8_INS9_IfEEEENS0_18transform_iteratorI14IndexTransformSB_NS0_11use_defaultESH_EEEENS0_16discard_iteratorISH_EESE_N4cuda3std3__48equal_toIiEENSO_4plusIfEEPllEEJSB_SJ_SL_SE_ST_N3cub18CUB_300001_SM_100024ReduceByKeyScanTileStateIflLb1EEESQ_SS_llEEEvDpT0__param_9
)
.maxntid 256
{
	.reg .pred 	%p<425>;
	.reg .b32 	%r<1654>;
	.reg .b32 	%f<604>;
	.reg .b64 	%rd<805>;

	ld.param.u64 	%rd2, [_ZN6thrust24THRUST_300001_SM_1000_NS8cuda_cub4core6detail13_kernel_agentINS1_15__reduce_by_key16ReduceByKeyAgentINS0_6detail15normal_iteratorINS0_10device_ptrIiEEEENS0_20permutation_iteratorINS8_INS9_IfEEEENS0_18transform_iteratorI14IndexTransformSB_NS0_11use_defaultESH_EEEENS0_16discard_iteratorISH_EESE_N4cuda3std3__48equal_toIiEENSO_4plusIfEEPllEEJSB_SJ_SL_SE_ST_N3cub18CUB_300001_SM_100024ReduceByKeyScanTileStateIflLb1EEESQ_SS_llEEEvDpT0__param_5];
	ld.param.u64 	%rd3, [_ZN6thrust24THRUST_300001_SM_1000_NS8cuda_cub4core6detail13_kernel_agentINS1_15__reduce_by_key16ReduceByKeyAgentINS0_6detail15normal_iteratorINS0_10device_ptrIiEEEENS0_20permutation_iteratorINS8_INS9_IfEEEENS0_18transform_iteratorI14IndexTransformSB_NS0_11use_defaultESH_EEEENS0_16discard_iteratorISH_EESE_N4cuda3std3__48equal_toIiEENSO_4plusIfEEPllEEJSB_SJ_SL_SE_ST_N3cub18CUB_300001_SM_100024ReduceByKeyScanTileStateIflLb1EEESQ_SS_llEEEvDpT0__param_0];
	ld.param.u64 	%rd214, [_ZN6thrust24THRUST_300001_SM_1000_NS8cuda_cub4core6detail13_kernel_agentINS1_15__reduce_by_key16ReduceByKeyAgentINS0_6detail15normal_iteratorINS0_10device_ptrIiEEEENS0_20permutation_iteratorINS8_INS9_IfEEEENS0_18transform_iteratorI14IndexTransformSB_NS0_11use_defaultESH_EEEENS0_16discard_iteratorISH_EESE_N4cuda3std3__48equal_toIiEENSO_4plusIfEEPllEEJSB_SJ_SL_SE_ST_N3cub18CUB_300001_SM_100024ReduceByKeyScanTileStateIflLb1EEESQ_SS_llEEEvDpT0__param_3];
	ld.param.u64 	%rd215, [_ZN6thrust24THRUST_300001_SM_1000_NS8cuda_cub4core6detail13_kernel_agentINS1_15__reduce_by_key16ReduceByKeyAgentINS0_6detail15normal_iteratorINS0_10device_ptrIiEEEENS0_20permutation_iteratorINS8_INS9_IfEEEENS0_18transform_iteratorI14IndexTransformSB_NS0_11use_defaultESH_EEEENS0_16discard_iteratorISH_EESE_N4cuda3std3__48equal_toIiEENSO_4plusIfEEPllEEJSB_SJ_SL_SE_ST_N3cub18CUB_300001_SM_100024ReduceByKeyScanTileStateIflLb1EEESQ_SS_llEEEvDpT0__param_1+16];
	ld.param.u64 	%rd216, [_ZN6thrust24THRUST_300001_SM_1000_NS8cuda_cub4core6detail13_kernel_agentINS1_15__reduce_by_key16ReduceByKeyAgentINS0_6detail15normal_iteratorINS0_10device_ptrIiEEEENS0_20permutation_iteratorINS8_INS9_IfEEEENS0_18transform_iteratorI14IndexTransformSB_NS0_11use_defaultESH_EEEENS0_16discard_iteratorISH_EESE_N4cuda3std3__48equal_toIiEENSO_4plusIfEEPllEEJSB_SJ_SL_SE_ST_N3cub18CUB_300001_SM_100024ReduceByKeyScanTileStateIflLb1EEESQ_SS_llEEEvDpT0__param_1];
	ld.param.v2.u32 	{%r1, %r2}, [_ZN6thrust24THRUST_300001_SM_1000_NS8cuda_cub4core6detail13_kernel_agentINS1_15__reduce_by_key16ReduceByKeyAgentINS0_6detail15normal_iteratorINS0_10device_ptrIiEEEENS0_20permutation_iteratorINS8_INS9_IfEEEENS0_18transform_iteratorI14IndexTransformSB_NS0_11use_defaultESH_EEEENS0_16discard_iteratorISH_EESE_N4cuda3std3__48equal_toIiEENSO_4plusIfEEPllEEJSB_SJ_SL_SE_ST_N3cub18CUB_300001_SM_100024ReduceByKeyScanTileStateIflLb1EEESQ_SS_llEEEvDpT0__param_1+8];
	ld.param.u64 	%rd212, [_ZN6thrust24THRUST_300001_SM_1000_NS8cuda_cub4core6detail13_kernel_agentINS1_15__reduce_by_key16ReduceByKeyAgentINS0_6detail15normal_iteratorINS0_10device_ptrIiEEEENS0_20permutation_iteratorINS8_INS9_IfEEEENS0_18transform_iteratorI14IndexTransformSB_NS0_11use_defaultESH_EEEENS0_16discard_iteratorISH_EESE_N4cuda3std3__48equal_toIiEENSO_4plusIfEEPllEEJSB_SJ_SL_SE_ST_N3cub18CUB_300001_SM_100024ReduceByKeyScanTileStateIflLb1EEESQ_SS_llEEEvDpT0__param_4];
	ld.param.u64 	%rd213, [_ZN6thrust24THRUST_300001_SM_1000_NS8cuda_cub4core6detail13_kernel_agentINS1_15__reduce_by_key16ReduceByKeyAgentINS0_6detail15normal_iteratorINS0_10device_ptrIiEEEENS0_20permutation_iteratorINS8_INS9_IfEEEENS0_18transform_iteratorI14IndexTransformSB_NS0_11use_defaultESH_EEEENS0_16discard_iteratorISH_EESE_N4cuda3std3__48equal_toIiEENSO_4plusIfEEPllEEJSB_SJ_SL_SE_ST_N3cub18CUB_300001_SM_100024ReduceByKeyScanTileStateIflLb1EEESQ_SS_llEEEvDpT0__param_8];
	cvta.to.global.u64 	%rd1, %rd212;
	cvta.to.global.u64 	%rd4, %rd216;
	cvta.to.global.u64 	%rd5, %rd215;
	cvta.to.global.u64 	%rd6, %rd214;
	mov.u32 	%r3, %ctaid.x;
	mul.wide.u32 	%rd7, %r3, 2304;
	sub.s64 	%rd8, %rd213, %rd7;
	setp.lt.s64 	%p18, %rd8, 2305;
	@%p18 bra 	$L__BB3_142;
	setp.ne.s32 	%p244, %r3, 0;
	@%p244 bra 	$L__BB3_52;
	mov.u32 	%r4, %tid.x;
	and.b32  	%r1415, %r4, 31;
	and.b32  	%r1416, %r4, 992;
	mul.lo.s32 	%r1417, %r1416, 9;
	or.b32  	%r1418, %r1417, %r1415;
	cvt.u64.u32 	%rd658, %r1418;
	add.s64 	%rd659, %rd7, %rd658;
	shl.b64 	%rd660, %rd659, 2;
	add.s64 	%rd648, %rd3, %rd660;
	// begin inline asm
	ld.global.nc.u32 %r1404, [%rd648];
	// end inline asm
	add.s64 	%rd649, %rd648, 128;
	// begin inline asm
	ld.global.nc.u32 %r1405, [%rd649];
	// end inline asm
	add.s64 	%rd650, %rd648, 256;
	// begin inline asm
	ld.global.nc.u32 %r1406, [%rd650];
	// end inline asm
	add.s64 	%rd651, %rd648, 384;
	// begin inline asm
	ld.global.nc.u32 %r1407, [%rd651];
	// end inline asm
	add.s64 	%rd652, %rd648, 512;
	// begin inline asm
	ld.global.nc.u32 %r1408, [%rd652];
	// end inline asm
	add.s64 	%rd653, %rd648, 640;
	// begin inline asm
	ld.global.nc.u32 %r1409, [%rd653];
	// end inline asm
	add.s64 	%rd654, %rd648, 768;
	// begin inline asm
	ld.global.nc.u32 %r1410, [%rd654];
	// end inline asm
	add.s64 	%rd655, %rd648, 896;
	// begin inline asm
	ld.global.nc.u32 %r1411, [%rd655];
	// end inline asm
	add.s64 	%rd656, %rd648, 1024;
	// begin inline asm
	ld.global.nc.u32 %r1412, [%rd656];
	// end inline asm
	// begin inline asm
	mov.u32 %r1413, %laneid;
	// end inline asm
	shr.u32 	%r6, %r4, 5;
	mad.lo.s32 	%r1419, %r6, 288, %r1413;
	shl.b32 	%r1420, %r1419, 2;
	mov.u32 	%r1421, _ZN6thrust24THRUST_300001_SM_1000_NS8cuda_cub4core6detail5shmemE;
	add.s32 	%r1422, %r1421, %r1420;
	st.shared.u32 	[%r1422], %r1404;
	st.shared.u32 	[%r1422+128], %r1405;
	st.shared.u32 	[%r1422+256], %r1406;
	st.shared.u32 	[%r1422+384], %r1407;
	st.shared.u32 	[%r1422+512], %r1408;
	st.shared.u32 	[%r1422+640], %r1409;
	st.shared.u32 	[%r1422+768], %r1410;
	st.shared.u32 	[%r1422+896], %r1411;
	st.shared.u32 	[%r1422+1024], %r1412;
	bar.warp.sync 	-1;
	shl.b32 	%r1423, %r1413, 5;
	add.s32 	%r1424, %r1422, %r1423;
	ld.shared.u32 	%r7, [%r1424];
	ld.shared.u32 	%r8, [%r1424+4];
	ld.shared.u32 	%r9, [%r1424+8];
	ld.shared.u32 	%r10, [%r1424+12];
	ld.shared.u32 	%r11, [%r1424+16];
	ld.shared.u32 	%r12, [%r1424+20];
	ld.shared.u32 	%r13, [%r1424+24];
	ld.shared.u32 	%r14, [%r1424+28];
	ld.shared.u32 	%r15, [%r1424+32];
	bar.sync 	0;
	add.s64 	%rd661, %rd4, %rd660;
	ld.global.u32 	%r1425, [%rd661];
	mad.lo.s32 	%r1426, %r1425, %r1, %r2;
	mul.wide.s32 	%rd662, %r1426, 4;
	add.s64 	%rd663, %rd5, %rd662;
	ld.global.f32 	%f470, [%rd663];
	ld.global.u32 	%r1427, [%rd661+128];
	mad.lo.s32 	%r1428, %r1427, %r1, %r2;
	mul.wide.s32 	%rd664, %r1428, 4;
	add.s64 	%rd665, %rd5, %rd664;
	ld.global.f32 	%f471, [%rd665];
	ld.global.u32 	%r1429, [%rd661+256];
	mad.lo.s32 	%r1430, %r1429, %r1, %r2;
	mul.wide.s32 	%rd666, %r1430, 4;
	add.s64 	%rd667, %rd5, %rd666;
	ld.global.f32 	%f472, [%rd667];
	ld.global.u32 	%r1431, [%rd661+384];
	mad.lo.s32 	%r1432, %r1431, %r1, %r2;
	mul.wide.s32 	%rd668, %r1432, 4;
	add.s64 	%rd669, %rd5, %rd668;
	ld.global.f32 	%f473, [%rd669];
	ld.global.u32 	%r1433, [%rd661+512];
	mad.lo.s32 	%r1434, %r1433, %r1, %r2;
	mul.wide.s32 	%rd670, %r1434, 4;
	add.s64 	%rd671, %rd5, %rd670;
	ld.global.f32 	%f474, [%rd671];
	ld.global.u32 	%r1435, [%rd661+640];
	mad.lo.s32 	%r1436, %r1435, %r1, %r2;
	mul.wide.s32 	%rd672, %r1436, 4;
	add.s64 	%rd673, %rd5, %rd672;
	ld.global.f32 	%f475, [%rd673];
	ld.global.u32 	%r1437, [%rd661+768];
	mad.lo.s32 	%r1438, %r1437, %r1, %r2;
	mul.wide.s32 	%rd674, %r1438, 4;
	add.s64 	%rd675, %rd5, %rd674;
	ld.global.f32 	%f476, [%rd675];
	ld.global.u32 	%r1439, [%rd661+896];
	mad.lo.s32 	%r1440, %r1439, %r1, %r2;
	mul.wide.s32 	%rd676, %r1440, 4;
	add.s64 	%rd677, %rd5, %rd676;
	ld.global.f32 	%f477, [%rd677];
	ld.global.u32 	%r1441, [%rd661+1024];
	mad.lo.s32 	%r1442, %r1441, %r1, %r2;
	mul.wide.s32 	%rd678, %r1442, 4;
	add.s64 	%rd679, %rd5, %rd678;
	ld.global.f32 	%f478, [%rd679];
	st.shared.f32 	[%r1422], %f470;
	st.shared.f32 	[%r1422+128], %f471;
	st.shared.f32 	[%r1422+256], %f472;
	st.shared.f32 	[%r1422+384], %f473;
	st.shared.f32 	[%r1422+512], %f474;
	st.shared.f32 	[%r1422+640], %f475;
	st.shared.f32 	[%r1422+768], %f476;
	st.shared.f32 	[%r1422+896], %f477;
	st.shared.f32 	[%r1422+1024], %f478;
	bar.warp.sync 	-1;
	ld.shared.f32 	%f1, [%r1424];
	ld.shared.f32 	%f2, [%r1424+4];
	ld.shared.f32 	%f3, [%r1424+8];
	ld.shared.f32 	%f4, [%r1424+12];
	ld.shared.f32 	%f5, [%r1424+16];
	ld.shared.f32 	%f6, [%r1424+20];
	ld.shared.f32 	%f7, [%r1424+24];
	ld.shared.f32 	%f8, [%r1424+28];
	ld.shared.f32 	%f9, [%r1424+32];
	bar.sync 	0;
	shl.b32 	%r1443, %r4, 2;
	add.s32 	%r1444, %r1421, %r1443;
	add.s32 	%r16, %r1444, 1240;
	st.shared.u32 	[%r1444+1240], %r15;
	bar.sync 	0;
	setp.eq.s32 	%p354, %r4, 0;
	mov.b64 	%rd759, 0;
	@%p354 bra 	$L__BB3_4;
	ld.shared.u32 	%r1622, [%r16+-4];
	setp.ne.s32 	%p355, %r1622, %r7;
	selp.u64 	%rd759, 1, 0, %p355;
$L__BB3_4:
	setp.ne.s32 	%p356, %r7, %r8;
	selp.u64 	%rd680, 1, 0, %p356;
	setp.ne.s32 	%p357, %r8, %r9;
	selp.u64 	%rd681, 1, 0, %p357;
	setp.ne.s32 	%p358, %r9, %r10;
	selp.u64 	%rd682, 1, 0, %p358;
	setp.ne.s32 	%p359, %r10, %r11;
	selp.u64 	%rd683, 1, 0, %p359;
	setp.ne.s32 	%p360, %r11, %r12;
	selp.u64 	%rd684, 1, 0, %p360;
	setp.ne.s32 	%p361, %r12, %r13;
	selp.u64 	%rd685, 1, 0, %p361;
	setp.ne.s32 	%p362, %r13, %r14;
	selp.u64 	%rd686, 1, 0, %p362;
	setp.ne.s32 	%p363, %r14, %r15;
	selp.u64 	%rd687, 1, 0, %p363;
	add.s64 	%rd11, %rd759, %rd680;
	add.f32 	%f479, %f1, %f2;
	selp.f32 	%f480, %f2, %f479, %p356;
	add.s64 	%rd12, %rd11, %rd681;
	add.f32 	%f481, %f480, %f3;
	selp.f32 	%f482, %f3, %f481, %p357;
	add.s64 	%rd13, %rd12, %rd682;
	add.f32 	%f483, %f482, %f4;
	selp.f32 	%f484, %f4, %f483, %p358;
	add.s64 	%rd14, %rd13, %rd683;
	add.f32 	%f485, %f484, %f5;
	selp.f32 	%f486, %f5, %f485, %p359;
	add.s64 	%rd15, %rd14, %rd684;
	add.f32 	%f487, %f486, %f6;
	selp.f32 	%f488, %f6, %f487, %p360;
	add.s64 	%rd16, %rd15, %rd685;
	add.f32 	%f489, %f488, %f7;
	selp.f32 	%f490, %f7, %f489, %p361;
	add.s64 	%rd17, %rd16, %rd686;
	add.f32 	%f491, %f490, %f8;
	selp.f32 	%f492, %f8, %f491, %p362;
	add.s64 	%rd688, %rd17, %rd687;
	mov.b64 	{%r1446, %r1451}, %rd688;
	add.f32 	%f493, %f492, %f9;
	selp.f32 	%f494, %f9, %f493, %p363;
	mov.b32 	%r1562, 1;
	mov.b32 	%r1563, 0;
	mov.b32 	%r1564, -1;
	// begin inline asm
	shfl.sync.up.b32 %r1445, %r1446, %r1562, %r1563, %r1564;
	// end inline asm
	// begin inline asm
	shfl.sync.up.b32 %r1450, %r1451, %r1562, %r1563, %r1564;
	// end inline asm
	mov.b64 	%rd689, {%r1445, %r1450};
	mov.b32 	%r1456, %f494;
	// begin inline asm
	shfl.sync.up.b32 %r1455, %r1456, %r1562, %r1563, %r1564;
	// end inline asm
	mov.b32 	%f495, %r1455;
	// begin inline asm
	shfl.sync.up.b32 %r1460, %r1461, %r1562, %r1563, %r1564;
	// end inline asm
	setp.eq.s64 	%p364, %rd688, 0;
	add.f32 	%f496, %f494, %f495;
	selp.f32 	%f497, %f496, %f494, %p364;
	setp.lt.s32 	%p365, %r1413, 1;
	selp.b64 	%rd690, 0, %rd689, %p365;
	add.s64 	%rd691, %rd690, %rd688;
	mov.b64 	{%r1466, %r1471}, %rd691;
	selp.f32 	%f498, %f494, %f497, %p365;
	mov.b32 	%r1482, 2;
	// begin inline asm
	shfl.sync.up.b32 %r1465, %r1466, %r1482, %r1563, %r1564;
	// end inline asm
	// begin inline asm
	shfl.sync.up.b32 %r1470, %r1471, %r1482, %r1563, %r1564;
	// end inline asm
	mov.b64 	%rd692, {%r1465, %r1470};
	mov.b32 	%r1476, %f498;
	// begin inline asm
	shfl.sync.up.b32 %r1475, %r1476, %r1482, %r1563, %r1564;
	// end inline asm
	mov.b32 	%f499, %r1475;
	// begin inline asm
	shfl.sync.up.b32 %r1480, %r1481, %r1482, %r1563, %r1564;
	// end inline asm
	setp.eq.s64 	%p366, %rd691, 0;
	add.f32 	%f500, %f498, %f499;
	selp.f32 	%f501, %f500, %f498, %p366;
	setp.lt.s32 	%p367, %r1413, 2;
	selp.b64 	%rd693, 0, %rd692, %p367;
	add.s64 	%rd694, %rd693, %rd691;
	mov.b64 	{%r1486, %r1491}, %rd694;
	selp.f32 	%f502, %f498, %f501, %p367;
	mov.b32 	%r1502, 4;
	// begin inline asm
	shfl.sync.up.b32 %r1485, %r1486, %r1502, %r1563, %r1564;
	// end inline asm
	// begin inline asm
	shfl.sync.up.b32 %r1490, %r1491, %r1502, %r1563, %r1564;
	// end inline asm
	mov.b64 	%rd695, {%r1485, %r1490};
	mov.b32 	%r1496, %f502;
	// begin inline asm
	shfl.sync.up.b32 %r1495, %r1496, %r1502, %r1563, %r1564;
	// end inline asm
	mov.b32 	%f503, %r1495;
	// begin inline asm
	shfl.sync.up.b32 %r1500, %r1501, %r1502, %r1563, %r1564;
	// end inline asm
	setp.eq.s64 	%p368, %rd694, 0;
	add.f32 	%f504, %f502, %f503;
	selp.f32 	%f505, %f504, %f502, %p368;
	setp.lt.s32 	%p369, %r1413, 4;
	selp.b64 	%rd696, 0, %rd695, %p369;
	add.s64 	%rd697, %rd696, %rd694;
	mov.b64 	{%r1506, %r1511}, %rd697;
	selp.f32 	%f506, %f502, %f505, %p369;
	mov.b32 	%r1522, 8;
	// begin inline asm
	shfl.sync.up.b32 %r1505, %r1506, %r1522, %r1563, %r1564;
	// end inline asm
	// begin inline asm
	shfl.sync.up.b32 %r1510, %r1511, %r1522, %r1563, %r1564;
	// end inline asm
	mov.b64 	%rd698, {%r1505, %r1510};
	mov.b32 	%r1516, %f506;
	// begin inline asm
	shfl.sync.up.b32 %r1515, %r1516, %r1522, %r1563, %r1564;
	// end inline asm
	mov.b32 	%f507, %r1515;
	// begin inline asm
	shfl.sync.up.b32 %r1520, %r1521, %r1522, %r1563, %r1564;
	// end inline asm
	setp.eq.s64 	%p370, %rd697, 0;
	add.f32 	%f508, %f506, %f507;
	selp.f32 	%f509, %f508, %f506, %p370;
	setp.lt.s32 	%p371, %r1413, 8;
	selp.b64 	%rd699, 0, %rd698, %p371;
	add.s64 	%rd700, %rd699, %rd697;
	mov.b64 	{%r1526, %r1531}, %rd700;
	selp.f32 	%f510, %f506, %f509, %p371;
	mov.b32 	%r1542, 16;
	// begin inline asm
	shfl.sync.up.b32 %r1525, %r1526, %r1542, %r1563, %r1564;
	// end inline asm
	// begin inline asm
	shfl.sync.up.b32 %r1530, %r1531, %r1542, %r1563, %r1564;
	// end inline asm
	mov.b64 	%rd701, {%r1525, %r1530};
	mov.b32 	%r1536, %f510;
	// begin inline asm
	shfl.sync.up.b32 %r1535, %r1536, %r1542, %r1563, %r1564;
	// end inline asm
	mov.b32 	%f511, %r1535;
	// begin inline asm
	shfl.sync.up.b32 %r1540, %r1541, %r1542, %r1563, %r1564;
	// end inline asm
	setp.eq.s64 	%p372, %rd700, 0;
	add.f32 	%f512, %f510, %f511;
	selp.f32 	%f10, %f512, %f510, %p372;
	setp.lt.s32 	%p373, %r1413, 16;
	selp.b64 	%rd702, 0, %rd701, %p373;
	add.s64 	%rd18, %rd702, %rd700;
	mov.b64 	{%r1546, %r1551}, %rd18;
	selp.f32 	%f513, %f510, %f10, %p373;
	// begin inline asm
	shfl.sync.up.b32 %r1545, %r1546, %r1562, %r1563, %r1564;
	// end inline asm
	// begin inline asm
	shfl.sync.up.b32 %r1550, %r1551, %r1562, %r1563, %r1564;
	// end inline asm
	mov.b32 	%r1556, %f513;
	// begin inline asm
	shfl.sync.up.b32 %r1555, %r1556, %r1562, %r1563, %r1564;
	// end inline asm
	// begin inline asm
	shfl.sync.up.b32 %r1560, %r1561, %r1562, %r1563, %r1564;
	// end inline asm
	setp.ne.s32 	%p374, %r1413, 31;
	@%p374 bra 	$L__BB3_6;
	shl.b32 	%r1565, %r6, 4;
	mov.u32 	%r1566, _ZN6thrust24THRUST_300001_SM_1000_NS8cuda_cub4core6detail5shmemE;
	add.s32 	%r1567, %r1566, %r1565;
	st.shared.u64 	[%r1567], %rd18;
	st.shared.f32 	[%r1567+8], %f10;
$L__BB3_6:
	mov.b64 	%rd703, {%r1545, %r1550};
	mov.b32 	%f514, %r1555;
	setp.ne.s32 	%p375, %r13, %r14;
	setp.ne.s32 	%p376, %r12, %r13;
	setp.ne.s32 	%p377, %r11, %r12;
	setp.ne.s32 	%p378, %r10, %r11;
	setp.ne.s32 	%p379, %r9, %r10;
	setp.ne.s32 	%p380, %r8, %r9;
	setp.ne.s32 	%p381, %r7, %r8;
	setp.ne.s32 	%p382, %r4, 0;
	bar.sync 	0;
	ld.shared.u64 	%rd704, [_ZN6thrust24THRUST_300001_SM_1000_NS8cuda_cub4core6detail5shmemE];
	ld.shared.f32 	%f515, [_ZN6thrust24THRUST_300001_SM_1000_NS8cuda_cub4core6detail5shmemE+8];
	ld.shared.u64 	%rd705, [_ZN6thrust24THRUST_300001_SM_1000_NS8cuda_cub4core6detail5shmemE+16];
	ld.shared.f32 	%f516, [_ZN6thrust24THRUST_300001_SM_1000_NS8cuda_cub4core6detail5shmemE+24];
	add.s64 	%rd706, %rd705, %rd704;
	setp.eq.s64 	%p383, %rd705, 0;
	add.f32 	%f517, %f515, %f516;
	selp.f32 	%f518, %f517, %f516, %p383;
	setp.eq.s32 	%p384, %r6, 2;
	selp.b64 	%rd707, %rd706, %rd704, %p384;
	selp.f32 	%f519, %f518, %f515, %p384;
	ld.shared.u64 	%rd708, [_ZN6thrust24THRUST_300001_SM_1000_NS8cuda_cub4core6detail5shmemE+32];
	ld.shared.f32 	%f520, [_ZN6thrust24THRUST_300001_SM_1000_NS8cuda_cub4core6detail5shmemE+40];
	add.s64 	%rd709, %rd708, %rd706;
	setp.eq.s64 	%p385, %rd708, 0;
	add.f32 	%f521, %f518, %f520;
	selp.f32 	%f522, %f521, %f520, %p385;
	setp.eq.s32 	%p386, %r6, 3;
	selp.b64 	%rd710, %rd709, %rd707, %p386;
	selp.f32 	%f523, %f522, %f519, %p386;
	ld.shared.u64 	%rd711, [_ZN6thrust24THRUST_300001_SM_1000_NS8cuda_cub4core6detail5shmemE+48];
	ld.shared.f32 	%f524, [_ZN6thrust24THRUST_300001_SM_1000_NS8cuda_cub4core6detail5shmemE+56];
	add.s64 	%rd712, %rd711, %rd709;
	setp.eq.s64 	%p387, %rd711, 0;
	add.f32 	%f525, %f522, %f524;
	selp.f32 	%f526, %f525, %f524, %p387;
	setp.eq.s32 	%p388, %r6, 4;
	selp.b64 	%rd713, %rd712, %rd710, %p388;
	selp.f32 	%f527, %f526, %f523, %p388;
	ld.shared.u64 	%rd714, [_ZN6thrust24THRUST_300001_SM_1000_NS8cuda_cub4core6detail5shmemE+64];
	ld.shared.f32 	%f528, [_ZN6thrust24THRUST_300001_SM_1000_NS8cuda_cub4core6detail5shmemE+72];
	add.s64 	%rd715, %rd714, %rd712;
	setp.eq.s64 	%p389, %rd714, 0;
	add.f32 	%f529, %f526, %f528;
	selp.f32 	%f530, %f529, %f528, %p389;
	setp.eq.s32 	%p390, %r6, 5;
	selp.b64 	%rd716, %rd715, %rd713, %p390;
	selp.f32 	%f531, %f530, %f527, %p390;
	ld.shared.u64 	%rd717, [_ZN6thrust24THRUST_300001_SM_1000_NS8cuda_cub4core6detail5shmemE+80];
	ld.shared.f32 	%f532, [_ZN6thrust24THRUST_300001_SM_1000_NS8cuda_cub4core6detail5shmemE+88];
	add.s64 	%rd718, %rd717, %rd715;
	setp.eq.s64 	%p391, %rd717, 0;
	add.f32 	%f533, %f530, %f532;
	selp.f32 	%f534, %f533, %f532, %p391;
	setp.eq.s32 	%p392, %r6, 6;
	selp.b64 	%rd719, %rd718, %rd716, %p392;
	selp.f32 	%f535, %f534, %f531, %p392;
	ld.shared.u64 	%rd720, [_ZN6thrust24THRUST_300001_SM_1000_NS8cuda_cub4core6detail5shmemE+96];
	ld.shared.f32 	%f536, [_ZN6thrust24THRUST_300001_SM_1000_NS8cuda_cub4core6detail5shmemE+104];
	add.s64 	%rd721, %rd720, %rd718;
	setp.eq.s64 	%p393, %rd720, 0;
	add.f32 	%f537, %f534, %f536;
	selp.f32 	%f538, %f537, %f536, %p393;
	setp.eq.s32 	%p394, %r6, 7;
	selp.b64 	%rd722, %rd721, %rd719, %p394;
	selp.f32 	%f539, %f538, %f535, %p394;
	ld.shared.u64 	%rd723, [_ZN6thrust24THRUST_300001_SM_1000_NS8cuda_cub4core6detail5shmemE+112];
	ld.shared.f32 	%f540, [_ZN6thrust24THRUST_300001_SM_1000_NS8cuda_cub4core6detail5shmemE+120];
	add.s64 	%rd19, %rd723, %rd721;
	setp.eq.s64 	%p395, %rd723, 0;
	add.f32 	%f541, %f538, %f540;
	selp.f32 	%f11, %f541, %f540, %p395;
	setp.eq.s64 	%p396, %rd722, 0;
	add.f32 	%f542, %f539, 0f00000000;
	selp.f32 	%f543, %f542, %f539, %p396;
	setp.lt.u32 	%p397, %r4, 32;
	selp.b64 	%rd724, 0, %rd722, %p397;
	selp.f32 	%f544, 0f00000000, %f543, %p397;
	setp.eq.s64 	%p398, %rd703, 0;
	add.f32 	%f545, %f544, %f514;
	selp.f32 	%f546, %f545, %f514, %p398;
	setp.eq.s32 	%p399, %r1413, 0;
	selp.f32 	%f12, %f544, %f546, %p399;
	selp.b64 	%rd725, 0, %rd703, %p399;
	add.s64 	%rd20, %rd724, %rd725;
	add.s64 	%rd21, %rd20, %rd759;
	setp.eq.s64 	%p400, %rd759, 0;
	add.f32 	%f547, %f1, %f12;
	selp.f32 	%f13, %f547, %f1, %p400;
	add.s64 	%rd22, %rd11, %rd20;
	add.f32 	%f548, %f13, %f2;
	selp.f32 	%f14, %f2, %f548, %p381;
	add.s64 	%rd23, %rd12, %rd20;
	add.f32 	%f549, %f14, %f3;
	selp.f32 	%f15, %f3, %f549, %p380;
	add.s64 	%rd24, %rd13, %rd20;
	add.f32 	%f550, %f15, %f4;
	selp.f32 	%f16, %f4, %f550, %p379;
	add.s64 	%rd25, %rd14, %rd20;
	add.f32 	%f551, %f16, %f5;
	selp.f32 	%f17, %f5, %f551, %p378;
	add.s64 	%rd26, %rd15, %rd20;
	add.f32 	%f552, %f17, %f6;
	selp.f32 	%f18, %f6, %f552, %p377;
	add.s64 	%rd27, %rd16, %rd20;
	add.f32 	%f553, %f18, %f7;
	selp.f32 	%f19, %f7, %f553, %p376;
	add.s64 	%rd28, %rd17, %rd20;
	add.f32 	%f554, %f19, %f8;
	selp.f32 	%f20, %f8, %f554, %p375;
	@%p382 bra 	$L__BB3_8;
	add.s64 	%rd726, %rd2, 512;
	mov.b32 	%r1568, %f11;
	mov.b32 	%r1569, 101;
	mov.b64 	%rd727, {%r1568, %r1569};
	// begin inline asm
	st.relaxed.gpu.v2.u64 [%rd726], {%rd727, %rd19};
	// end inline asm
$L__BB3_8:
	setp.lt.s64 	%p401, %rd19, 257;
	@%p401 bra 	$L__BB3_34;
	bar.sync 	0;
	@%p400 bra 	$L__BB3_11;
	cvt.u32.u64 	%r1570, %rd20;
	shl.b32 	%r1571, %r1570, 3;
	mov.u32 	%r1572, _ZN6thrust24THRUST_300001_SM_1000_NS8cuda_cub4core6detail5shmemE;
	add.s32 	%r1573, %r1572, %r1571;
	mov.b32 	%r1574, %f12;
	st.shared.v2.u32 	[%r1573], {%r1622, %r1574};
$L__BB3_11:
	setp.eq.s32 	%p412, %r7, %r8;
	@%p412 bra 	$L__BB3_13;
	cvt.u32.u64 	%r1575, %rd21;
	shl.b32 	%r1576, %r1575, 3;
	mov.u32 	%r1577, _ZN6thrust24THRUST_300001_SM_1000_NS8cuda_cub4core6detail5shmemE;
	add.s32 	%r1578, %r1577, %r1576;
	mov.b32 	%r1579, %f13;
	st.shared.v2.u32 	[%r1578], {%r7, %r1579};
$L__BB3_13:
	setp.eq.s32 	%p413, %r8, %r9;
	@%p413 bra 	$L__BB3_15;
	cvt.u32.u64 	%r1580, %rd22;
	shl.b32 	%r1581, %r1580, 3;
	mov.u32 	%r1582, _ZN6thrust24THRUST_300001_SM_1000_NS8cuda_cub4core6detail5shmemE;
	add.s32 	%r1583, %r1582, %r1581;
	mov.b32 	%r1584, %f14;
	st.shared.v2.u32 	[%r1583], {%r8, %r1584};
$L__BB3_15:
	setp.eq.s32 	%p414, %r9, %r10;
	@%p414 bra 	$L__BB3_17;
	cvt.u32.u64 	%r1585, %rd23;
	shl.b32 	%r1586, %r1585, 3;
	mov.u32 	%r1587, _ZN6thrust24THRUST_300001_SM_1000_NS8cuda_cub4core6detail5shmemE;
	add.s32 	%r1588, %r1587, %r1586;
	mov.b32 	%r1589, %f15;
	st.shared.v2.u32 	[%r1588], {%r9, %r1589};
$L__BB3_17:
	setp.eq.s32 	%p415, %r10, %r11;
	@%p415 bra 	$L__BB3_19;
	cvt.u32.u64 	%r1590, %rd24;
	shl.b32 	%r1591, %r1590, 3;
	mov.u32 	%r1592, _ZN6thrust24THRUST_300001_SM_1000_NS8cuda_cub4core6detail5shmemE;
	add.s32 	%r1593, %r1592, %r1591;
	mov.b32 	%r1594, %f16;
	st.shared.v2.u32 	[%r1593], {%r10, %r1594};
$L__BB3_19:
	setp.eq.s32 	%p416, %r11, %r12;
	@%p416 bra 	$L__BB3_21;
	cvt.u32.u64 	%r1595, %rd25;
	shl.b32 	%r1596, %r1595, 3;
	mov.u32 	%r1597, _ZN6thrust24THRUST_300001_SM_1000_NS8cuda_cub4core6detail5shmemE;
	add.s32 	%r1598, %r1597, %r1596;
	mov.b32 	%r1599, %f17;
	st.shared.v2.u32 	[%r1598], {%r11, %r1599};
$L__BB3_21:
	setp.eq.s32 	%p417, %r12, %r13;
	@%p417 bra 	$L__BB3_23;
	cvt.u32.u64 	%r1600, %rd26;
	shl.b32 	%r1601, %r1600, 3;
	mov.u32 	%r1602, _ZN6thrust24THRUST_300001_SM_1000_NS8cuda_cub4core6detail5shmemE;
	add.s32 	%r1603, %r1602, %r1601;
	mov.b32 	%r1604, %f18;
	st.shared.v2.u32 	[%r1603], {%r12, %r1604};
$L__BB3_23:
	setp.eq.s32 	%p418, %r13, %r14;
	@%p418 bra 	$L__BB3_25;
	cvt.u32.u64 	%r1605, %rd27;
	shl.b32 	%r1606, %r1605, 3;
	mov.u32 	%r1607, _ZN6thrust24THRUST_300001_SM_1000_NS8cuda_cub4core6detail5shmemE;
	add.s32 	%r1608, %r1607, %r1606;
	mov.b32 	%r1609, %f19;
	st.shared.v2.u32 	[%r1608], {%r13, %r1609};
$L__BB3_25:
	setp.eq.s32 	%p419, %r14, %r15;
	@%p419 bra 	$L__BB3_27;
	cvt.u32.u64 	%r1610, %rd28;
	shl.b32 	%r1611, %r1610, 3;
	mov.u32 	%r1612, _ZN6thrust24THRUST_300001_SM_1000_NS8cuda_cub4core6detail5shmemE;
	add.s32 	%r1613, %r1612, %r1611;
	mov.b32 	%r1614, %f20;
	st.shared.v2.u32 	[%r1613], {%r14, %r1614};
$L__BB3_27:
	bar.sync 	0;
	cvt.u64.u32 	%rd763, %r4;
	setp.le.u64 	%p420, %rd19, %rd763;
	@%p420 bra 	$L__BB3_362;
	not.b64 	%rd747, %rd763;
	add.s64 	%rd30, %rd19, %rd747;
	shr.u64 	%rd748, %rd30, 8;
	add.s64 	%rd749, %rd748, 1;
	and.b64  	%rd760, %rd749, 3;
	and.b64  	%rd750, %rd30, 768;
	setp.eq.s64 	%p421, %rd750, 768;
	@%p421 bra 	$L__BB3_31;
	shl.b64 	%rd751, %rd763, 2;
	add.s64 	%rd761, %rd6, %rd751;
	shl.b32 	%r1615, %r4, 3;
	mov.u32 	%r1616, _ZN6thrust24THRUST_300001_SM_1000_NS8cuda_cub4core6detail5shmemE;
	add.s32 	%r1617, %r1615, %r1616;
	add.s32 	%r1623, %r1617, 4;
	shl.b64 	%rd752, %rd760, 8;
	add.s64 	%rd763, %rd752, %rd763;
$L__BB3_30:
	.pragma "nounroll";
	ld.shared.f32 	%f555, [%r1623];
	st.global.f32 	[%rd761], %f555;
	add.s64 	%rd761, %rd761, 1024;
	add.s32 	%r1623, %r1623, 2048;
	add.s64 	%rd760, %rd760, -1;
	setp.ne.s64 	%p422, %rd760, 0;
	@%p422 bra 	$L__BB3_30;
$L__BB3_31:
	setp.lt.u64 	%p423, %rd30, 768;
	@%p423 bra 	$L__BB3_362;
	mov.u32 	%r1620, _ZN6thrust24THRUST_300001_SM_1000_NS8cuda_cub4core6detail5shmemE;
$L__BB3_33:
	cvt.u32.u64 	%r1618, %rd763;
	shl.b32 	%r1619, %r1618, 3;
	add.s32 	%r1621, %r1620, %r1619;
	ld.shared.f32 	%f556, [%r1621+4];
	shl.b64 	%rd753, %rd763, 2;
	add.s64 	%rd754, %rd6, %rd753;
	st.global.f32 	[%rd754], %f556;
	ld.shared.f32 	%f557, [%r1621+2052];
	and.b64  	%rd755, %rd753, 17179869180;
	add.s64 	%rd756, %rd6, %rd755;
	st.global.f32 	[%rd756+1024], %f557;
	ld.shared.f32 	%f558, [%r1621+4100];
	st.global.f32 	[%rd756+2048], %f558;
	ld.shared.f32 	%f559, [%r1621+6148];
	st.global.f32 	[%rd756+3072], %f559;
	add.s64 	%rd757, %rd763, 1024;
	and.b64  	%rd763, %rd757, 4294967295;
	setp.gt.u64 	%p424, %rd19, %rd763;
	@%p424 bra 	$L__BB3_33;
	bra.uni 	$L__BB3_362;
$L__BB3_34:
	@%p400 bra 	$L__BB3_36;
	shl.b64 	%rd729, %rd20, 2;
	add.s64 	%rd730, %rd6, %rd729;
	st.global.f32 	[%rd730], %f12;
$L__BB3_36:
	setp.eq.s32 	%p403, %r7, %r8;
	@%p403 bra 	$L__BB3_38;
	shl.b64 	%rd731, %rd21, 2;
	add.s64 	%rd732, %rd6, %rd731;
	st.global.f32 	[%rd732], %f13;
$L__BB3_38:
	setp.eq.s32 	%p404, %r8, %r9;
	@%p404 bra 	$L__BB3_40;
	shl.b64 	%rd733, %rd22, 2;
	add.s64 	%rd734, %rd6, %rd733;
	st.global.f32 	[%rd734], %f14;
$L__BB3_40:
	setp.eq.s32 	%p405, %r9, %r10;
	@%p405 bra 	$L__BB3_42;
	shl.b64 	%rd735, %rd23, 2;
	add.s64 	%rd736, %rd6, %rd735;
	st.global.f32 	[%rd736], %f15;
$L__BB3_42:
	setp.eq.s32 	%p406, %r10, %r11;
	@%p406 bra 	$L__BB3_44;
	shl.b64 	%rd737, %rd24, 2;
	add.s64 	%rd738, %rd6, %rd737;
	st.global.f32 	[%rd738], %f16;
$L__BB3_44:
	setp.eq.s32 	%p407, %r11, %r12;
	@%p407 bra 	$L__BB3_46;
	shl.b64 	%rd739, %rd25, 2;
	add.s64 	%rd740, %rd6, %rd739;
	st.global.f32 	[%rd740], %f17;
$L__BB3_46:
	setp.eq.s32 	%p408, %r12, %r13;
	@%p408 bra 	$L__BB3_48;
	shl.b64 	%rd741, %rd26, 2;
	add.s64 	%rd742, %rd6, %rd741;
	st.global.f32 	[%rd742], %f18;
$L__BB3_48:
	setp.eq.s32 	%p409, %r13, %r14;
	@%p409 bra 	$L__BB3_50;
	shl.b64 	%rd743, %rd27, 2;
	add.s64 	%rd744, %rd6, %rd743;
	st.global.f32 	[%rd744], %f19;
$L__BB3_50:
	setp.eq.s32 	%p410, %r14, %r15;
	@%p410 bra 	$L__BB3_362;
	shl.b64 	%rd745, %rd28, 2;
	add.s64 	%rd746, %rd6, %rd745;
	st.global.f32 	[%rd746], %f20;
	bra.uni 	$L__BB3_362;
$L__BB3_52:
	mov.u32 	%r25, %tid.x;
	and.b32  	%r952, %r25, 31;
	and.b32  	%r953, %r25, 992;
	mul.lo.s32 	%r954, %r953, 9;
	or.b32  	%r955, %r954, %r952;
	cvt.u64.u32 	%rd515, %r955;
	add.s64 	%rd41, %rd7, %rd515;
	shl.b64 	%rd516, %rd41, 2;
	add.s64 	%rd506, %rd3, %rd516;
	// begin inline asm
	ld.global.nc.u32 %r941, [%rd506];
	// end inline asm
	add.s64 	%rd507, %rd506, 128;
	// begin inline asm
	ld.global.nc.u32 %r942, [%rd507];
	// end inline asm
	add.s64 	%rd508, %rd506, 256;
	// begin inline asm
	ld.global.nc.u32 %r943, [%rd508];
	// end inline asm
	add.s64 	%rd509, %rd506, 384;
	// begin inline asm
	ld.global.nc.u32 %r944, [%rd509];
	// end inline asm
	add.s64 	%rd510, %rd506, 512;
	// begin inline asm
	ld.global.nc.u32 %r945, [%rd510];
	// end inline asm
	add.s64 	%rd511, %rd506, 640;
	// begin inline asm
	ld.global.nc.u32 %r946, [%rd511];
	// end inline asm
	add.s64 	%rd512, %rd506, 768;
	// begin inline asm
	ld.global.nc.u32 %r947, [%rd512];
	// end inline asm
	add.s64 	%rd513, %rd506, 896;
	// begin inline asm
	ld.global.nc.u32 %r948, [%rd513];
	// end inline asm
	add.s64 	%rd514, %rd506, 1024;
	// begin inline asm
	ld.global.nc.u32 %r949, [%rd514];
	// end inline asm
	// begin inline asm
	mov.u32 %r950, %laneid;
	// end inline asm
	shr.u32 	%r27, %r25, 5;
	mad.lo.s32 	%r956, %r27, 288, %r950;
	shl.b32 	%r957, %r956, 2;
	mov.u32 	%r958, _ZN6thrust24THRUST_300001_SM_1000_NS8cuda_cub4core6detail5shmemE;
	add.s32 	%r28, %r958, %r957;
	st.shared.u32 	[%r28], %r941;
	st.shared.u32 	[%r28+128], %r942;
	st.shared.u32 	[%r28+256], %r943;
	st.shared.u32 	[%r28+384], %r944;
	st.shared.u32 	[%r28+512], %r945;
	st.shared.u32 	[%r28+640], %r946;
	st.shared.u32 	[%r28+768], %r947;
	st.shared.u32 	[%r28+896], %r948;
	st.shared.u32 	[%r28+1024], %r949;
	bar.warp.sync 	-1;
	shl.b32 	%r959, %r950, 5;
	add.s32 	%r29, %r28, %r959;
	ld.shared.u32 	%r30, [%r29];
	ld.shared.u32 	%r31, [%r29+4];
	ld.shared.u32 	%r32, [%r29+8];
	ld.shared.u32 	%r33, [%r29+12];
	ld.shared.u32 	%r34, [%r29+16];
	ld.shared.u32 	%r35, [%r29+20];
	ld.shared.u32 	%r36, [%r29+24];
	ld.shared.u32 	%r37, [%r29+28];
	ld.shared.u32 	%r38, [%r29+32];
	setp.ne.s32 	%p245, %r25, 0;
	mov.b32 	%r1625, 0;
	@%p245 bra 	$L__BB3_54;
	shl.b64 	%rd518, %rd7, 2;
	add.s64 	%rd519, %rd3, %rd518;
	add.s64 	%rd517, %rd519, -4;
	// begin inline asm
	ld.global.nc.u32 %r1625, [%rd517];
	// end inline asm
$L__BB3_54:
	setp.eq.s32 	%p246, %r25, 0;
	bar.sync 	0;
	add.s64 	%rd521, %rd4, %rd516;
	ld.global.u32 	%r961, [%rd521];
	mad.lo.s32 	%r962, %r961, %r1, %r2;
	mul.wide.s32 	%rd522, %r962, 4;
	add.s64 	%rd523, %rd5, %rd522;
	ld.global.f32 	%f360, [%rd523];
	ld.global.u32 	%r963, [%rd521+128];
	mad.lo.s32 	%r964, %r963, %r1, %r2;
	mul.wide.s32 	%rd524, %r964, 4;
	add.s64 	%rd525, %rd5, %rd524;
	ld.global.f32 	%f361, [%rd525];
	ld.global.u32 	%r965, [%rd521+256];
	mad.lo.s32 	%r966, %r965, %r1, %r2;
	mul.wide.s32 	%rd526, %r966, 4;
	add.s64 	%rd527, %rd5, %rd526;
	ld.global.f32 	%f362, [%rd527];
	ld.global.u32 	%r967, [%rd521+384];
	mad.lo.s32 	%r968, %r967, %r1, %r2;
	mul.wide.s32 	%rd528, %r968, 4;
	add.s64 	%rd529, %rd5, %rd528;
	ld.global.f32 	%f363, [%rd529];
	ld.global.u32 	%r969, [%rd521+512];
	mad.lo.s32 	%r970, %r969, %r1, %r2;
	mul.wide.s32 	%rd530, %r970, 4;
	add.s64 	%rd531, %rd5, %rd530;
	ld.global.f32 	%f364, [%rd531];
	ld.global.u32 	%r971, [%rd521+640];
	mad.lo.s32 	%r972, %r971, %r1, %r2;
	mul.wide.s32 	%rd532, %r972, 4;
	add.s64 	%rd533, %rd5, %rd532;
	ld.global.f32 	%f365, [%rd533];
	ld.global.u32 	%r973, [%rd521+768];
	mad.lo.s32 	%r974, %r973, %r1, %r2;
	mul.wide.s32 	%rd534, %r974, 4;
	add.s64 	%rd535, %rd5, %rd534;
	ld.global.f32 	%f366, [%rd535];
	ld.global.u32 	%r975, [%rd521+896];
	mad.lo.s32 	%r976, %r975, %r1, %r2;
	mul.wide.s32 	%rd536, %r976, 4;
	add.s64 	%rd537, %rd5, %rd536;
	ld.global.f32 	%f367, [%rd537];
	ld.global.u32 	%r977, [%rd521+1024];
	mad.lo.s32 	%r978, %r977, %r1, %r2;
	mul.wide.s32 	%rd538, %r978, 4;
	add.s64 	%rd539, %rd5, %rd538;
	ld.global.f32 	%f368, [%rd539];
	st.shared.f32 	[%r28], %f360;
	st.shared.f32 	[%r28+128], %f361;
	st.shared.f32 	[%r28+256], %f362;
	st.shared.f32 	[%r28+384], %f363;
	st.shared.f32 	[%r28+512], %f364;
	st.shared.f32 	[%r28+640], %f365;
	st.shared.f32 	[%r28+768], %f366;
	st.shared.f32 	[%r28+896], %f367;
	st.shared.f32 	[%r28+1024], %f368;
	bar.warp.sync 	-1;
	ld.shared.f32 	%f21, [%r29];
	ld.shared.f32 	%f22, [%r29+4];
	ld.shared.f32 	%f23, [%r29+8];
	ld.shared.f32 	%f24, [%r29+12];
	ld.shared.f32 	%f25, [%r29+16];
	ld.shared.f32 	%f26, [%r29+20];
	ld.shared.f32 	%f27, [%r29+24];
	ld.shared.f32 	%f28, [%r29+28];
	ld.shared.f32 	%f29, [%r29+32];
	bar.sync 	0;
	shl.b32 	%r979, %r25, 2;
	add.s32 	%r981, %r958, %r979;
	add.s32 	%r41, %r981, 1240;
	st.shared.u32 	[%r981+1240], %r38;
	bar.sync 	0;
	@%p246 bra 	$L__BB3_56;
	ld.shared.u32 	%r1625, [%r41+-4];
$L__BB3_56:
	setp.ne.s32 	%p247, %r1625, %r30;
	selp.u64 	%rd540, 1, 0, %p247;
	setp.ne.s32 	%p248, %r30, %r31;
	selp.u64 	%rd541, 1, 0, %p248;
	setp.ne.s32 	%p249, %r31, %r32;
	selp.u64 	%rd542, 1, 0, %p249;
	setp.ne.s32 	%p250, %r32, %r33;
	selp.u64 	%rd543, 1, 0, %p250;
	setp.ne.s32 	%p251, %r33, %r34;
	selp.u64 	%rd544, 1, 0, %p251;
	setp.ne.s32 	%p252, %r34, %r35;
	selp.u64 	%rd545, 1, 0, %p252;
	setp.ne.s32 	%p253, %r35, %r36;
	selp.u64 	%rd546, 1, 0, %p253;
	setp.ne.s32 	%p254, %r36, %r37;
	selp.u64 	%rd547, 1, 0, %p254;
	setp.ne.s32 	%p255, %r37, %r38;
	selp.u64 	%rd548, 1, 0, %p255;
	add.s64 	%rd42, %rd541, %rd540;
	add.f32 	%f369, %f21, %f22;
	selp.f32 	%f370, %f22, %f369, %p248;
	add.s64 	%rd43, %rd42, %rd542;
	add.f32 	%f371, %f370, %f23;
	selp.f32 	%f372, %f23, %f371, %p249;
	add.s64 	%rd44, %rd43, %rd543;
	add.f32 	%f373, %f372, %f24;
	selp.f32 	%f374, %f24, %f373, %p250;
	add.s64 	%rd45, %rd44, %rd544;
	add.f32 	%f375, %f374, %f25;
	selp.f32 	%f376, %f25, %f375, %p251;
	add.s64 	%rd46, %rd45, %rd545;
	add.f32 	%f377, %f376, %f26;
	selp.f32 	%f378, %f26, %f377, %p252;
	add.s64 	%rd47, %rd46, %rd546;
	add.f32 	%f379, %f378, %f27;
	selp.f32 	%f380, %f27, %f379, %p253;
	add.s64 	%rd549, %rd47, %rd547;
	add.f32 	%f381, %f380, %f28;
	selp.f32 	%f382, %f28, %f381, %p254;
	add.s64 	%rd550, %rd549, %rd548;
	mov.b64 	{%r983, %r988}, %rd550;
	add.f32 	%f383, %f382, %f29;
	selp.f32 	%f384, %f29, %f383, %p255;
	mov.b32 	%r1099, 1;
	mov.b32 	%r1100, 0;
	mov.b32 	%r1101, -1;
	// begin inline asm
	shfl.sync.up.b32 %r982, %r983, %r1099, %r1100, %r1101;
	// end inline asm
	// begin inline asm
	shfl.sync.up.b32 %r987, %r988, %r1099, %r1100, %r1101;
	// end inline asm
	mov.b64 	%rd551, {%r982, %r987};
	mov.b32 	%r993, %f384;
	// begin inline asm
	shfl.sync.up.b32 %r992, %r993, %r1099, %r1100, %r1101;
	// end inline asm
	mov.b32 	%f385, %r992;
	// begin inline asm
	shfl.sync.up.b32 %r997, %r998, %r1099, %r1100, %r1101;
	// end inline asm
	setp.eq.s64 	%p256, %rd550, 0;
	add.f32 	%f386, %f384, %f385;
	selp.f32 	%f387, %f386, %f384, %p256;
	setp.lt.s32 	%p257, %r950, 1;
	selp.b64 	%rd552, 0, %rd551, %p257;
	add.s64 	%rd553, %rd552, %rd550;
	mov.b64 	{%r1003, %r1008}, %rd553;
	selp.f32 	%f388, %f384, %f387, %p257;
	mov.b32 	%r1019, 2;
	// begin inline asm
	shfl.sync.up.b32 %r1002, %r1003, %r1019, %r1100, %r1101;
	// end inline asm
	// begin inline asm
	shfl.sync.up.b32 %r1007, %r1008, %r1019, %r1100, %r1101;
	// end inline asm
	mov.b64 	%rd554, {%r1002, %r1007};
	mov.b32 	%r1013, %f388;
	// begin inline asm
	shfl.sync.up.b32 %r1012, %r1013, %r1019, %r1100, %r1101;
	// end inline asm
	mov.b32 	%f389, %r1012;
	// begin inline asm
	shfl.sync.up.b32 %r1017, %r1018, %r1019, %r1100, %r1101;
	// end inline asm
	setp.eq.s64 	%p258, %rd553, 0;
	add.f32 	%f390, %f388, %f389;
	selp.f32 	%f391, %f390, %f388, %p258;
	setp.lt.s32 	%p259, %r950, 2;
	selp.b64 	%rd555, 0, %rd554, %p259;
	add.s64 	%rd556, %rd555, %rd553;
	mov.b64 	{%r1023, %r1028}, %rd556;
	selp.f32 	%f392, %f388, %f391, %p259;
	mov.b32 	%r1039, 4;
	// begin inline asm
	shfl.sync.up.b32 %r1022, %r1023, %r1039, %r1100, %r1101;
	// end inline asm
	// begin inline asm
	shfl.sync.up.b32 %r1027, %r1028, %r1039, %r1100, %r1101;
	// end inline asm
	mov.b64 	%rd557, {%r1022, %r1027};
	mov.b32 	%r1033, %f392;
	// begin inline asm
	shfl.sync.up.b32 %r1032, %r1033, %r1039, %r1100, %r1101;
	// end inline asm
	mov.b32 	%f393, %r1032;
	// begin inline asm
	shfl.sync.up.b32 %r1037, %r1038, %r1039, %r1100, %r1101;
	// end inline asm
	setp.eq.s64 	%p260, %rd556, 0;
	add.f32 	%f394, %f392, %f393;
	selp.f32 	%f395, %f394, %f392, %p260;
	setp.lt.s32 	%p261, %r950, 4;
	selp.b64 	%rd558, 0, %rd557, %p261;
	add.s64 	%rd559, %rd558, %rd556;
	mov.b64 	{%r1043, %r1048}, %rd559;
	selp.f32 	%f396, %f392, %f395, %p261;
	mov.b32 	%r1059, 8;
	// begin inline asm
	shfl.sync.up.b32 %r1042, %r1043, %r1059, %r1100, %r1101;
	// end inline asm
	// begin inline asm
	shfl.sync.up.b32 %r1047, %r1048, %r1059, %r1100, %r1101;
	// end inline asm
	mov.b64 	%rd560, {%r1042, %r1047};
	mov.b32 	%r1053, %f396;
	// begin inline asm
	shfl.sync.up.b32 %r1052, %r1053, %r1059, %r1100, %r1101;
	// end inline asm
	mov.b32 	%f397, %r1052;
	// begin inline asm
	shfl.sync.up.b32 %r1057, %r1058, %r1059, %r1100, %r1101;
	// end inline asm
	setp.eq.s64 	%p262, %rd559, 0;
	add.f32 	%f398, %f396, %f397;
	selp.f32 	%f399, %f398, %f396, %p262;
	setp.lt.s32 	%p263, %r950, 8;
	selp.b64 	%rd561, 0, %rd560, %p263;
	add.s64 	%rd562, %rd561, %rd559;
	mov.b64 	{%r1063, %r1068}, %rd562;
	selp.f32 	%f400, %f396, %f399, %p263;
	mov.b32 	%r1079, 16;
	// begin inline asm
	shfl.sync.up.b32 %r1062, %r1063, %r1079, %r1100, %r1101;
	// end inline asm
	// begin inline asm
	shfl.sync.up.b32 %r1067, %r1068, %r1079, %r1100, %r1101;
	// end inline asm
	mov.b64 	%rd563, {%r1062, %r1067};
	mov.b32 	%r1073, %f400;
	// begin inline asm
	shfl.sync.up.b32 %r1072, %r1073, %r1079, %r1100, %r1101;
	// end inline asm
	mov.b32 	%f401, %r1072;
	// begin inline asm
	shfl.sync.up.b32 %r1077, %r1078, %r1079, %r1100, %r1101;
	// end inline asm
	setp.eq.s64 	%p264, %rd562, 0;
	add.f32 	%f402, %f400, %f401;
	selp.f32 	%f30, %f402, %f400, %p264;
	setp.lt.s32 	%p265, %r950, 16;
	selp.b64 	%rd564, 0, %rd563, %p265;
	add.s64 	%rd48, %rd564, %rd562;
	mov.b64 	{%r1083, %r1088}, %rd48;
	selp.f32 	%f403, %f400, %f30, %p265;
	// begin inline asm
	shfl.sync.up.b32 %r1082, %r1083, %r1099, %r1100, %r1101;
	// end inline asm
	// begin inline asm
	shfl.sync.up.b32 %r1087, %r1088, %r1099, %r1100, %r1101;
	// end inline asm
	mov.b64 	%rd775, {%r1082, %r1087};
	mov.b32 	%r1093, %f403;
	// begin inline asm
	shfl.sync.up.b32 %r1092, %r1093, %r1099, %r1100, %r1101;
	// end inline asm
	mov.b32 	%f571, %r1092;
	// begin inline asm
	shfl.sync.up.b32 %r1097, %r1098, %r1099, %r1100, %r1101;
	// end inline asm
	setp.ne.s32 	%p266, %r950, 31;
	@%p266 bra 	$L__BB3_58;
	shl.b32 	%r1102, %r27, 4;
	mov.u32 	%r1103, _ZN6thrust24THRUST_300001_SM_1000_NS8cuda_cub4core6detail5shmemE;
	add.s32 	%r1104, %r1103, %r1102;
	st.shared.u64 	[%r1104], %rd48;
	st.shared.f32 	[%r1104+8], %f30;
$L__BB3_58:
	bar.sync 	0;
	ld.shared.u64 	%rd565, [_ZN6thrust24THRUST_300001_SM_1000_NS8cuda_cub4core6detail5shmemE];
	ld.shared.f32 	%f404, [_ZN6thrust24THRUST_300001_SM_1000_NS8cuda_cub4core6detail5shmemE+8];
	ld.shared.u64 	%rd566, [_ZN6thrust24THRUST_300001_SM_1000_NS8cuda_cub4core6detail5shmemE+16];
	ld.shared.f32 	%f405, [_ZN6thrust24THRUST_300001_SM_1000_NS8cuda_cub4core6detail5shmemE+24];
	add.s64 	%rd567, %rd566, %rd565;
	setp.eq.s64 	%p267, %rd566, 0;
	add.f32 	%f406, %f404, %f405;
	selp.f32 	%f407, %f406, %f405, %p267;
	setp.eq.s32 	%p268, %r27, 2;
	selp.b64 	%rd568, %rd567, %rd565, %p268;
	selp.f32 	%f408, %f407, %f404, %p268;
	ld.shared.u64 	%rd569, [_ZN6thrust24THRUST_300001_SM_1000_NS8cuda_cub4core6detail5shmemE+32];
	ld.shared.f32 	%f409, [_ZN6thrust24THRUST_300001_SM_1000_NS8cuda_cub4core6detail5shmemE+40];
	add.s64 	%rd570, %rd569, %rd567;
	setp.eq.s64 	%p269, %rd569, 0;
	add.f32 	%f410, %f407, %f409;
	selp.f32 	%f411, %f410, %f409, %p269;
	setp.eq.s32 	%p270, %r27, 3;
	selp.b64 	%rd571, %rd570, %rd568, %p270;
	selp.f32 	%f412, %f411, %f408, %p270;
	ld.shared.u64 	%rd572, [_ZN6thrust24THRUST_300001_SM_1000_NS8cuda_cub4core6detail5shmemE+48];
	ld.shared.f32 	%f413, [_ZN6thrust24THRUST_300001_SM_1000_NS8cuda_cub4core6detail5shmemE+56];
	add.s64 	%rd573, %rd572, %rd570;
	setp.eq.s64 	%p271, %rd572, 0;
	add.f32 	%f414, %f411, %f413;
	selp.f32 	%f415, %f414, %f413, %p271;
	setp.eq.s32 	%p272, %r27, 4;
	selp.b64 	%rd574, %rd573, %rd571, %p272;
	selp.f32 	%f416, %f415, %f412, %p272;
	ld.shared.u64 	%rd575, [_ZN6thrust24THRUST_300001_SM_1000_NS8cuda_cub4core6detail5shmemE+64];
	ld.shared.f32 	%f417, [_ZN6thrust24THRUST_300001_SM_1000_NS8cuda_cub4core6detail5shmemE+72];
	add.s64 	%rd576, %rd575, %rd573;
	setp.eq.s64 	%p273, %rd575, 0;
	add.f32 	%f418, %f415, %f417;
	selp.f32 	%f419, %f418, %f417, %p273;
	setp.eq.s32 	%p274, %r27, 5;
	selp.b64 	%rd577, %rd576, %rd574, %p274;
	selp.f32 	%f420, %f419, %f416, %p274;
	ld.shared.u64 	%rd578, [_ZN6thrust24THRUST_300001_SM_1000_NS8cuda_cub4core6detail5shmemE+80];
	ld.shared.f32 	%f421, [_ZN6thrust24THRUST_300001_SM_1000_NS8cuda_cub4core6detail5shmemE+88];
	add.s64 	%rd579, %rd578, %rd576;
	setp.eq.s64 	%p275, %rd578, 0;
	add.f32 	%f422, %f419, %f421;
	selp.f32 	%f423, %f422, %f421, %p275;
	setp.eq.s32 	%p276, %r27, 6;
	selp.b64 	%rd580, %rd579, %rd577, %p276;
	selp.f32 	%f424, %f423, %f420, %p276;
	ld.shared.u64 	%rd581, [_ZN6thrust24THRUST_300001_SM_1000_NS8cuda_cub4core6detail5shmemE+96];
	ld.shared.f32 	%f425, [_ZN6thrust24THRUST_300001_SM_1000_NS8cuda_cub4core6detail5shmemE+104];
	add.s64 	%rd582, %rd581, %rd579;
	setp.eq.s64 	%p277, %rd581, 0;
	add.f32 	%f426, %f423, %f425;
	selp.f32 	%f427, %f426, %f425, %p277;
	setp.eq.s32 	%p278, %r27, 7;
	selp.b64 	%rd50, %rd582, %rd580, %p278;
	selp.f32 	%f32, %f427, %f424, %p278;
	ld.shared.u64 	%rd583, [_ZN6thrust24THRUST_300001_SM_1000_NS8cuda_cub4core6detail5shmemE+112];
	ld.shared.f32 	%f428, [_ZN6thrust24THRUST_300001_SM_1000_NS8cuda_cub4core6detail5shmemE+120];
	add.s64 	%rd51, %rd583, %rd582;
	setp.eq.s64 	%p279, %rd583, 0;
	add.f32 	%f429, %f427, %f428;
	selp.f32 	%f33, %f429, %f428, %p279;
	setp.lt.u32 	%p280, %r25, 32;
	@%p280 bra 	$L__BB3_60;
	setp.eq.s64 	%p281, %rd775, 0;
	add.f32 	%f430, %f32, %f571;
	selp.f32 	%f431, %f430, %f571, %p281;
	setp.eq.s32 	%p282, %r950, 0;
	selp.b64 	%rd584, 0, %rd775, %p282;
	add.s64 	%rd775, %rd50, %rd584;
	selp.f32 	%f571, %f32, %f431, %p282;
	bra.uni 	$L__BB3_96;
$L__BB3_60:
	setp.ne.s32 	%p283, %r25, 0;
	mul.wide.u32 	%rd585, %r3, 16;
	add.s64 	%rd53, %rd2, %rd585;
	@%p283 bra 	$L__BB3_62;
	st.shared.u64 	[_ZN6thrust24THRUST_300001_SM_1000_NS8cuda_cub4core6detail5shmemE+200], %rd51;
	st.shared.f32 	[_ZN6thrust24THRUST_300001_SM_1000_NS8cuda_cub4core6detail5shmemE+208], %f33;
	add.s64 	%rd586, %rd53, 512;
	mov.b32 	%r1105, %f33;
	mov.b32 	%r1106, 100;
	mov.b64 	%rd587, {%r1105, %r1106};
	// begin inline asm
	st.relaxed.gpu.v2.u64 [%rd586], {%rd587, %rd51};
	// end inline asm
$L__BB3_62:
	not.b32 	%r44, %r25;
	mov.u32 	%r1107, %nctaid.x;
	setp.gt.u32 	%p284, %r1107, 499;
	@%p284 bra 	$L__BB3_64;
	membar.cta;
	bra.uni 	$L__BB3_65;
$L__BB3_64:
	mov.b32 	%r1108, 450;
	// begin inline asm
	nanosleep.u32 %r1108;
	// end inline asm
$L__BB3_65:
	mul.wide.s32 	%rd589, %r44, 16;
	add.s64 	%rd590, %rd53, %rd589;
	add.s64 	%rd54, %rd590, 512;
$L__BB3_66:
	// begin inline asm
	ld.relaxed.gpu.v2.u64 {%rd591, %rd765}, [%rd54];
	// end inline asm
	mov.b64 	{%r1109, %r1626}, %rd591;
	setp.eq.s32 	%p285, %r1626, 99;
	mov.b32 	%r1110, -1;
	vote.sync.any.pred 	%p286, %p285, %r1110;
	@%p286 bra 	$L__BB3_66;
	mov.b32 	%f561, %r1109;
	setp.eq.s32 	%p287, %r1626, 101;
	mov.b32 	%r1132, -1;
	vote.sync.ballot.b32 	%r1134, %p287, %r1132;
	// begin inline asm
	mov.u32 %r1112, %lanemask_ge;
	// end inline asm
	and.b32  	%r1135, %r1134, %r1112;
	or.b32  	%r1136, %r1135, -2147483648;
	add.s32 	%r1137, %r1136, -1;
	not.b32 	%r1138, %r1136;
	and.b32  	%r1139, %r1138, %r1137;
	popc.b32 	%r47, %r1139;
	mov.b64 	{%r1114, %r1119}, %rd765;
	mov.b32 	%r1130, 1;
	// begin inline asm
	shfl.sync.down.b32 %r1113, %r1114, %r1130, %r47, %r1132;
	// end inline asm
	// begin inline asm
	shfl.sync.down.b32 %r1118, %r1119, %r1130, %r47, %r1132;
	// end inline asm
	// begin inline asm
	shfl.sync.down.b32 %r1123, %r1109, %r1130, %r47, %r1132;
	// end inline asm
	// begin inline asm
	shfl.sync.down.b32 %r1128, %r1129, %r1130, %r47, %r1132;
	// end inline asm
	setp.ge.s32 	%p289, %r950, %r47;
	@%p289 bra 	$L__BB3_69;
	mov.b32 	%f432, %r1123;
	mov.b64 	%rd594, {%r1113, %r1118};
	add.s64 	%rd57, %rd765, %rd594;
	setp.eq.s64 	%p290, %rd765, 0;
	add.f32 	%f433, %f561, %f432;
	selp.f32 	%f561, %f433, %f561, %p290;
	mov.u64 	%rd765, %rd57;
$L__BB3_69:
	mov.b64 	{%r1141, %r1146}, %rd765;
	mov.b32 	%r1157, 2;
	mov.b32 	%r1159, -1;
	// begin inline asm
	shfl.sync.down.b32 %r1140, %r1141, %r1157, %r47, %r1159;
	// end inline asm
	// begin inline asm
	shfl.sync.down.b32 %r1145, %r1146, %r1157, %r47, %r1159;
	// end inline asm
	mov.b32 	%r1151, %f561;
	// begin inline asm
	shfl.sync.down.b32 %r1150, %r1151, %r1157, %r47, %r1159;
	// end inline asm
	// begin inline asm
	shfl.sync.down.b32 %r1155, %r1156, %r1157, %r47, %r1159;
	// end inline asm
	add.s32 	%r54, %r950, 2;
	setp.gt.s32 	%p291, %r54, %r47;
	@%p291 bra 	$L__BB3_71;
	mov.b32 	%f434, %r1150;
	mov.b64 	%rd595, {%r1140, %r1145};
	add.s64 	%rd59, %rd765, %rd595;
	setp.eq.s64 	%p292, %rd765, 0;
	add.f32 	%f435, %f561, %f434;
	selp.f32 	%f561, %f435, %f561, %p292;
	mov.u64 	%rd765, %rd59;
$L__BB3_71:
	mov.b64 	{%r1161, %r1166}, %rd765;
	mov.b32 	%r1177, 4;
	mov.b32 	%r1179, -1;
	// begin inline asm
	shfl.sync.down.b32 %r1160, %r1161, %r1177, %r47, %r1179;
	// end inline asm
	// begin inline asm
	shfl.sync.down.b32 %r1165, %r1166, %r1177, %r47, %r1179;
	// end inline asm
	mov.b32 	%r1171, %f561;
	// begin inline asm
	shfl.sync.down.b32 %r1170, %r1171, %r1177, %r47, %r1179;
	// end inline asm
	// begin inline asm
	shfl.sync.down.b32 %r1175, %r1176, %r1177, %r47, %r1179;
	// end inline asm
	add.s32 	%r58, %r950, 4;
	setp.gt.s32 	%p293, %r58, %r47;
	@%p293 bra 	$L__BB3_73;
	mov.b32 	%f436, %r1170;
	mov.b64 	%rd596, {%r1160, %r1165};
	add.s64 	%rd61, %rd765, %rd596;
	setp.eq.s64 	%p294, %rd765, 0;
	add.f32 	%f437, %f561, %f436;
	selp.f32 	%f561, %f437, %f561, %p294;
	mov.u64 	%rd765, %rd61;
$L__BB3_73:
	mov.b64 	{%r1181, %r1186}, %rd765;
	mov.b32 	%r1197, 8;
	mov.b32 	%r1199, -1;
	// begin inline asm
	shfl.sync.down.b32 %r1180, %r1181, %r1197, %r47, %r1199;
	// end inline asm
	// begin inline asm
	shfl.sync.down.b32 %r1185, %r1186, %r1197, %r47, %r1199;
	// end inline asm
	mov.b32 	%r1191, %f561;
	// begin inline asm
	shfl.sync.down.b32 %r1190, %r1191, %r1197, %r47, %r1199;
	// end inline asm
	// begin inline asm
	shfl.sync.down.b32 %r1195, %r1196, %r1197, %r47, %r1199;
	// end inline asm
	add.s32 	%r62, %r950, 8;
	setp.gt.s32 	%p295, %r62, %r47;
	@%p295 bra 	$L__BB3_75;
	mov.b32 	%f438, %r1190;
	mov.b64 	%rd597, {%r1180, %r1185};
	add.s64 	%rd63, %rd765, %rd597;
	setp.eq.s64 	%p296, %rd765, 0;
	add.f32 	%f439, %f561, %f438;
	selp.f32 	%f561, %f439, %f561, %p296;
	mov.u64 	%rd765, %rd63;
$L__BB3_75:
	mov.b64 	{%r1201, %r1206}, %rd765;
	mov.b32 	%r1217, 16;
	mov.b32 	%r1219, -1;
	// begin inline asm
	shfl.sync.down.b32 %r1200, %r1201, %r1217, %r47, %r1219;
	// end inline asm
	// begin inline asm
	shfl.sync.down.b32 %r1205, %r1206, %r1217, %r47, %r1219;
	// end inline asm
	mov.b32 	%r1211, %f561;
	// begin inline asm
	shfl.sync.down.b32 %r1210, %r1211, %r1217, %r47, %r1219;
	// end inline asm
	// begin inline asm
	shfl.sync.down.b32 %r1215, %r1216, %r1217, %r47, %r1219;
	// end inline asm
	add.s32 	%r66, %r950, 16;
	setp.gt.s32 	%p297, %r66, %r47;
	@%p297 bra 	$L__BB3_77;
	mov.b32 	%f440, %r1210;
	mov.b64 	%rd598, {%r1200, %r1205};
	add.s64 	%rd65, %rd765, %rd598;
	setp.eq.s64 	%p298, %rd765, 0;
	add.f32 	%f441, %f561, %f440;
	selp.f32 	%f561, %f441, %f561, %p298;
	mov.u64 	%rd765, %rd65;
$L__BB3_77:
	add.s32 	%r1627, %r3, %r44;
	add.s64 	%rd67, %rd2, 512;
$L__BB3_78:
	setp.ne.s32 	%p299, %r1626, 101;
	mov.b32 	%r1220, -1;
	vote.sync.all.pred 	%p300, %p299, %r1220;
	not.pred 	%p301, %p300;
	@%p301 bra 	$L__BB3_92;
	mul.wide.s32 	%rd638, %r1627, 16;
	add.s64 	%rd639, %rd67, %rd638;
	add.s64 	%rd69, %rd639, -512;
$L__BB3_80:
	// begin inline asm
	ld.relaxed.gpu.v2.u64 {%rd640, %rd771}, [%rd69];
	// end inline asm
	mov.b64 	{%r1294, %r1626}, %rd640;
	setp.eq.s32 	%p339, %r1626, 99;
	mov.b32 	%r1295, -1;
	vote.sync.any.pred 	%p340, %p339, %r1295;
	@%p340 bra 	$L__BB3_80;
	mov.b32 	%f567, %r1294;
	setp.eq.s32 	%p341, %r1626, 101;
	mov.b32 	%r1316, -1;
	vote.sync.ballot.b32 	%r1318, %p341, %r1316;
	and.b32  	%r1319, %r1318, %r1112;
	or.b32  	%r1320, %r1319, -2147483648;
	add.s32 	%r1321, %r1320, -1;
	not.b32 	%r1322, %r1320;
	and.b32  	%r1323, %r1322, %r1321;
	popc.b32 	%r71, %r1323;
	mov.b64 	{%r1298, %r1303}, %rd771;
	mov.b32 	%r1314, 1;
	// begin inline asm
	shfl.sync.down.b32 %r1297, %r1298, %r1314, %r71, %r1316;
	// end inline asm
	// begin inline asm
	shfl.sync.down.b32 %r1302, %r1303, %r1314, %r71, %r1316;
	// end inline asm
	// begin inline asm
	shfl.sync.down.b32 %r1307, %r1294, %r1314, %r71, %r1316;
	// end inline asm
	// begin inline asm
	shfl.sync.down.b32 %r1312, %r1313, %r1314, %r71, %r1316;
	// end inline asm
	setp.ge.s32 	%p343, %r950, %r71;
	@%p343 bra 	$L__BB3_83;
	mov.b32 	%f459, %r1307;
	mov.b64 	%rd643, {%r1297, %r1302};
	add.s64 	%rd72, %rd771, %rd643;
	setp.eq.s64 	%p344, %rd771, 0;
	add.f32 	%f460, %f567, %f459;
	selp.f32 	%f567, %f460, %f567, %p344;
	mov.u64 	%rd771, %rd72;
$L__BB3_83:
	mov.b64 	{%r1325, %r1330}, %rd771;
	mov.b32 	%r1341, 2;
	mov.b32 	%r1343, -1;
	// begin inline asm
	shfl.sync.down.b32 %r1324, %r1325, %r1341, %r71, %r1343;
	// end inline asm
	// begin inline asm
	shfl.sync.down.b32 %r1329, %r1330, %r1341, %r71, %r1343;
	// end inline asm
	mov.b32 	%r1335, %f567;
	// begin inline asm
	shfl.sync.down.b32 %r1334, %r1335, %r1341, %r71, %r1343;
	// end inline asm
	// begin inline asm
	shfl.sync.down.b32 %r1339, %r1340, %r1341, %r71, %r1343;
	// end inline asm
	setp.gt.s32 	%p345, %r54, %r71;
	@%p345 bra 	$L__BB3_85;
	mov.b32 	%f461, %r1334;
	mov.b64 	%rd644, {%r1324, %r1329};
	add.s64 	%rd74, %rd771, %rd644;
	setp.eq.s64 	%p346, %rd771, 0;
	add.f32 	%f462, %f567, %f461;
	selp.f32 	%f567, %f462, %f567, %p346;
	mov.u64 	%rd771, %rd74;
$L__BB3_85:
	mov.b64 	{%r1345, %r1350}, %rd771;
	mov.b32 	%r1361, 4;
	mov.b32 	%r1363, -1;
	// begin inline asm
	shfl.sync.down.b32 %r1344, %r1345, %r1361, %r71, %r1363;
	// end inline asm
	// begin inline asm
	shfl.sync.down.b32 %r1349, %r1350, %r1361, %r71, %r1363;
	// end inline asm
	mov.b32 	%r1355, %f567;
	// begin inline asm
	shfl.sync.down.b32 %r1354, %r1355, %r1361, %r71, %r1363;
	// end inline asm
	// begin inline asm
	shfl.sync.down.b32 %r1359, %r1360, %r1361, %r71, %r1363;
	// end inline asm
	setp.gt.s32 	%p347, %r58, %r71;
	@%p347 bra 	$L__BB3_87;
	mov.b32 	%f463, %r1354;
	mov.b64 	%rd645, {%r1344, %r1349};
	add.s64 	%rd76, %rd771, %rd645;
	setp.eq.s64 	%p348, %rd771, 0;
	add.f32 	%f464, %f567, %f463;
	selp.f32 	%f567, %f464, %f567, %p348;
	mov.u64 	%rd771, %rd76;
$L__BB3_87:
	mov.b64 	{%r1365, %r1370}, %rd771;
	mov.b32 	%r1381, 8;
	mov.b32 	%r1383, -1;
	// begin inline asm
	shfl.sync.down.b32 %r1364, %r1365, %r1381, %r71, %r1383;
	// end inline asm
	// begin inline asm
	shfl.sync.down.b32 %r1369, %r1370, %r1381, %r71, %r1383;
	// end inline asm
	mov.b32 	%r1375, %f567;
	// begin inline asm
	shfl.sync.down.b32 %r1374, %r1375, %r1381, %r71, %r1383;
	// end inline asm
	// begin inline asm
	shfl.sync.down.b32 %r1379, %r1380, %r1381, %r71, %r1383;
	// end inline asm
	setp.gt.s32 	%p349, %r62, %r71;
	@%p349 bra 	$L__BB3_89;
	mov.b32 	%f465, %r1374;
	mov.b64 	%rd646, {%r1364, %r1369};
	add.s64 	%rd78, %rd771, %rd646;
	setp.eq.s64 	%p350, %rd771, 0;
	add.f32 	%f466, %f567, %f465;
	selp.f32 	%f567, %f466, %f567, %p350;
	mov.u64 	%rd771, %rd78;
$L__BB3_89:
	mov.b64 	{%r1385, %r1390}, %rd771;
	mov.b32 	%r1401, 16;
	mov.b32 	%r1403, -1;
	// begin inline asm
	shfl.sync.down.b32 %r1384, %r1385, %r1401, %r71, %r1403;
	// end inline asm
	// begin inline asm
	shfl.sync.down.b32 %r1389, %r1390, %r1401, %r71, %r1403;
	// end inline asm
	mov.b32 	%r1395, %f567;
	// begin inline asm
	shfl.sync.down.b32 %r1394, %r1395, %r1401, %r71, %r1403;
	// end inline asm
	// begin inline asm
	shfl.sync.down.b32 %r1399, %r1400, %r1401, %r71, %r1403;
	// end inline asm
	setp.gt.s32 	%p351, %r66, %r71;
	@%p351 bra 	$L__BB3_91;
	mov.b32 	%f467, %r1394;
	mov.b64 	%rd647, {%r1384, %r1389};
	add.s64 	%rd80, %rd771, %rd647;
	setp.eq.s64 	%p352, %rd771, 0;
	add.f32 	%f468, %f567, %f467;
	selp.f32 	%f567, %f468, %f567, %p352;
	mov.u64 	%rd771, %rd80;
$L__BB3_91:
	add.s64 	%rd82, %rd771, %rd765;
	setp.eq.s64 	%p353, %rd765, 0;
	add.f32 	%f469, %f561, %f567;
	selp.f32 	%f561, %f469, %f561, %p353;
	add.s32 	%r1627, %r1627, -32;
	mov.u64 	%rd765, %rd82;
	bra.uni 	$L__BB3_78;
$L__BB3_92:
	@%p283 bra 	$L__BB3_94;
	add.s64 	%rd601, %rd765, %rd51;
	setp.eq.s64 	%p303, %rd51, 0;
	add.f32 	%f442, %f33, %f561;
	selp.f32 	%f443, %f442, %f33, %p303;
	add.s64 	%rd599, %rd53, 512;
	mov.b32 	%r1222, %f443;
	mov.b32 	%r1223, 101;
	mov.b64 	%rd600, {%r1222, %r1223};
	// begin inline asm
	st.relaxed.gpu.v2.u64 [%rd599], {%rd600, %rd601};
	// end inline asm
	st.shared.u64 	[_ZN6thrust24THRUST_300001_SM_1000_NS8cuda_cub4core6detail5shmemE+168], %rd765;
	st.shared.f32 	[_ZN6thrust24THRUST_300001_SM_1000_NS8cuda_cub4core6detail5shmemE+176], %f561;
	st.shared.u64 	[_ZN6thrust24THRUST_300001_SM_1000_NS8cuda_cub4core6detail5shmemE+184], %rd601;
	st.shared.f32 	[_ZN6thrust24THRUST_300001_SM_1000_NS8cuda_cub4core6detail5shmemE+192], %f443;
$L__BB3_94:
	setp.ne.s32 	%p304, %r950, 0;
	@%p304 bra 	$L__BB3_96;
	st.shared.u64 	[_ZN6thrust24THRUST_300001_SM_1000_NS8cuda_cub4core6detail5shmemE+136], %rd765;
	st.shared.f32 	[_ZN6thrust24THRUST_300001_SM_1000_NS8cuda_cub4core6detail5shmemE+144], %f561;
	mov.u64 	%rd775, %rd765;
	mov.f32 	%f571, %f561;
$L__BB3_96:
	setp.eq.s32 	%p305, %r25, 0;
	bar.sync 	0;
	@%p305 bra 	$L__BB3_98;
	ld.shared.f32 	%f444, [_ZN6thrust24THRUST_300001_SM_1000_NS8cuda_cub4core6detail5shmemE+144];
	ld.shared.u64 	%rd602, [_ZN6thrust24THRUST_300001_SM_1000_NS8cuda_cub4core6detail5shmemE+136];
	add.s64 	%rd84, %rd602, %rd775;
	setp.eq.s64 	%p306, %rd775, 0;
	add.f32 	%f445, %f571, %f444;
	selp.f32 	%f571, %f445, %f571, %p306;
	mov.u64 	%rd775, %rd84;
$L__BB3_98:
	setp.ne.s32 	%p307, %r36, %r37;
	setp.ne.s32 	%p308, %r35, %r36;
	setp.ne.s32 	%p309, %r34, %r35;
	setp.ne.s32 	%p310, %r33, %r34;
	setp.ne.s32 	%p311, %r32, %r33;
	setp.ne.s32 	%p312, %r31, %r32;
	setp.ne.s32 	%p313, %r30, %r31;
	setp.ne.s32 	%p314, %r1625, %r30;
	selp.u64 	%rd603, 1, 0, %p314;
	add.s64 	%rd86, %rd775, %rd603;
	add.f32 	%f446, %f571, %f21;
	selp.f32 	%f62, %f21, %f446, %p314;
	add.s64 	%rd87, %rd42, %rd775;
	add.f32 	%f447, %f62, %f22;
	selp.f32 	%f63, %f22, %f447, %p313;
	add.s64 	%rd88, %rd43, %rd775;
	add.f32 	%f448, %f63, %f23;
	selp.f32 	%f64, %f23, %f448, %p312;
	add.s64 	%rd89, %rd44, %rd775;
	add.f32 	%f449, %f64, %f24;
	selp.f32 	%f65, %f24, %f449, %p311;
	add.s64 	%rd90, %rd45, %rd775;
	add.f32 	%f450, %f65, %f25;
	selp.f32 	%f66, %f25, %f450, %p310;
	add.s64 	%rd91, %rd46, %rd775;
	add.f32 	%f451, %f66, %f26;
	selp.f32 	%f67, %f26, %f451, %p309;
	add.s64 	%rd92, %rd47, %rd775;
	add.f32 	%f452, %f67, %f27;
	selp.f32 	%f68, %f27, %f452, %p308;
	selp.u64 	%rd604, 1, 0, %p307;
	add.s64 	%rd93, %rd92, %rd604;
	add.f32 	%f453, %f68, %f28;
	selp.f32 	%f69, %f28, %f453, %p307;
	ld.shared.u64 	%rd94, [_ZN6thrust24THRUST_300001_SM_1000_NS8cuda_cub4core6detail5shmemE+200];
	ld.shared.u64 	%rd95, [_ZN6thrust24THRUST_300001_SM_1000_NS8cuda_cub4core6detail5shmemE+168];
	setp.lt.s64 	%p315, %rd94, 257;
	@%p315 bra 	$L__BB3_124;
	setp.eq.s32 	%p325, %r1625, %r30;
	bar.sync 	0;
	@%p325 bra 	$L__BB3_101;
	cvt.u32.u64 	%r1224, %rd95;
	cvt.u32.u64 	%r1225, %rd775;
	sub.s32 	%r1226, %r1225, %r1224;
	shl.b32 	%r1227, %r1226, 3;
	mov.u32 	%r1228, _ZN6thrust24THRUST_300001_SM_1000_NS8cuda_cub4core6detail5shmemE;
	add.s32 	%r1229, %r1228, %r1227;
	mov.b32 	%r1230, %f571;
	st.shared.v2.u32 	[%r1229], {%r1625, %r1230};
$L__BB3_101:
	setp.eq.s32 	%p326, %r30, %r31;
	@%p326 bra 	$L__BB3_103;
	cvt.u32.u64 	%r1231, %rd95;
	cvt.u32.u64 	%r1232, %rd86;
	sub.s32 	%r1233, %r1232, %r1231;
	shl.b32 	%r1234, %r1233, 3;
	mov.u32 	%r1235, _ZN6thrust24THRUST_300001_SM_1000_NS8cuda_cub4core6detail5shmemE;
	add.s32 	%r1236, %r1235, %r1234;
	mov.b32 	%r1237, %f62;
	st.shared.v2.u32 	[%r1236], {%r30, %r1237};
$L__BB3_103:
	setp.eq.s32 	%p327, %r31, %r32;
	@%p327 bra 	$L__BB3_105;
	cvt.u32.u64 	%r1238, %rd95;
	cvt.u32.u64 	%r1239, %rd87;
	sub.s32 	%r1240, %r1239, %r1238;
	shl.b32 	%r1241, %r1240, 3;
	mov.u32 	%r1242, _ZN6thrust24THRUST_300001_SM_1000_NS8cuda_cub4core6detail5shmemE;
	add.s32 	%r1243, %r1242, %r1241;
	mov.b32 	%r1244, %f63;
	st.shared.v2.u32 	[%r1243], {%r31, %r1244};
$L__BB3_105:
	setp.eq.s32 	%p328, %r32, %r33;
	@%p328 bra 	$L__BB3_107;
	cvt.u32.u64 	%r1245, %rd95;
	cvt.u32.u64 	%r1246, %rd88;
	sub.s32 	%r1247, %r1246, %r1245;
	shl.b32 	%r1248, %r1247, 3;
	mov.u32 	%r1249, _ZN6thrust24THRUST_300001_SM_1000_NS8cuda_cub4core6detail5shmemE;
	add.s32 	%r1250, %r1249, %r1248;
	mov.b32 	%r1251, %f64;
	st.shared.v2.u32 	[%r1250], {%r32, %r1251};
$L__BB3_107:
	setp.eq.s32 	%p329, %r33, %r34;
	@%p329 bra 	$L__BB3_109;
	cvt.u32.u64 	%r1252, %rd95;
	cvt.u32.u64 	%r1253, %rd89;
	sub.s32 	%r1254, %r1253, %r1252;
	shl.b32 	%r1255, %r1254, 3;
	mov.u32 	%r1256, _ZN6thrust24THRUST_300001_SM_1000_NS8cuda_cub4core6detail5shmemE;
	add.s32 	%r1257, %r1256, %r1255;
	mov.b32 	%r1258, %f65;
	st.shared.v2.u32 	[%r1257], {%r33, %r1258};
$L__BB3_109:
	setp.eq.s32 	%p330, %r34, %r35;
	@%p330 bra 	$L__BB3_111;
	cvt.u32.u64 	%r1259, %rd95;
	cvt.u32.u64 	%r1260, %rd90;
	sub.s32 	%r1261, %r1260, %r1259;
	shl.b32 	%r1262, %r1261, 3;
	mov.u32 	%r1263, _ZN6thrust24THRUST_300001_SM_1000_NS8cuda_cub4core6detail5shmemE;
	add.s32 	%r1264, %r1263, %r1262;
	mov.b32 	%r1265, %f66;
	st.shared.v2.u32 	[%r1264], {%r34, %r1265};
$L__BB3_111:
	setp.eq.s32 	%p331, %r35, %r36;
	@%p331 bra 	$L__BB3_113;
	cvt.u32.u64 	%r1266, %rd95;
	cvt.u32.u64 	%r1267, %rd91;
	sub.s32 	%r1268, %r1267, %r1266;
	shl.b32 	%r1269, %r1268, 3;
	mov.u32 	%r1270, _ZN6thrust24THRUST_300001_SM_1000_NS8cuda_cub4core6detail5shmemE;
	add.s32 	%r1271, %r1270, %r1269;
	mov.b32 	%r1272, %f67;
	st.shared.v2.u32 	[%r1271], {%r35, %r1272};
$L__BB3_113:
	setp.eq.s32 	%p332, %r36, %r37;
	@%p332 bra 	$L__BB3_115;
	cvt.u32.u64 	%r1273, %rd95;
	cvt.u32.u64 	%r1274, %rd92;
	sub.s32 	%r1275, %r1274, %r1273;
	shl.b32 	%r1276, %r1275, 3;
	mov.u32 	%r1277, _ZN6thrust24THRUST_300001_SM_1000_NS8cuda_cub4core6detail5shmemE;
	add.s32 	%r1278, %r1277, %r1276;
	mov.b32 	%r1279, %f68;
	st.shared.v2.u32 	[%r1278], {%r36, %r1279};
$L__BB3_115:
	setp.eq.s32 	%p333, %r37, %r38;
	@%p333 bra 	$L__BB3_117;
	cvt.u32.u64 	%r1280, %rd95;
	cvt.u32.u64 	%r1281, %rd93;
	sub.s32 	%r1282, %r1281, %r1280;
	shl.b32 	%r1283, %r1282, 3;
	mov.u32 	%r1284, _ZN6thrust24THRUST_300001_SM_1000_NS8cuda_cub4core6detail5shmemE;
	add.s32 	%r1285, %r1284, %r1283;
	mov.b32 	%r1286, %f69;
	st.shared.v2.u32 	[%r1285], {%r37, %r1286};
$L__BB3_117:
	bar.sync 	0;
	cvt.u64.u32 	%rd780, %r25;
	setp.le.u64 	%p334, %rd94, %rd780;
	@%p334 bra 	$L__BB3_362;
	not.b64 	%rd623, %rd780;
	add.s64 	%rd97, %rd94, %rd623;
	shr.u64 	%rd624, %rd97, 8;
	add.s64 	%rd625, %rd624, 1;
	and.b64  	%rd777, %rd625, 3;
	and.b64  	%rd626, %rd97, 768;
	setp.eq.s64 	%p335, %rd626, 768;
	@%p335 bra 	$L__BB3_121;
	add.s64 	%rd627, %rd95, %rd780;
	shl.b64 	%rd628, %rd627, 2;
	add.s64 	%rd778, %rd6, %rd628;
	shl.b32 	%r1287, %r25, 3;
	mov.u32 	%r1288, _ZN6thrust24THRUST_300001_SM_1000_NS8cuda_cub4core6detail5shmemE;
	add.s32 	%r1289, %r1287, %r1288;
	add.s32 	%r1628, %r1289, 4;
	shl.b64 	%rd629, %rd777, 8;
	add.s64 	%rd780, %rd629, %rd780;
$L__BB3_120:
	.pragma "nounroll";
	ld.shared.f32 	%f454, [%r1628];
	st.global.f32 	[%rd778], %f454;
	add.s64 	%rd778, %rd778, 1024;
	add.s32 	%r1628, %r1628, 2048;
	add.s64 	%rd777, %rd777, -1;
	setp.ne.s64 	%p336, %rd777, 0;
	@%p336 bra 	$L__BB3_120;
$L__BB3_121:
	setp.lt.u64 	%p337, %rd97, 768;
	@%p337 bra 	$L__BB3_362;
	mov.u32 	%r1292, _ZN6thrust24THRUST_300001_SM_1000_NS8cuda_cub4core6detail5shmemE;
$L__BB3_123:
	cvt.u32.u64 	%r1290, %rd780;
	add.s64 	%rd630, %rd780, %rd95;
	shl.b32 	%r1291, %r1290, 3;
	add.s32 	%r1293, %r1292, %r1291;
	ld.shared.f32 	%f455, [%r1293+4];
	shl.b64 	%rd631, %rd630, 2;
	add.s64 	%rd632, %rd6, %rd631;
	st.global.f32 	[%rd632], %f455;
	and.b64  	%rd633, %rd780, 4294967295;
	add.s64 	%rd634, %rd95, %rd633;
	ld.shared.f32 	%f456, [%r1293+2052];
	shl.b64 	%rd635, %rd634, 2;
	add.s64 	%rd636, %rd6, %rd635;
	st.global.f32 	[%rd636+1024], %f456;
	ld.shared.f32 	%f457, [%r1293+4100];
	st.global.f32 	[%rd636+2048], %f457;
	ld.shared.f32 	%f458, [%r1293+6148];
	st.global.f32 	[%rd636+3072], %f458;
	add.s64 	%rd637, %rd780, 1024;
	and.b64  	%rd780, %rd637, 4294967295;
	setp.gt.u64 	%p338, %rd94, %rd780;
	@%p338 bra 	$L__BB3_123;
	bra.uni 	$L__BB3_362;
$L__BB3_124:
	setp.eq.s32 	%p316, %r1625, %r30;
	@%p316 bra 	$L__BB3_126;
	shl.b64 	%rd605, %rd775, 2;
	add.s64 	%rd606, %rd6, %rd605;
	st.global.f32 	[%rd606], %f571;
$L__BB3_126:
	setp.eq.s32 	%p317, %r30, %r31;
	@%p317 bra 	$L__BB3_128;
	shl.b64 	%rd607, %rd86, 2;
	add.s64 	%rd608, %rd6, %rd607;
	st.global.f32 	[%rd608], %f62;
$L__BB3_128:
	setp.eq.s32 	%p318, %r31, %r32;
	@%p318 bra 	$L__BB3_130;
	shl.b64 	%rd609, %rd87, 2;
	add.s64 	%rd610, %rd6, %rd609;
	st.global.f32 	[%rd610], %f63;
$L__BB3_130:
	setp.eq.s32 	%p319, %r32, %r33;
	@%p319 bra 	$L__BB3_132;
	shl.b64 	%rd611, %rd88, 2;
	add.s64 	%rd612, %rd6, %rd611;
	st.global.f32 	[%rd612], %f64;
$L__BB3_132:
	setp.eq.s32 	%p320, %r33, %r34;
	@%p320 bra 	$L__BB3_134;
	shl.b64 	%rd613, %rd89, 2;
	add.s64 	%rd614, %rd6, %rd613;
	st.global.f32 	[%rd614], %f65;
$L__BB3_134:
	setp.eq.s32 	%p321, %r34, %r35;
	@%p321 bra 	$L__BB3_136;
	shl.b64 	%rd615, %rd90, 2;
	add.s64 	%rd616, %rd6, %rd615;
	st.global.f32 	[%rd616], %f66;
$L__BB3_136:
	setp.eq.s32 	%p322, %r35, %r36;
	@%p322 bra 	$L__BB3_138;
	shl.b64 	%rd617, %rd91, 2;
	add.s64 	%rd618, %rd6, %rd617;
	st.global.f32 	[%rd618], %f67;
$L__BB3_138:
	setp.eq.s32 	%p323, %r36, %r37;
	@%p323 bra 	$L__BB3_140;
	shl.b64 	%rd619, %rd92, 2;
	add.s64 	%rd620, %rd6, %rd619;
	st.global.f32 	[%rd620], %f68;
$L__BB3_140:
	setp.eq.s32 	%p324, %r37, %r38;
	@%p324 bra 	$L__BB3_362;
	shl.b64 	%rd621, %rd93, 2;
	add.s64 	%rd622, %rd6, %rd621;
	st.global.f32 	[%rd622], %f69;
	bra.uni 	$L__BB3_362;
$L__BB3_142:
	setp.lt.s64 	%p19, %rd8, 1;
	@%p19 bra 	$L__BB3_362;
	setp.ne.s32 	%p20, %r3, 0;
	@%p20 bra 	$L__BB3_232;
	cvt.u32.u64 	%r91, %rd213;
	shl.b64 	%rd383, %rd7, 2;
	add.s64 	%rd382, %rd3, %rd383;
	// begin inline asm
	ld.global.nc.u32 %r1637, [%rd382];
	// end inline asm
	mov.u32 	%r93, %tid.x;
	and.b32  	%r716, %r93, 31;
	and.b32  	%r717, %r93, 992;
	mul.lo.s32 	%r718, %r717, 9;
	or.b32  	%r94, %r718, %r716;
	setp.ge.s32 	%p151, %r94, %r91;
	shl.b32 	%r95, %r94, 2;
	cvt.u64.u32 	%rd384, %r95;
	add.s64 	%rd108, %rd382, %rd384;
	mov.u32 	%r1629, %r1637;
	@%p151 bra 	$L__BB3_146;
	// begin inline asm
	ld.global.nc.u32 %r1629, [%rd108];
	// end inline asm
$L__BB3_146:
	add.s32 	%r98, %r94, 32;
	setp.ge.s32 	%p152, %r98, %r91;
	mov.u32 	%r1630, %r1637;
	@%p152 bra 	$L__BB3_148;
	add.s64 	%rd386, %rd108, 128;
	// begin inline asm
	ld.global.nc.u32 %r1630, [%rd386];
	// end inline asm
$L__BB3_148:
	add.s32 	%r101, %r94, 64;
	setp.ge.s32 	%p153, %r101, %r91;
	mov.u32 	%r1631, %r1637;
	@%p153 bra 	$L__BB3_150;
	add.s64 	%rd387, %rd108, 256;
	// begin inline asm
	ld.global.nc.u32 %r1631, [%rd387];
	// end inline asm
$L__BB3_150:
	add.s32 	%r104, %r94, 96;
	setp.ge.s32 	%p154, %r104, %r91;
	mov.u32 	%r1632, %r1637;
	@%p154 bra 	$L__BB3_152;
	add.s64 	%rd388, %rd108, 384;
	// begin inline asm
	ld.global.nc.u32 %r1632, [%rd388];
	// end inline asm
$L__BB3_152:
	add.s32 	%r107, %r94, 128;
	setp.ge.s32 	%p155, %r107, %r91;
	mov.u32 	%r1633, %r1637;
	@%p155 bra 	$L__BB3_154;
	add.s64 	%rd389, %rd108, 512;
	// begin inline asm
	ld.global.nc.u32 %r1633, [%rd389];
	// end inline asm
$L__BB3_154:
	add.s32 	%r110, %r94, 160;
	setp.ge.s32 	%p156, %r110, %r91;
	mov.u32 	%r1634, %r1637;
	@%p156 bra 	$L__BB3_156;
	add.s64 	%rd390, %rd108, 640;
	// begin inline asm
	ld.global.nc.u32 %r1634, [%rd390];
	// end inline asm
$L__BB3_156:
	add.s32 	%r113, %r94, 192;
	setp.ge.s32 	%p157, %r113, %r91;
	mov.u32 	%r1635, %r1637;
	@%p157 bra 	$L__BB3_158;
	add.s64 	%rd391, %rd108, 768;
	// begin inline asm
	ld.global.nc.u32 %r1635, [%rd391];
	// end inline asm
$L__BB3_158:
	add.s32 	%r116, %r94, 224;
	setp.ge.s32 	%p158, %r116, %r91;
	mov.u32 	%r1636, %r1637;
	@%p158 bra 	$L__BB3_160;
	add.s64 	%rd392, %rd108, 896;
	// begin inline asm
	ld.global.nc.u32 %r1636, [%rd392];
	// end inline asm
$L__BB3_160:
	add.s32 	%r119, %r94, 256;
	setp.ge.s32 	%p159, %r119, %r91;
	@%p159 bra 	$L__BB3_162;
	add.s64 	%rd393, %rd108, 1024;
	// begin inline asm
	ld.global.nc.u32 %r1637, [%rd393];
	// end inline asm
$L__BB3_162:
	setp.ge.s32 	%p160, %r94, %r91;
	// begin inline asm
	mov.u32 %r728, %laneid;
	// end inline asm
	shr.u32 	%r123, %r93, 5;
	mad.lo.s32 	%r729, %r123, 288, %r728;
	shl.b32 	%r730, %r729, 2;
	mov.u32 	%r731, _ZN6thrust24THRUST_300001_SM_1000_NS8cuda_cub4core6detail5shmemE;
	add.s32 	%r124, %r731, %r730;
	st.shared.u32 	[%r124], %r1629;
	st.shared.u32 	[%r124+128], %r1630;
	st.shared.u32 	[%r124+256], %r1631;
	st.shared.u32 	[%r124+384], %r1632;
	st.shared.u32 	[%r124+512], %r1633;
	st.shared.u32 	[%r124+640], %r1634;
	st.shared.u32 	[%r124+768], %r1635;
	st.shared.u32 	[%r124+896], %r1636;
	st.shared.u32 	[%r124+1024], %r1637;
	bar.warp.sync 	-1;
	shl.b32 	%r732, %r728, 5;
	add.s32 	%r125, %r124, %r732;
	ld.shared.u32 	%r126, [%r125];
	ld.shared.u32 	%r127, [%r125+4];
	ld.shared.u32 	%r128, [%r125+8];
	ld.shared.u32 	%r129, [%r125+12];
	ld.shared.u32 	%r130, [%r125+16];
	ld.shared.u32 	%r131, [%r125+20];
	ld.shared.u32 	%r132, [%r125+24];
	ld.shared.u32 	%r133, [%r125+28];
	ld.shared.u32 	%r134, [%r125+32];
	bar.sync 	0;
	add.s64 	%rd396, %rd4, %rd383;
	ld.global.u32 	%r733, [%rd396];
	mad.lo.s32 	%r734, %r733, %r1, %r2;
	mul.wide.s32 	%rd397, %r734, 4;
	add.s64 	%rd398, %rd5, %rd397;
	ld.global.f32 	%f581, [%rd398];
	add.s64 	%rd109, %rd396, %rd384;
	mov.f32 	%f573, %f581;
	@%p160 bra 	$L__BB3_164;
	ld.global.u32 	%r735, [%rd109];
	mad.lo.s32 	%r736, %r735, %r1, %r2;
	mul.wide.s32 	%rd399, %r736, 4;
	add.s64 	%rd400, %rd5, %rd399;
	ld.global.f32 	%f573, [%rd400];
$L__BB3_164:
	setp.ge.s32 	%p161, %r98, %r91;
	mov.f32 	%f574, %f581;
	@%p161 bra 	$L__BB3_166;
	ld.global.u32 	%r737, [%rd109+128];
	mad.lo.s32 	%r738, %r737, %r1, %r2;
	mul.wide.s32 	%rd401, %r738, 4;
	add.s64 	%rd402, %rd5, %rd401;
	ld.global.f32 	%f574, [%rd402];
$L__BB3_166:
	setp.ge.s32 	%p162, %r101, %r91;
	mov.f32 	%f575, %f581;
	@%p162 bra 	$L__BB3_168;
	ld.global.u32 	%r739, [%rd109+256];
	mad.lo.s32 	%r740, %r739, %r1, %r2;
	mul.wide.s32 	%rd403, %r740, 4;
	add.s64 	%rd404, %rd5, %rd403;
	ld.global.f32 	%f575, [%rd404];
$L__BB3_168:
	setp.ge.s32 	%p163, %r104, %r91;
	mov.f32 	%f576, %f581;
	@%p163 bra 	$L__BB3_170;
	ld.global.u32 	%r741, [%rd109+384];
	mad.lo.s32 	%r742, %r741, %r1, %r2;
	mul.wide.s32 	%rd405, %r742, 4;
	add.s64 	%rd406, %rd5, %rd405;
	ld.global.f32 	%f576, [%rd406];
$L__BB3_170:
	setp.ge.s32 	%p164, %r107, %r91;
	mov.f32 	%f577, %f581;
	@%p164 bra 	$L__BB3_172;
	ld.global.u32 	%r743, [%rd109+512];
	mad.lo.s32 	%r744, %r743, %r1, %r2;
	mul.wide.s32 	%rd407, %r744, 4;
	add.s64 	%rd408, %rd5, %rd407;
	ld.global.f32 	%f577, [%rd408];
$L__BB3_172:
	setp.ge.s32 	%p165, %r110, %r91;
	mov.f32 	%f578, %f581;
	@%p165 bra 	$L__BB3_174;
	ld.global.u32 	%r745, [%rd109+640];
	mad.lo.s32 	%r746, %r745, %r1, %r2;
	mul.wide.s32 	%rd409, %r746, 4;
	add.s64 	%rd410, %rd5, %rd409;
	ld.global.f32 	%f578, [%rd410];
$L__BB3_174:
	setp.ge.s32 	%p166, %r113, %r91;
	mov.f32 	%f579, %f581;
	@%p166 bra 	$L__BB3_176;
	ld.global.u32 	%r747, [%rd109+768];
	mad.lo.s32 	%r748, %r747, %r1, %r2;
	mul.wide.s32 	%rd411, %r748, 4;
	add.s64 	%rd412, %rd5, %rd411;
	ld.global.f32 	%f579, [%rd412];
$L__BB3_176:
	setp.ge.s32 	%p167, %r116, %r91;
	mov.f32 	%f580, %f581;
	@%p167 bra 	$L__BB3_178;
	ld.global.u32 	%r749, [%rd109+896];
	mad.lo.s32 	%r750, %r749, %r1, %r2;
	mul.wide.s32 	%rd413, %r750, 4;
	add.s64 	%rd414, %rd5, %rd413;
	ld.global.f32 	%f580, [%rd414];
$L__BB3_178:
	setp.ge.s32 	%p168, %r119, %r91;
	@%p168 bra 	$L__BB3_180;
	ld.global.u32 	%r751, [%rd109+1024];
	mad.lo.s32 	%r752, %r751, %r1, %r2;
	mul.wide.s32 	%rd415, %r752, 4;
	add.s64 	%rd416, %rd5, %rd415;
	ld.global.f32 	%f581, [%rd416];
$L__BB3_180:
	st.shared.f32 	[%r124], %f573;
	st.shared.f32 	[%r124+128], %f574;
	st.shared.f32 	[%r124+256], %f575;
	st.shared.f32 	[%r124+384], %f576;
	st.shared.f32 	[%r124+512], %f577;
	st.shared.f32 	[%r124+640], %f578;
	st.shared.f32 	[%r124+768], %f579;
	st.shared.f32 	[%r124+896], %f580;
	st.shared.f32 	[%r124+1024], %f581;
	bar.warp.sync 	-1;
	ld.shared.f32 	%f89, [%r125];
	ld.shared.f32 	%f90, [%r125+4];
	ld.shared.f32 	%f91, [%r125+8];
	ld.shared.f32 	%f92, [%r125+12];
	ld.shared.f32 	%f93, [%r125+16];
	ld.shared.f32 	%f94, [%r125+20];
	ld.shared.f32 	%f95, [%r125+24];
	ld.shared.f32 	%f96, [%r125+28];
	ld.shared.f32 	%f97, [%r125+32];
	bar.sync 	0;
	shl.b32 	%r754, %r93, 2;
	add.s32 	%r756, %r731, %r754;
	add.s32 	%r135, %r756, 1240;
	st.shared.u32 	[%r756+1240], %r134;
	bar.sync 	0;
	setp.eq.s32 	%p169, %r93, 0;
	mov.b64 	%rd781, 1;
	@%p169 bra 	$L__BB3_182;
	ld.shared.u32 	%r1638, [%r135+-4];
	setp.ne.s32 	%p170, %r1638, %r126;
	selp.u64 	%rd781, 1, 0, %p170;
$L__BB3_182:
	setp.eq.s32 	%p171, %r93, 0;
	setp.ne.s32 	%p172, %r126, %r127;
	setp.ne.s32 	%p173, %r127, %r128;
	setp.ne.s32 	%p174, %r128, %r129;
	setp.ne.s32 	%p175, %r129, %r130;
	setp.ne.s32 	%p176, %r130, %r131;
	setp.ne.s32 	%p177, %r131, %r132;
	setp.ne.s32 	%p178, %r132, %r133;
	setp.ne.s32 	%p179, %r133, %r134;
	mul.lo.s32 	%r877, %r93, 9;
	cvt.u64.u32 	%rd418, %r877;
	setp.eq.s64 	%p180, %rd8, %rd418;
	selp.u64 	%rd419, 1, 0, %p180;
	selp.b64 	%rd420, %rd419, %rd781, %p180;
	selp.b64 	%rd112, %rd419, %rd420, %p171;
	add.s32 	%r878, %r877, 1;
	cvt.u64.u32 	%rd421, %r878;
	setp.eq.s64 	%p181, %rd8, %rd421;
	or.pred  	%p1, %p181, %p172;
	selp.u64 	%rd422, 1, 0, %p1;
	add.s32 	%r879, %r877, 2;
	cvt.u64.u32 	%rd423, %r879;
	setp.eq.s64 	%p182, %rd8, %rd423;
	or.pred  	%p2, %p182, %p173;
	selp.u64 	%rd424, 1, 0, %p2;
	add.s32 	%r880, %r877, 3;
	cvt.u64.u32 	%rd425, %r880;
	setp.eq.s64 	%p183, %rd8, %rd425;
	or.pred  	%p3, %p183, %p174;
	selp.u64 	%rd426, 1, 0, %p3;
	add.s32 	%r881, %r877, 4;
	cvt.u64.u32 	%rd427, %r881;
	setp.eq.s64 	%p184, %rd8, %rd427;
	or.pred  	%p4, %p184, %p175;
	selp.u64 	%rd428, 1, 0, %p4;
	add.s32 	%r882, %r877, 5;
	cvt.u64.u32 	%rd429, %r882;
	setp.eq.s64 	%p185, %rd8, %rd429;
	or.pred  	%p5, %p185, %p176;
	selp.u64 	%rd430, 1, 0, %p5;
	add.s32 	%r883, %r877, 6;
	cvt.u64.u32 	%rd431, %r883;
	setp.eq.s64 	%p186, %rd8, %rd431;
	or.pred  	%p6, %p186, %p177;
	selp.u64 	%rd432, 1, 0, %p6;
	add.s32 	%r884, %r877, 7;
	cvt.u64.u32 	%rd433, %r884;
	setp.eq.s64 	%p187, %rd8, %rd433;
	or.pred  	%p7, %p187, %p178;
	selp.u64 	%rd434, 1, 0, %p7;
	add.s32 	%r885, %r877, 8;
	cvt.u64.u32 	%rd435, %r885;
	setp.eq.s64 	%p188, %rd8, %rd435;
	or.pred  	%p8, %p188, %p179;
	selp.u64 	%rd436, 1, 0, %p8;
	add.s64 	%rd113, %rd112, %rd422;
	add.f32 	%f279, %f89, %f90;
	selp.f32 	%f280, %f90, %f279, %p1;
	add.s64 	%rd114, %rd113, %rd424;
	add.f32 	%f281, %f280, %f91;
	selp.f32 	%f282, %f91, %f281, %p2;
	add.s64 	%rd115, %rd114, %rd426;
	add.f32 	%f283, %f282, %f92;
	selp.f32 	%f284, %f92, %f283, %p3;
	add.s64 	%rd116, %rd115, %rd428;
	add.f32 	%f285, %f284, %f93;
	selp.f32 	%f286, %f93, %f285, %p4;
	add.s64 	%rd117, %rd116, %rd430;
	add.f32 	%f287, %f286, %f94;
	selp.f32 	%f288, %f94, %f287, %p5;
	add.s64 	%rd118, %rd117, %rd432;
	add.f32 	%f289, %f288, %f95;
	selp.f32 	%f290, %f95, %f289, %p6;
	add.s64 	%rd119, %rd118, %rd434;
	add.f32 	%f291, %f290, %f96;
	selp.f32 	%f292, %f96, %f291, %p7;
	add.s64 	%rd437, %rd119, %rd436;
	mov.b64 	{%r758, %r763}, %rd437;
	add.f32 	%f293, %f292, %f97;
	selp.f32 	%f294, %f97, %f293, %p8;
	mov.b32 	%r874, 1;
	mov.b32 	%r875, 0;
	mov.b32 	%r876, -1;
	// begin inline asm
	shfl.sync.up.b32 %r757, %r758, %r874, %r875, %r876;
	// end inline asm
	// begin inline asm
	shfl.sync.up.b32 %r762, %r763, %r874, %r875, %r876;
	// end inline asm
	mov.b64 	%rd438, {%r757, %r762};
	mov.b32 	%r768, %f294;
	// begin inline asm
	shfl.sync.up.b32 %r767, %r768, %r874, %r875, %r876;
	// end inline asm
	mov.b32 	%f295, %r767;
	// begin inline asm
	shfl.sync.up.b32 %r772, %r773, %r874, %r875, %r876;
	// end inline asm
	setp.eq.s64 	%p189, %rd437, 0;
	add.f32 	%f296, %f294, %f295;
	selp.f32 	%f297, %f296, %f294, %p189;
	setp.lt.s32 	%p190, %r728, 1;
	selp.b64 	%rd439, 0, %rd438, %p190;
	add.s64 	%rd440, %rd439, %rd437;
	mov.b64 	{%r778, %r783}, %rd440;
	selp.f32 	%f298, %f294, %f297, %p190;
	mov.b32 	%r794, 2;
	// begin inline asm
	shfl.sync.up.b32 %r777, %r778, %r794, %r875, %r876;
	// end inline asm
	// begin inline asm
	shfl.sync.up.b32 %r782, %r783, %r794, %r875, %r876;
	// end inline asm
	mov.b64 	%rd441, {%r777, %r782};
	mov.b32 	%r788, %f298;
	// begin inline asm
	shfl.sync.up.b32 %r787, %r788, %r794, %r875, %r876;
	// end inline asm
	mov.b32 	%f299, %r787;
	// begin inline asm
	shfl.sync.up.b32 %r792, %r793, %r794, %r875, %r876;
	// end inline asm
	setp.eq.s64 	%p191, %rd440, 0;
	add.f32 	%f300, %f298, %f299;
	selp.f32 	%f301, %f300, %f298, %p191;
	setp.lt.s32 	%p192, %r728, 2;
	selp.b64 	%rd442, 0, %rd441, %p192;
	add.s64 	%rd443, %rd442, %rd440;
	mov.b64 	{%r798, %r803}, %rd443;
	selp.f32 	%f302, %f298, %f301, %p192;
	mov.b32 	%r814, 4;
	// begin inline asm
	shfl.sync.up.b32 %r797, %r798, %r814, %r875, %r876;
	// end inline asm
	// begin inline asm
	shfl.sync.up.b32 %r802, %r803, %r814, %r875, %r876;
	// end inline asm
	mov.b64 	%rd444, {%r797, %r802};
	mov.b32 	%r808, %f302;
	// begin inline asm
	shfl.sync.up.b32 %r807, %r808, %r814, %r875, %r876;
	// end inline asm
	mov.b32 	%f303, %r807;
	// begin inline asm
	shfl.sync.up.b32 %r812, %r813, %r814, %r875, %r876;
	// end inline asm
	setp.eq.s64 	%p193, %rd443, 0;
	add.f32 	%f304, %f302, %f303;
	selp.f32 	%f305, %f304, %f302, %p193;
	setp.lt.s32 	%p194, %r728, 4;
	selp.b64 	%rd445, 0, %rd444, %p194;
	add.s64 	%rd446, %rd445, %rd443;
	mov.b64 	{%r818, %r823}, %rd446;
	selp.f32 	%f306, %f302, %f305, %p194;
	mov.b32 	%r834, 8;
	// begin inline asm
	shfl.sync.up.b32 %r817, %r818, %r834, %r875, %r876;
	// end inline asm
	// begin inline asm
	shfl.sync.up.b32 %r822, %r823, %r834, %r875, %r876;
	// end inline asm
	mov.b64 	%rd447, {%r817, %r822};
	mov.b32 	%r828, %f306;
	// begin inline asm
	shfl.sync.up.b32 %r827, %r828, %r834, %r875, %r876;
	// end inline asm
	mov.b32 	%f307, %r827;
	// begin inline asm
	shfl.sync.up.b32 %r832, %r833, %r834, %r875, %r876;
	// end inline asm
	setp.eq.s64 	%p195, %rd446, 0;
	add.f32 	%f308, %f306, %f307;
	selp.f32 	%f309, %f308, %f306, %p195;
	setp.lt.s32 	%p196, %r728, 8;
	selp.b64 	%rd448, 0, %rd447, %p196;
	add.s64 	%rd449, %rd448, %rd446;
	mov.b64 	{%r838, %r843}, %rd449;
	selp.f32 	%f310, %f306, %f309, %p196;
	mov.b32 	%r854, 16;
	// begin inline asm
	shfl.sync.up.b32 %r837, %r838, %r854, %r875, %r876;
	// end inline asm
	// begin inline asm
	shfl.sync.up.b32 %r842, %r843, %r854, %r875, %r876;
	// end inline asm
	mov.b64 	%rd450, {%r837, %r842};
	mov.b32 	%r848, %f310;
	// begin inline asm
	shfl.sync.up.b32 %r847, %r848, %r854, %r875, %r876;
	// end inline asm
	mov.b32 	%f311, %r847;
	// begin inline asm
	shfl.sync.up.b32 %r852, %r853, %r854, %r875, %r876;
	// end inline asm
	setp.eq.s64 	%p197, %rd449, 0;
	add.f32 	%f312, %f310, %f311;
	selp.f32 	%f98, %f312, %f310, %p197;
	setp.lt.s32 	%p198, %r728, 16;
	selp.b64 	%rd451, 0, %rd450, %p198;
	add.s64 	%rd120, %rd451, %rd449;
	mov.b64 	{%r858, %r863}, %rd120;
	selp.f32 	%f313, %f310, %f98, %p198;
	// begin inline asm
	shfl.sync.up.b32 %r857, %r858, %r874, %r875, %r876;
	// end inline asm
	// begin inline asm
	shfl.sync.up.b32 %r862, %r863, %r874, %r875, %r876;
	// end inline asm
	mov.b32 	%r868, %f313;
	// begin inline asm
	shfl.sync.up.b32 %r867, %r868, %r874, %r875, %r876;
	// end inline asm
	// begin inline asm
	shfl.sync.up.b32 %r872, %r873, %r874, %r875, %r876;
	// end inline asm
	setp.ne.s32 	%p199, %r728, 31;
	@%p199 bra 	$L__BB3_184;
	shl.b32 	%r886, %r123, 4;
	mov.u32 	%r887, _ZN6thrust24THRUST_300001_SM_1000_NS8cuda_cub4core6detail5shmemE;
	add.s32 	%r888, %r887, %r886;
	st.shared.u64 	[%r888], %rd120;
	st.shared.f32 	[%r888+8], %f98;
$L__BB3_184:
	mov.b64 	%rd452, {%r857, %r862};
	mov.b32 	%f314, %r867;
	bar.sync 	0;
	ld.shared.u64 	%rd453, [_ZN6thrust24THRUST_300001_SM_1000_NS8cuda_cub4core6detail5shmemE];
	ld.shared.f32 	%f315, [_ZN6thrust24THRUST_300001_SM_1000_NS8cuda_cub4core6detail5shmemE+8];
	ld.shared.u64 	%rd454, [_ZN6thrust24THRUST_300001_SM_1000_NS8cuda_cub4core6detail5shmemE+16];
	ld.shared.f32 	%f316, [_ZN6thrust24THRUST_300001_SM_1000_NS8cuda_cub4core6detail5shmemE+24];
	add.s64 	%rd455, %rd454, %rd453;
	setp.eq.s64 	%p200, %rd454, 0;
	add.f32 	%f317, %f315, %f316;
	selp.f32 	%f318, %f317, %f316, %p200;
	setp.eq.s32 	%p201, %r123, 2;
	selp.b64 	%rd456, %rd455, %rd453, %p201;
	selp.f32 	%f319, %f318, %f315, %p201;
	ld.shared.u64 	%rd457, [_ZN6thrust24THRUST_300001_SM_1000_NS8cuda_cub4core6detail5shmemE+32];
	ld.shared.f32 	%f320, [_ZN6thrust24THRUST_300001_SM_1000_NS8cuda_cub4core6detail5shmemE+40];
	add.s64 	%rd458, %rd457, %rd455;
	setp.eq.s64 	%p202, %rd457, 0;
	add.f32 	%f321, %f318, %f320;
	selp.f32 	%f322, %f321, %f320, %p202;
	setp.eq.s32 	%p203, %r123, 3;
	selp.b64 	%rd459, %rd458, %rd456, %p203;
	selp.f32 	%f323, %f322, %f319, %p203;
	ld.shared.u64 	%rd460, [_ZN6thrust24THRUST_300001_SM_1000_NS8cuda_cub4core6detail5shmemE+48];
	ld.shared.f32 	%f324, [_ZN6thrust24THRUST_300001_SM_1000_NS8cuda_cub4core6detail5shmemE+56];
	add.s64 	%rd461, %rd460, %rd458;
	setp.eq.s64 	%p204, %rd460, 0;
	add.f32 	%f325, %f322, %f324;
	selp.f32 	%f326, %f325, %f324, %p204;
	setp.eq.s32 	%p205, %r123, 4;
	selp.b64 	%rd462, %rd461, %rd459, %p205;
	selp.f32 	%f327, %f326, %f323, %p205;
	ld.shared.u64 	%rd463, [_ZN6thrust24THRUST_300001_SM_1000_NS8cuda_cub4core6detail5shmemE+64];
	ld.shared.f32 	%f328, [_ZN6thrust24THRUST_300001_SM_1000_NS8cuda_cub4core6detail5shmemE+72];
	add.s64 	%rd464, %rd463, %rd461;
	setp.eq.s64 	%p206, %rd463, 0;
	add.f32 	%f329, %f326, %f328;
	selp.f32 	%f330, %f329, %f328, %p206;
	setp.eq.s32 	%p207, %r123, 5;
	selp.b64 	%rd465, %rd464, %rd462, %p207;
	selp.f32 	%f331, %f330, %f327, %p207;
	ld.shared.u64 	%rd466, [_ZN6thrust24THRUST_300001_SM_1000_NS8cuda_cub4core6detail5shmemE+80];
	ld.shared.f32 	%f332, [_ZN6thrust24THRUST_300001_SM_1000_NS8cuda_cub4core6detail5shmemE+88];
	add.s64 	%rd467, %rd466, %rd464;
	setp.eq.s64 	%p208, %rd466, 0;
	add.f32 	%f333, %f330, %f332;
	selp.f32 	%f334, %f333, %f332, %p208;
	setp.eq.s32 	%p209, %r123, 6;
	selp.b64 	%rd468, %rd467, %rd465, %p209;
	selp.f32 	%f335, %f334, %f331, %p209;
	ld.shared.u64 	%rd469, [_ZN6thrust24THRUST_300001_SM_1000_NS8cuda_cub4core6detail5shmemE+96];
	ld.shared.f32 	%f336, [_ZN6thrust24THRUST_300001_SM_1000_NS8cuda_cub4core6detail5shmemE+104];
	add.s64 	%rd470, %rd469, %rd467;
	setp.eq.s64 	%p210, %rd469, 0;
	add.f32 	%f337, %f334, %f336;
	selp.f32 	%f338, %f337, %f336, %p210;
	setp.eq.s32 	%p211, %r123, 7;
	selp.b64 	%rd471, %rd470, %rd468, %p211;
	selp.f32 	%f339, %f338, %f335, %p211;
	ld.shared.u64 	%rd472, [_ZN6thrust24THRUST_300001_SM_1000_NS8cuda_cub4core6detail5shmemE+112];
	ld.shared.f32 	%f340, [_ZN6thrust24THRUST_300001_SM_1000_NS8cuda_cub4core6detail5shmemE+120];
	add.s64 	%rd786, %rd472, %rd470;
	setp.eq.s64 	%p212, %rd472, 0;
	add.f32 	%f341, %f338, %f340;
	selp.f32 	%f99, %f341, %f340, %p212;
	setp.eq.s64 	%p213, %rd471, 0;
	add.f32 	%f342, %f339, 0f00000000;
	selp.f32 	%f343, %f342, %f339, %p213;
	setp.lt.u32 	%p214, %r93, 32;
	selp.b64 	%rd473, 0, %rd471, %p214;
	selp.f32 	%f344, 0f00000000, %f343, %p214;
	setp.eq.s64 	%p215, %rd452, 0;
	add.f32 	%f345, %f344, %f314;
	selp.f32 	%f346, %f345, %f314, %p215;
	setp.eq.s32 	%p216, %r728, 0;
	selp.b64 	%rd474, 0, %rd452, %p216;
	add.s64 	%rd122, %rd473, %rd474;
	selp.f32 	%f100, %f344, %f346, %p216;
	add.s64 	%rd123, %rd122, %rd112;
	setp.eq.s64 	%p217, %rd112, 0;
	add.f32 	%f347, %f89, %f100;
	selp.f32 	%f101, %f347, %f89, %p217;
	add.s64 	%rd124, %rd113, %rd122;
	add.f32 	%f348, %f101, %f90;
	selp.f32 	%f102, %f90, %f348, %p1;
	add.s64 	%rd125, %rd114, %rd122;
	add.f32 	%f349, %f102, %f91;
	selp.f32 	%f103, %f91, %f349, %p2;
	add.s64 	%rd126, %rd115, %rd122;
	add.f32 	%f350, %f103, %f92;
	selp.f32 	%f104, %f92, %f350, %p3;
	add.s64 	%rd127, %rd116, %rd122;
	add.f32 	%f351, %f104, %f93;
	selp.f32 	%f105, %f93, %f351, %p4;
	add.s64 	%rd128, %rd117, %rd122;
	add.f32 	%f352, %f105, %f94;
	selp.f32 	%f106, %f94, %f352, %p5;
	add.s64 	%rd129, %rd118, %rd122;
	add.f32 	%f353, %f106, %f95;
	selp.f32 	%f107, %f95, %f353, %p6;
	add.s64 	%rd130, %rd119, %rd122;
	add.f32 	%f354, %f107, %f96;
	selp.f32 	%f108, %f96, %f354, %p7;
	setp.lt.s64 	%p218, %rd786, 257;
	@%p218 bra 	$L__BB3_210;
	setp.eq.s64 	%p228, %rd112, 0;
	bar.sync 	0;
	@%p228 bra 	$L__BB3_187;
	cvt.u32.u64 	%r889, %rd122;
	shl.b32 	%r890, %r889, 3;
	mov.u32 	%r891, _ZN6thrust24THRUST_300001_SM_1000_NS8cuda_cub4core6detail5shmemE;
	add.s32 	%r892, %r891, %r890;
	mov.b32 	%r893, %f100;
	st.shared.v2.u32 	[%r892], {%r1638, %r893};
$L__BB3_187:
	not.pred 	%p229, %p1;
	@%p229 bra 	$L__BB3_189;
	cvt.u32.u64 	%r894, %rd123;
	shl.b32 	%r895, %r894, 3;
	mov.u32 	%r896, _ZN6thrust24THRUST_300001_SM_1000_NS8cuda_cub4core6detail5shmemE;
	add.s32 	%r897, %r896, %r895;
	mov.b32 	%r898, %f101;
	st.shared.v2.u32 	[%r897], {%r126, %r898};
$L__BB3_189:
	not.pred 	%p230, %p2;
	@%p230 bra 	$L__BB3_191;
	cvt.u32.u64 	%r899, %rd124;
	shl.b32 	%r900, %r899, 3;
	mov.u32 	%r901, _ZN6thrust24THRUST_300001_SM_1000_NS8cuda_cub4core6detail5shmemE;
	add.s32 	%r902, %r901, %r900;
	mov.b32 	%r903, %f102;
	st.shared.v2.u32 	[%r902], {%r127, %r903};
$L__BB3_191:
	not.pred 	%p231, %p3;
	@%p231 bra 	$L__BB3_193;
	cvt.u32.u64 	%r904, %rd125;
	shl.b32 	%r905, %r904, 3;
	mov.u32 	%r906, _ZN6thrust24THRUST_300001_SM_1000_NS8cuda_cub4core6detail5shmemE;
	add.s32 	%r907, %r906, %r905;
	mov.b32 	%r908, %f103;
	st.shared.v2.u32 	[%r907], {%r128, %r908};
$L__BB3_193:
	not.pred 	%p232, %p4;
	@%p232 bra 	$L__BB3_195;
	cvt.u32.u64 	%r909, %rd126;
	shl.b32 	%r910, %r909, 3;
	mov.u32 	%r911, _ZN6thrust24THRUST_300001_SM_1000_NS8cuda_cub4core6detail5shmemE;
	add.s32 	%r912, %r911, %r910;
	mov.b32 	%r913, %f104;
	st.shared.v2.u32 	[%r912], {%r129, %r913};
$L__BB3_195:
	not.pred 	%p233, %p5;
	@%p233 bra 	$L__BB3_197;
	cvt.u32.u64 	%r914, %rd127;
	shl.b32 	%r915, %r914, 3;
	mov.u32 	%r916, _ZN6thrust24THRUST_300001_SM_1000_NS8cuda_cub4core6detail5shmemE;
	add.s32 	%r917, %r916, %r915;
	mov.b32 	%r918, %f105;
	st.shared.v2.u32 	[%r917], {%r130, %r918};
$L__BB3_197:
	not.pred 	%p234, %p6;
	@%p234 bra 	$L__BB3_199;
	cvt.u32.u64 	%r919, %rd128;
	shl.b32 	%r920, %r919, 3;
	mov.u32 	%r921, _ZN6thrust24THRUST_300001_SM_1000_NS8cuda_cub4core6detail5shmemE;
	add.s32 	%r922, %r921, %r920;
	mov.b32 	%r923, %f106;
	st.shared.v2.u32 	[%r922], {%r131, %r923};
$L__BB3_199:
	not.pred 	%p235, %p7;
	@%p235 bra 	$L__BB3_201;
	cvt.u32.u64 	%r924, %rd129;
	shl.b32 	%r925, %r924, 3;
	mov.u32 	%r926, _ZN6thrust24THRUST_300001_SM_1000_NS8cuda_cub4core6detail5shmemE;
	add.s32 	%r927, %r926, %r925;
	mov.b32 	%r928, %f107;
	st.shared.v2.u32 	[%r927], {%r132, %r928};
$L__BB3_201:
	not.pred 	%p236, %p8;
	@%p236 bra 	$L__BB3_203;
	cvt.u32.u64 	%r929, %rd130;
	shl.b32 	%r930, %r929, 3;
	mov.u32 	%r931, _ZN6thrust24THRUST_300001_SM_1000_NS8cuda_cub4core6detail5shmemE;
	add.s32 	%r932, %r931, %r930;
	mov.b32 	%r933, %f108;
	st.shared.v2.u32 	[%r932], {%r133, %r933};
$L__BB3_203:
	bar.sync 	0;
	cvt.u64.u32 	%rd785, %r93;
	setp.le.u64 	%p237, %rd786, %rd785;
	@%p237 bra 	$L__BB3_228;
	not.b64 	%rd493, %rd785;
	add.s64 	%rd132, %rd786, %rd493;
	shr.u64 	%rd494, %rd132, 8;
	add.s64 	%rd495, %rd494, 1;
	and.b64  	%rd782, %rd495, 3;
	and.b64  	%rd496, %rd132, 768;
	setp.eq.s64 	%p238, %rd496, 768;
	@%p238 bra 	$L__BB3_207;
	shl.b64 	%rd497, %rd785, 2;
	add.s64 	%rd783, %rd6, %rd497;
	shl.b32 	%r934, %r93, 3;
	mov.u32 	%r935, _ZN6thrust24THRUST_300001_SM_1000_NS8cuda_cub4core6detail5shmemE;
	add.s32 	%r936, %r934, %r935;
	add.s32 	%r1639, %r936, 4;
	shl.b64 	%rd498, %rd782, 8;
	add.s64 	%rd785, %rd498, %rd785;
$L__BB3_206:
	.pragma "nounroll";
	ld.shared.f32 	%f355, [%r1639];
	st.global.f32 	[%rd783], %f355;
	add.s64 	%rd783, %rd783, 1024;
	add.s32 	%r1639, %r1639, 2048;
	add.s64 	%rd782, %rd782, -1;
	setp.ne.s64 	%p239, %rd782, 0;
	@%p239 bra 	$L__BB3_206;
$L__BB3_207:
	setp.lt.u64 	%p240, %rd132, 768;
	@%p240 bra 	$L__BB3_228;
	mov.u32 	%r939, _ZN6thrust24THRUST_300001_SM_1000_NS8cuda_cub4core6detail5shmemE;
$L__BB3_209:
	cvt.u32.u64 	%r937, %rd785;
	shl.b32 	%r938, %r937, 3;
	add.s32 	%r940, %r939, %r938;
	ld.shared.f32 	%f356, [%r940+4];
	shl.b64 	%rd499, %rd785, 2;
	add.s64 	%rd500, %rd6, %rd499;
	st.global.f32 	[%rd500], %f356;
	ld.shared.f32 	%f357, [%r940+2052];
	and.b64  	%rd501, %rd499, 17179869180;
	add.s64 	%rd502, %rd6, %rd501;
	st.global.f32 	[%rd502+1024], %f357;
	ld.shared.f32 	%f358, [%r940+4100];
	st.global.f32 	[%rd502+2048], %f358;
	ld.shared.f32 	%f359, [%r940+6148];
	st.global.f32 	[%rd502+3072], %f359;
	add.s64 	%rd503, %rd785, 1024;
	and.b64  	%rd785, %rd503, 4294967295;
	setp.gt.u64 	%p241, %rd786, %rd785;
	@%p241 bra 	$L__BB3_209;
	bra.uni 	$L__BB3_228;
$L__BB3_210:
	setp.eq.s64 	%p219, %rd112, 0;
	@%p219 bra 	$L__BB3_212;
	shl.b64 	%rd475, %rd122, 2;
	add.s64 	%rd476, %rd6, %rd475;
	st.global.f32 	[%rd476], %f100;
$L__BB3_212:
	not.pred 	%p220, %p1;
	@%p220 bra 	$L__BB3_214;
	shl.b64 	%rd477, %rd123, 2;
	add.s64 	%rd478, %rd6, %rd477;
	st.global.f32 	[%rd478], %f101;
$L__BB3_214:
	not.pred 	%p221, %p2;
	@%p221 bra 	$L__BB3_216;
	shl.b64 	%rd479, %rd124, 2;
	add.s64 	%rd480, %rd6, %rd479;
	st.global.f32 	[%rd480], %f102;
$L__BB3_216:
	not.pred 	%p222, %p3;
	@%p222 bra 	$L__BB3_218;
	shl.b64 	%rd481, %rd125, 2;
	add.s64 	%rd482, %rd6, %rd481;
	st.global.f32 	[%rd482], %f103;
$L__BB3_218:
	not.pred 	%p223, %p4;
	@%p223 bra 	$L__BB3_220;
	shl.b64 	%rd483, %rd126, 2;
	add.s64 	%rd484, %rd6, %rd483;
	st.global.f32 	[%rd484], %f104;
$L__BB3_220:
	not.pred 	%p224, %p5;
	@%p224 bra 	$L__BB3_222;
	shl.b64 	%rd485, %rd127, 2;
	add.s64 	%rd486, %rd6, %rd485;
	st.global.f32 	[%rd486], %f105;
$L__BB3_222:
	not.pred 	%p225, %p6;
	@%p225 bra 	$L__BB3_224;
	shl.b64 	%rd487, %rd128, 2;
	add.s64 	%rd488, %rd6, %rd487;
	st.global.f32 	[%rd488], %f106;
$L__BB3_224:
	not.pred 	%p226, %p7;
	@%p226 bra 	$L__BB3_226;
	shl.b64 	%rd489, %rd129, 2;
	add.s64 	%rd490, %rd6, %rd489;
	st.global.f32 	[%rd490], %f107;
$L__BB3_226:
	not.pred 	%p227, %p8;
	@%p227 bra 	$L__BB3_228;
	shl.b64 	%rd491, %rd130, 2;
	add.s64 	%rd492, %rd6, %rd491;
	st.global.f32 	[%rd492], %f108;
$L__BB3_228:
	setp.ne.s32 	%p242, %r93, 255;
	@%p242 bra 	$L__BB3_362;
	setp.ne.s64 	%p243, %rd8, 2304;
	@%p243 bra 	$L__BB3_231;
	shl.b64 	%rd504, %rd786, 2;
	add.s64 	%rd505, %rd6, %rd504;
	st.global.f32 	[%rd505], %f99;
	add.s64 	%rd786, %rd786, 1;
$L__BB3_231:
	st.global.u64 	[%rd1], %rd786;
	bra.uni 	$L__BB3_362;
$L__BB3_232:
	cvt.u32.u64 	%r144, %rd8;
	shl.b64 	%rd218, %rd7, 2;
	add.s64 	%rd217, %rd3, %rd218;
	// begin inline asm
	ld.global.nc.u32 %r1648, [%rd217];
	// end inline asm
	mov.u32 	%r146, %tid.x;
	and.b32  	%r241, %r146, 31;
	and.b32  	%r242, %r146, 992;
	mul.lo.s32 	%r243, %r242, 9;
	or.b32  	%r147, %r243, %r241;
	setp.ge.u32 	%p21, %r147, %r144;
	shl.b32 	%r148, %r147, 2;
	cvt.u64.u32 	%rd219, %r148;
	add.s64 	%rd146, %rd217, %rd219;
	mov.u32 	%r1640, %r1648;
	@%p21 bra 	$L__BB3_234;
	// begin inline asm
	ld.global.nc.u32 %r1640, [%rd146];
	// end inline asm
$L__BB3_234:
	add.s32 	%r151, %r147, 32;
	setp.ge.u32 	%p22, %r151, %r144;
	mov.u32 	%r1641, %r1648;
	@%p22 bra 	$L__BB3_236;
	add.s64 	%rd221, %rd146, 128;
	// begin inline asm
	ld.global.nc.u32 %r1641, [%rd221];
	// end inline asm
$L__BB3_236:
	add.s32 	%r154, %r147, 64;
	setp.ge.u32 	%p23, %r154, %r144;
	mov.u32 	%r1642, %r1648;
	@%p23 bra 	$L__BB3_238;
	add.s64 	%rd222, %rd146, 256;
	// begin inline asm
	ld.global.nc.u32 %r1642, [%rd222];
	// end inline asm
$L__BB3_238:
	add.s32 	%r157, %r147, 96;
	setp.ge.u32 	%p24, %r157, %r144;
	mov.u32 	%r1643, %r1648;
	@%p24 bra 	$L__BB3_240;
	add.s64 	%rd223, %rd146, 384;
	// begin inline asm
	ld.global.nc.u32 %r1643, [%rd223];
	// end inline asm
$L__BB3_240:
	add.s32 	%r160, %r147, 128;
	setp.ge.u32 	%p25, %r160, %r144;
	mov.u32 	%r1644, %r1648;
	@%p25 bra 	$L__BB3_242;
	add.s64 	%rd224, %rd146, 512;
	// begin inline asm
	ld.global.nc.u32 %r1644, [%rd224];
	// end inline asm
$L__BB3_242:
	add.s32 	%r163, %r147, 160;
	setp.ge.u32 	%p26, %r163, %r144;
	mov.u32 	%r1645, %r1648;
	@%p26 bra 	$L__BB3_244;
	add.s64 	%rd225, %rd146, 640;
	// begin inline asm
	ld.global.nc.u32 %r1645, [%rd225];
	// end inline asm
$L__BB3_244:
	add.s32 	%r166, %r147, 192;
	setp.ge.u32 	%p27, %r166, %r144;
	mov.u32 	%r1646, %r1648;
	@%p27 bra 	$L__BB3_246;
	add.s64 	%rd226, %rd146, 768;
	// begin inline asm
	ld.global.nc.u32 %r1646, [%rd226];
	// end inline asm
$L__BB3_246:
	add.s32 	%r169, %r147, 224;
	setp.ge.u32 	%p28, %r169, %r144;
	mov.u32 	%r1647, %r1648;
	@%p28 bra 	$L__BB3_248;
	add.s64 	%rd227, %rd146, 896;
	// begin inline asm
	ld.global.nc.u32 %r1647, [%rd227];
	// end inline asm
$L__BB3_248:
	add.s32 	%r172, %r147, 256;
	setp.ge.u32 	%p29, %r172, %r144;
	@%p29 bra 	$L__BB3_250;
	add.s64 	%rd228, %rd146, 1024;
	// begin inline asm
	ld.global.nc.u32 %r1648, [%rd228];
	// end inline asm
$L__BB3_250:
	// begin inline asm
	mov.u32 %r253, %laneid;
	// end inline asm
	shr.u32 	%r176, %r146, 5;
	mad.lo.s32 	%r255, %r176, 288, %r253;
	shl.b32 	%r256, %r255, 2;
	mov.u32 	%r257, _ZN6thrust24THRUST_300001_SM_1000_NS8cuda_cub4core6detail5shmemE;
	add.s32 	%r177, %r257, %r256;
	st.shared.u32 	[%r177], %r1640;
	st.shared.u32 	[%r177+128], %r1641;
	st.shared.u32 	[%r177+256], %r1642;
	st.shared.u32 	[%r177+384], %r1643;
	st.shared.u32 	[%r177+512], %r1644;
	st.shared.u32 	[%r177+640], %r1645;
	st.shared.u32 	[%r177+768], %r1646;
	st.shared.u32 	[%r177+896], %r1647;
	st.shared.u32 	[%r177+1024], %r1648;
	bar.warp.sync 	-1;
	shl.b32 	%r258, %r253, 5;
	add.s32 	%r178, %r177, %r258;
	ld.shared.u32 	%r179, [%r178];
	ld.shared.u32 	%r180, [%r178+4];
	ld.shared.u32 	%r181, [%r178+8];
	ld.shared.u32 	%r182, [%r178+12];
	ld.shared.u32 	%r183, [%r178+16];
	ld.shared.u32 	%r184, [%r178+20];
	ld.shared.u32 	%r185, [%r178+24];
	ld.shared.u32 	%r186, [%r178+28];
	ld.shared.u32 	%r187, [%r178+32];
	setp.ne.s32 	%p30, %r146, 0;
	mov.b32 	%r1650, 0;
	@%p30 bra 	$L__BB3_252;
	add.s64 	%rd229, %rd217, -4;
	// begin inline asm
	ld.global.nc.u32 %r1650, [%rd229];
	// end inline asm
$L__BB3_252:
	setp.ge.u32 	%p31, %r147, %r144;
	bar.sync 	0;
	add.s64 	%rd232, %rd4, %rd218;
	ld.global.u32 	%r260, [%rd232];
	mad.lo.s32 	%r261, %r260, %r1, %r2;
	mul.wide.s32 	%rd233, %r261, 4;
	add.s64 	%rd234, %rd5, %rd233;
	ld.global.f32 	%f590, [%rd234];
	add.s64 	%rd147, %rd232, %rd219;
	mov.f32 	%f582, %f590;
	@%p31 bra 	$L__BB3_254;
	ld.global.u32 	%r262, [%rd147];
	mad.lo.s32 	%r263, %r262, %r1, %r2;
	mul.wide.s32 	%rd235, %r263, 4;
	add.s64 	%rd236, %rd5, %rd235;
	ld.global.f32 	%f582, [%rd236];
$L__BB3_254:
	setp.ge.u32 	%p32, %r151, %r144;
	mov.f32 	%f583, %f590;
	@%p32 bra 	$L__BB3_256;
	ld.global.u32 	%r264, [%rd147+128];
	mad.lo.s32 	%r265, %r264, %r1, %r2;
	mul.wide.s32 	%rd237, %r265, 4;
	add.s64 	%rd238, %rd5, %rd237;
	ld.global.f32 	%f583, [%rd238];
$L__BB3_256:
	setp.ge.u32 	%p33, %r154, %r144;
	mov.f32 	%f584, %f590;
	@%p33 bra 	$L__BB3_258;
	ld.global.u32 	%r266, [%rd147+256];
	mad.lo.s32 	%r267, %r266, %r1, %r2;
	mul.wide.s32 	%rd239, %r267, 4;
	add.s64 	%rd240, %rd5, %rd239;
	ld.global.f32 	%f584, [%rd240];
$L__BB3_258:
	setp.ge.u32 	%p34, %r157, %r144;
	mov.f32 	%f585, %f590;
	@%p34 bra 	$L__BB3_260;
	ld.global.u32 	%r268, [%rd147+384];
	mad.lo.s32 	%r269, %r268, %r1, %r2;
	mul.wide.s32 	%rd241, %r269, 4;
	add.s64 	%rd242, %rd5, %rd241;
	ld.global.f32 	%f585, [%rd242];
$L__BB3_260:
	setp.ge.u32 	%p35, %r160, %r144;
	mov.f32 	%f586, %f590;
	@%p35 bra 	$L__BB3_262;
	ld.global.u32 	%r270, [%rd147+512];
	mad.lo.s32 	%r271, %r270, %r1, %r2;
	mul.wide.s32 	%rd243, %r271, 4;
	add.s64 	%rd244, %rd5, %rd243;
	ld.global.f32 	%f586, [%rd244];
$L__BB3_262:
	setp.ge.u32 	%p36, %r163, %r144;
	mov.f32 	%f587, %f590;
	@%p36 bra 	$L__BB3_264;
	ld.global.u32 	%r272, [%rd147+640];
	mad.lo.s32 	%r273, %r272, %r1, %r2;
	mul.wide.s32 	%rd245, %r273, 4;
	add.s64 	%rd246, %rd5, %rd245;
	ld.global.f32 	%f587, [%rd246];
$L__BB3_264:
	mov.f32 	%f588, %f590;
	@%p27 bra 	$L__BB3_266;
	ld.global.u32 	%r274, [%rd147+768];
	mad.lo.s32 	%r275, %r274, %r1, %r2;
	mul.wide.s32 	%rd247, %r275, 4;
	add.s64 	%rd248, %rd5, %rd247;
	ld.global.f32 	%f588, [%rd248];
$L__BB3_266:
	setp.ge.u32 	%p38, %r169, %r144;
	mov.f32 	%f589, %f590;
	@%p38 bra 	$L__BB3_268;
	ld.global.u32 	%r276, [%rd147+896];
	mad.lo.s32 	%r277, %r276, %r1, %r2;
	mul.wide.s32 	%rd249, %r277, 4;
	add.s64 	%rd250, %rd5, %rd249;
	ld.global.f32 	%f589, [%rd250];
$L__BB3_268:
	setp.ge.u32 	%p39, %r172, %r144;
	@%p39 bra 	$L__BB3_270;
	ld.global.u32 	%r278, [%rd147+1024];
	mad.lo.s32 	%r279, %r278, %r1, %r2;
	mul.wide.s32 	%rd251, %r279, 4;
	add.s64 	%rd252, %rd5, %rd251;
	ld.global.f32 	%f590, [%rd252];
$L__BB3_270:
	setp.eq.s32 	%p40, %r146, 0;
	st.shared.f32 	[%r177], %f582;
	st.shared.f32 	[%r177+128], %f583;
	st.shared.f32 	[%r177+256], %f584;
	st.shared.f32 	[%r177+384], %f585;
	st.shared.f32 	[%r177+512], %f586;
	st.shared.f32 	[%r177+640], %f587;
	st.shared.f32 	[%r177+768], %f588;
	st.shared.f32 	[%r177+896], %f589;
	st.shared.f32 	[%r177+1024], %f590;
	bar.warp.sync 	-1;
	ld.shared.f32 	%f128, [%r178];
	ld.shared.f32 	%f129, [%r178+4];
	ld.shared.f32 	%f130, [%r178+8];
	ld.shared.f32 	%f131, [%r178+12];
	ld.shared.f32 	%f132, [%r178+16];
	ld.shared.f32 	%f133, [%r178+20];
	ld.shared.f32 	%f134, [%r178+24];
	ld.shared.f32 	%f135, [%r178+28];
	ld.shared.f32 	%f136, [%r178+32];
	bar.sync 	0;
	shl.b32 	%r280, %r146, 2;
	add.s32 	%r282, %r257, %r280;
	add.s32 	%r190, %r282, 1240;
	st.shared.u32 	[%r282+1240], %r187;
	bar.sync 	0;
	@%p40 bra 	$L__BB3_272;
	ld.shared.u32 	%r1650, [%r190+-4];
$L__BB3_272:
	setp.ne.s32 	%p41, %r1650, %r179;
	setp.ne.s32 	%p42, %r179, %r180;
	setp.ne.s32 	%p43, %r180, %r181;
	setp.ne.s32 	%p44, %r181, %r182;
	setp.ne.s32 	%p45, %r182, %r183;
	setp.ne.s32 	%p46, %r183, %r184;
	setp.ne.s32 	%p47, %r184, %r185;
	setp.ne.s32 	%p48, %r185, %r186;
	setp.ne.s32 	%p49, %r186, %r187;
	mul.lo.s32 	%r403, %r146, 9;
	cvt.u64.u32 	%rd253, %r403;
	setp.eq.s64 	%p50, %rd8, %rd253;
	or.pred  	%p9, %p50, %p41;
	selp.u64 	%rd254, 1, 0, %p9;
	add.s32 	%r404, %r403, 1;
	cvt.u64.u32 	%rd255, %r404;
	setp.eq.s64 	%p51, %rd8, %rd255;
	or.pred  	%p10, %p51, %p42;
	selp.u64 	%rd256, 1, 0, %p10;
	add.s32 	%r405, %r403, 2;
	cvt.u64.u32 	%rd257, %r405;
	setp.eq.s64 	%p52, %rd8, %rd257;
	or.pred  	%p11, %p52, %p43;
	selp.u64 	%rd258, 1, 0, %p11;
	add.s32 	%r406, %r403, 3;
	cvt.u64.u32 	%rd259, %r406;
	setp.eq.s64 	%p53, %rd8, %rd259;
	or.pred  	%p12, %p53, %p44;
	selp.u64 	%rd260, 1, 0, %p12;
	add.s32 	%r407, %r403, 4;
	cvt.u64.u32 	%rd261, %r407;
	setp.eq.s64 	%p54, %rd8, %rd261;
	or.pred  	%p13, %p54, %p45;
	selp.u64 	%rd262, 1, 0, %p13;
	add.s32 	%r408, %r403, 5;
	cvt.u64.u32 	%rd263, %r408;
	setp.eq.s64 	%p55, %rd8, %rd263;
	or.pred  	%p14, %p55, %p46;
	selp.u64 	%rd264, 1, 0, %p14;
	add.s32 	%r409, %r403, 6;
	cvt.u64.u32 	%rd265, %r409;
	setp.eq.s64 	%p56, %rd8, %rd265;
	or.pred  	%p15, %p56, %p47;
	selp.u64 	%rd266, 1, 0, %p15;
	add.s32 	%r410, %r403, 7;
	cvt.u64.u32 	%rd267, %r410;
	setp.eq.s64 	%p57, %rd8, %rd267;
	or.pred  	%p16, %p57, %p48;
	selp.u64 	%rd268, 1, 0, %p16;
	add.s32 	%r411, %r403, 8;
	cvt.u64.u32 	%rd269, %r411;
	setp.eq.s64 	%p58, %rd8, %rd269;
	or.pred  	%p17, %p58, %p49;
	selp.u64 	%rd270, 1, 0, %p17;
	add.s64 	%rd271, %rd256, %rd254;
	add.f32 	%f178, %f128, %f129;
	selp.f32 	%f179, %f129, %f178, %p10;
	add.s64 	%rd272, %rd271, %rd258;
	add.f32 	%f180, %f179, %f130;
	selp.f32 	%f181, %f130, %f180, %p11;
	add.s64 	%rd148, %rd272, %rd260;
	add.f32 	%f182, %f181, %f131;
	selp.f32 	%f183, %f131, %f182, %p12;
	add.s64 	%rd149, %rd148, %rd262;
	add.f32 	%f184, %f183, %f132;
	selp.f32 	%f185, %f132, %f184, %p13;
	add.s64 	%rd273, %rd149, %rd264;
	add.f32 	%f186, %f185, %f133;
	selp.f32 	%f187, %f133, %f186, %p14;
	add.s64 	%rd274, %rd273, %rd266;
	add.f32 	%f188, %f187, %f134;
	selp.f32 	%f189, %f134, %f188, %p15;
	add.s64 	%rd275, %rd274, %rd268;
	add.f32 	%f190, %f189, %f135;
	selp.f32 	%f191, %f135, %f190, %p16;
	add.s64 	%rd276, %rd275, %rd270;
	mov.b64 	{%r284, %r289}, %rd276;
	add.f32 	%f192, %f191, %f136;
	selp.f32 	%f193, %f136, %f192, %p17;
	mov.b32 	%r400, 1;
	mov.b32 	%r401, 0;
	mov.b32 	%r402, -1;
	// begin inline asm
	shfl.sync.up.b32 %r283, %r284, %r400, %r401, %r402;
	// end inline asm
	// begin inline asm
	shfl.sync.up.b32 %r288, %r289, %r400, %r401, %r402;
	// end inline asm
	mov.b64 	%rd277, {%r283, %r288};
	mov.b32 	%r294, %f193;
	// begin inline asm
	shfl.sync.up.b32 %r293, %r294, %r400, %r401, %r402;
	// end inline asm
	mov.b32 	%f194, %r293;
	// begin inline asm
	shfl.sync.up.b32 %r298, %r299, %r400, %r401, %r402;
	// end inline asm
	setp.eq.s64 	%p59, %rd276, 0;
	add.f32 	%f195, %f193, %f194;
	selp.f32 	%f196, %f195, %f193, %p59;
	setp.lt.s32 	%p60, %r253, 1;
	selp.b64 	%rd278, 0, %rd277, %p60;
	add.s64 	%rd279, %rd278, %rd276;
	mov.b64 	{%r304, %r309}, %rd279;
	selp.f32 	%f197, %f193, %f196, %p60;
	mov.b32 	%r320, 2;
	// begin inline asm
	shfl.sync.up.b32 %r303, %r304, %r320, %r401, %r402;
	// end inline asm
	// begin inline asm
	shfl.sync.up.b32 %r308, %r309, %r320, %r401, %r402;
	// end inline asm
	mov.b64 	%rd280, {%r303, %r308};
	mov.b32 	%r314, %f197;
	// begin inline asm
	shfl.sync.up.b32 %r313, %r314, %r320, %r401, %r402;
	// end inline asm
	mov.b32 	%f198, %r313;
	// begin inline asm
	shfl.sync.up.b32 %r318, %r319, %r320, %r401, %r402;
	// end inline asm
	setp.eq.s64 	%p61, %rd279, 0;
	add.f32 	%f199, %f197, %f198;
	selp.f32 	%f200, %f199, %f197, %p61;
	setp.lt.s32 	%p62, %r253, 2;
	selp.b64 	%rd281, 0, %rd280, %p62;
	add.s64 	%rd282, %rd281, %rd279;
	mov.b64 	{%r324, %r329}, %rd282;
	selp.f32 	%f201, %f197, %f200, %p62;
	mov.b32 	%r340, 4;
	// begin inline asm
	shfl.sync.up.b32 %r323, %r324, %r340, %r401, %r402;
	// end inline asm
	// begin inline asm
	shfl.sync.up.b32 %r328, %r329, %r340, %r401, %r402;
	// end inline asm
	mov.b64 	%rd283, {%r323, %r328};
	mov.b32 	%r334, %f201;
	// begin inline asm
	shfl.sync.up.b32 %r333, %r334, %r340, %r401, %r402;
	// end inline asm
	mov.b32 	%f202, %r333;
	// begin inline asm
	shfl.sync.up.b32 %r338, %r339, %r340, %r401, %r402;
	// end inline asm
	setp.eq.s64 	%p63, %rd282, 0;
	add.f32 	%f203, %f201, %f202;
	selp.f32 	%f204, %f203, %f201, %p63;
	setp.lt.s32 	%p64, %r253, 4;
	selp.b64 	%rd284, 0, %rd283, %p64;
	add.s64 	%rd285, %rd284, %rd282;
	mov.b64 	{%r344, %r349}, %rd285;
	selp.f32 	%f205, %f201, %f204, %p64;
	mov.b32 	%r360, 8;
	// begin inline asm
	shfl.sync.up.b32 %r343, %r344, %r360, %r401, %r402;
	// end inline asm
	// begin inline asm
	shfl.sync.up.b32 %r348, %r349, %r360, %r401, %r402;
	// end inline asm
	mov.b64 	%rd286, {%r343, %r348};
	mov.b32 	%r354, %f205;
	// begin inline asm
	shfl.sync.up.b32 %r353, %r354, %r360, %r401, %r402;
	// end inline asm
	mov.b32 	%f206, %r353;
	// begin inline asm
	shfl.sync.up.b32 %r358, %r359, %r360, %r401, %r402;
	// end inline asm
	setp.eq.s64 	%p65, %rd285, 0;
	add.f32 	%f207, %f205, %f206;
	selp.f32 	%f208, %f207, %f205, %p65;
	setp.lt.s32 	%p66, %r253, 8;
	selp.b64 	%rd287, 0, %rd286, %p66;
	add.s64 	%rd288, %rd287, %rd285;
	mov.b64 	{%r364, %r369}, %rd288;
	selp.f32 	%f209, %f205, %f208, %p66;
	mov.b32 	%r380, 16;
	// begin inline asm
	shfl.sync.up.b32 %r363, %r364, %r380, %r401, %r402;
	// end inline asm
	// begin inline asm
	shfl.sync.up.b32 %r368, %r369, %r380, %r401, %r402;
	// end inline asm
	mov.b64 	%rd289, {%r363, %r368};
	mov.b32 	%r374, %f209;
	// begin inline asm
	shfl.sync.up.b32 %r373, %r374, %r380, %r401, %r402;
	// end inline asm
	mov.b32 	%f210, %r373;
	// begin inline asm
	shfl.sync.up.b32 %r378, %r379, %r380, %r401, %r402;
	// end inline asm
	setp.eq.s64 	%p67, %rd288, 0;
	add.f32 	%f211, %f209, %f210;
	selp.f32 	%f137, %f211, %f209, %p67;
	setp.lt.s32 	%p68, %r253, 16;
	selp.b64 	%rd290, 0, %rd289, %p68;
	add.s64 	%rd150, %rd290, %rd288;
	mov.b64 	{%r384, %r389}, %rd150;
	selp.f32 	%f212, %f209, %f137, %p68;
	// begin inline asm
	shfl.sync.up.b32 %r383, %r384, %r400, %r401, %r402;
	// end inline asm
	// begin inline asm
	shfl.sync.up.b32 %r388, %r389, %r400, %r401, %r402;
	// end inline asm
	mov.b64 	%rd798, {%r383, %r388};
	mov.b32 	%r394, %f212;
	// begin inline asm
	shfl.sync.up.b32 %r393, %r394, %r400, %r401, %r402;
	// end inline asm
	mov.b32 	%f602, %r393;
	// begin inline asm
	shfl.sync.up.b32 %r398, %r399, %r400, %r401, %r402;
	// end inline asm
	setp.ne.s32 	%p69, %r253, 31;
	@%p69 bra 	$L__BB3_274;
	shl.b32 	%r412, %r176, 4;
	mov.u32 	%r413, _ZN6thrust24THRUST_300001_SM_1000_NS8cuda_cub4core6detail5shmemE;
	add.s32 	%r414, %r413, %r412;
	st.shared.u64 	[%r414], %rd150;
	st.shared.f32 	[%r414+8], %f137;
$L__BB3_274:
	bar.sync 	0;
	ld.shared.u64 	%rd291, [_ZN6thrust24THRUST_300001_SM_1000_NS8cuda_cub4core6detail5shmemE];
	ld.shared.f32 	%f213, [_ZN6thrust24THRUST_300001_SM_1000_NS8cuda_cub4core6detail5shmemE+8];
	ld.shared.u64 	%rd292, [_ZN6thrust24THRUST_300001_SM_1000_NS8cuda_cub4core6detail5shmemE+16];
	ld.shared.f32 	%f214, [_ZN6thrust24THRUST_300001_SM_1000_NS8cuda_cub4core6detail5shmemE+24];
	add.s64 	%rd293, %rd292, %rd291;
	setp.eq.s64 	%p70, %rd292, 0;
	add.f32 	%f215, %f213, %f214;
	selp.f32 	%f216, %f215, %f214, %p70;
	setp.eq.s32 	%p71, %r176, 2;
	selp.b64 	%rd294, %rd293, %rd291, %p71;
	selp.f32 	%f217, %f216, %f213, %p71;
	ld.shared.u64 	%rd295, [_ZN6thrust24THRUST_300001_SM_1000_NS8cuda_cub4core6detail5shmemE+32];
	ld.shared.f32 	%f218, [_ZN6thrust24THRUST_300001_SM_1000_NS8cuda_cub4core6detail5shmemE+40];
	add.s64 	%rd296, %rd295, %rd293;
	setp.eq.s64 	%p72, %rd295, 0;
	add.f32 	%f219, %f216, %f218;
	selp.f32 	%f220, %f219, %f218, %p72;
	setp.eq.s32 	%p73, %r176, 3;
	selp.b64 	%rd297, %rd296, %rd294, %p73;
	selp.f32 	%f221, %f220, %f217, %p73;
	ld.shared.u64 	%rd298, [_ZN6thrust24THRUST_300001_SM_1000_NS8cuda_cub4core6detail5shmemE+48];
	ld.shared.f32 	%f222, [_ZN6thrust24THRUST_300001_SM_1000_NS8cuda_cub4core6detail5shmemE+56];
	add.s64 	%rd299, %rd298, %rd296;
	setp.eq.s64 	%p74, %rd298, 0;
	add.f32 	%f223, %f220, %f222;
	selp.f32 	%f224, %f223, %f222, %p74;
	setp.eq.s32 	%p75, %r176, 4;
	selp.b64 	%rd300, %rd299, %rd297, %p75;
	selp.f32 	%f225, %f224, %f221, %p75;
	ld.shared.u64 	%rd301, [_ZN6thrust24THRUST_300001_SM_1000_NS8cuda_cub4core6detail5shmemE+64];
	ld.shared.f32 	%f226, [_ZN6thrust24THRUST_300001_SM_1000_NS8cuda_cub4core6detail5shmemE+72];
	add.s64 	%rd302, %rd301, %rd299;
	setp.eq.s64 	%p76, %rd301, 0;
	add.f32 	%f227, %f224, %f226;
	selp.f32 	%f228, %f227, %f226, %p76;
	setp.eq.s32 	%p77, %r176, 5;
	selp.b64 	%rd303, %rd302, %rd300, %p77;
	selp.f32 	%f229, %f228, %f225, %p77;
	ld.shared.u64 	%rd304, [_ZN6thrust24THRUST_300001_SM_1000_NS8cuda_cub4core6detail5shmemE+80];
	ld.shared.f32 	%f230, [_ZN6thrust24THRUST_300001_SM_1000_NS8cuda_cub4core6detail5shmemE+88];
	add.s64 	%rd305, %rd304, %rd302;
	setp.eq.s64 	%p78, %rd304, 0;
	add.f32 	%f231, %f228, %f230;
	selp.f32 	%f232, %f231, %f230, %p78;
	setp.eq.s32 	%p79, %r176, 6;
	selp.b64 	%rd306, %rd305, %rd303, %p79;
	selp.f32 	%f233, %f232, %f229, %p79;
	ld.shared.u64 	%rd307, [_ZN6thrust24THRUST_300001_SM_1000_NS8cuda_cub4core6detail5shmemE+96];
	ld.shared.f32 	%f234, [_ZN6thrust24THRUST_300001_SM_1000_NS8cuda_cub4core6detail5shmemE+104];
	add.s64 	%rd308, %rd307, %rd305;
	setp.eq.s64 	%p80, %rd307, 0;
	add.f32 	%f235, %f232, %f234;
	selp.f32 	%f236, %f235, %f234, %p80;
	setp.eq.s32 	%p81, %r176, 7;
	selp.b64 	%rd152, %rd308, %rd306, %p81;
	selp.f32 	%f139, %f236, %f233, %p81;
	ld.shared.u64 	%rd309, [_ZN6thrust24THRUST_300001_SM_1000_NS8cuda_cub4core6detail5shmemE+112];
	ld.shared.f32 	%f237, [_ZN6thrust24THRUST_300001_SM_1000_NS8cuda_cub4core6detail5shmemE+120];
	add.s64 	%rd153, %rd309, %rd308;
	setp.eq.s64 	%p82, %rd309, 0;
	add.f32 	%f238, %f236, %f237;
	selp.f32 	%f140, %f238, %f237, %p82;
	setp.lt.u32 	%p83, %r146, 32;
	@%p83 bra 	$L__BB3_276;
	setp.eq.s64 	%p84, %rd798, 0;
	add.f32 	%f239, %f139, %f602;
	selp.f32 	%f240, %f239, %f602, %p84;
	setp.eq.s32 	%p85, %r253, 0;
	selp.b64 	%rd310, 0, %rd798, %p85;
	add.s64 	%rd798, %rd152, %rd310;
	selp.f32 	%f602, %f139, %f240, %p85;
	bra.uni 	$L__BB3_312;
$L__BB3_276:
	setp.ne.s32 	%p86, %r146, 0;
	mul.wide.u32 	%rd311, %r3, 16;
	add.s64 	%rd155, %rd2, %rd311;
	@%p86 bra 	$L__BB3_278;
	st.shared.u64 	[_ZN6thrust24THRUST_300001_SM_1000_NS8cuda_cub4core6detail5shmemE+200], %rd153;
	st.shared.f32 	[_ZN6thrust24THRUST_300001_SM_1000_NS8cuda_cub4core6detail5shmemE+208], %f140;
	add.s64 	%rd312, %rd155, 512;
	mov.b32 	%r415, %f140;
	mov.b32 	%r416, 100;
	mov.b64 	%rd313, {%r415, %r416};
	// begin inline asm
	st.relaxed.gpu.v2.u64 [%rd312], {%rd313, %rd153};
	// end inline asm
$L__BB3_278:
	not.b32 	%r193, %r146;
	mov.u32 	%r417, %nctaid.x;
	setp.gt.u32 	%p87, %r417, 499;
	@%p87 bra 	$L__BB3_280;
	membar.cta;
	bra.uni 	$L__BB3_281;
$L__BB3_280:
	mov.b32 	%r418, 450;
	// begin inline asm
	nanosleep.u32 %r418;
	// end inline asm
$L__BB3_281:
	mul.wide.s32 	%rd315, %r193, 16;
	add.s64 	%rd316, %rd155, %rd315;
	add.s64 	%rd156, %rd316, 512;
$L__BB3_282:
	// begin inline asm
	ld.relaxed.gpu.v2.u64 {%rd317, %rd788}, [%rd156];
	// end inline asm
	mov.b64 	{%r419, %r1651}, %rd317;
	setp.eq.s32 	%p88, %r1651, 99;
	mov.b32 	%r420, -1;
	vote.sync.any.pred 	%p89, %p88, %r420;
	@%p89 bra 	$L__BB3_282;
	mov.b32 	%f592, %r419;
	setp.eq.s32 	%p90, %r1651, 101;
	mov.b32 	%r442, -1;
	vote.sync.ballot.b32 	%r444, %p90, %r442;
	// begin inline asm
	mov.u32 %r422, %lanemask_ge;
	// end inline asm
	and.b32  	%r445, %r444, %r422;
	or.b32  	%r446, %r445, -2147483648;
	add.s32 	%r447, %r446, -1;
	not.b32 	%r448, %r446;
	and.b32  	%r449, %r448, %r447;
	popc.b32 	%r196, %r449;
	mov.b64 	{%r424, %r429}, %rd788;
	mov.b32 	%r440, 1;
	// begin inline asm
	shfl.sync.down.b32 %r423, %r424, %r440, %r196, %r442;
	// end inline asm
	// begin inline asm
	shfl.sync.down.b32 %r428, %r429, %r440, %r196, %r442;
	// end inline asm
	// begin inline asm
	shfl.sync.down.b32 %r433, %r419, %r440, %r196, %r442;
	// end inline asm
	// begin inline asm
	shfl.sync.down.b32 %r438, %r439, %r440, %r196, %r442;
	// end inline asm
	setp.ge.s32 	%p92, %r253, %r196;
	@%p92 bra 	$L__BB3_285;
	mov.b32 	%f241, %r433;
	mov.b64 	%rd320, {%r423, %r428};
	add.s64 	%rd159, %rd788, %rd320;
	setp.eq.s64 	%p93, %rd788, 0;
	add.f32 	%f242, %f592, %f241;
	selp.f32 	%f592, %f242, %f592, %p93;
	mov.u64 	%rd788, %rd159;
$L__BB3_285:
	mov.b64 	{%r451, %r456}, %rd788;
	mov.b32 	%r467, 2;
	mov.b32 	%r469, -1;
	// begin inline asm
	shfl.sync.down.b32 %r450, %r451, %r467, %r196, %r469;
	// end inline asm
	// begin inline asm
	shfl.sync.down.b32 %r455, %r456, %r467, %r196, %r469;
	// end inline asm
	mov.b32 	%r461, %f592;
	// begin inline asm
	shfl.sync.down.b32 %r460, %r461, %r467, %r196, %r469;
	// end inline asm
	// begin inline asm
	shfl.sync.down.b32 %r465, %r466, %r467, %r196, %r469;
	// end inline asm
	add.s32 	%r203, %r253, 2;
	setp.gt.s32 	%p94, %r203, %r196;
	@%p94 bra 	$L__BB3_287;
	mov.b32 	%f243, %r460;
	mov.b64 	%rd321, {%r450, %r455};
	add.s64 	%rd161, %rd788, %rd321;
	setp.eq.s64 	%p95, %rd788, 0;
	add.f32 	%f244, %f592, %f243;
	selp.f32 	%f592, %f244, %f592, %p95;
	mov.u64 	%rd788, %rd161;
$L__BB3_287:
	mov.b64 	{%r471, %r476}, %rd788;
	mov.b32 	%r487, 4;
	mov.b32 	%r489, -1;
	// begin inline asm
	shfl.sync.down.b32 %r470, %r471, %r487, %r196, %r489;
	// end inline asm
	// begin inline asm
	shfl.sync.down.b32 %r475, %r476, %r487, %r196, %r489;
	// end inline asm
	mov.b32 	%r481, %f592;
	// begin inline asm
	shfl.sync.down.b32 %r480, %r481, %r487, %r196, %r489;
	// end inline asm
	// begin inline asm
	shfl.sync.down.b32 %r485, %r486, %r487, %r196, %r489;
	// end inline asm
	add.s32 	%r207, %r253, 4;
	setp.gt.s32 	%p96, %r207, %r196;
	@%p96 bra 	$L__BB3_289;
	mov.b32 	%f245, %r480;
	mov.b64 	%rd322, {%r470, %r475};
	add.s64 	%rd163, %rd788, %rd322;
	setp.eq.s64 	%p97, %rd788, 0;
	add.f32 	%f246, %f592, %f245;
	selp.f32 	%f592, %f246, %f592, %p97;
	mov.u64 	%rd788, %rd163;
$L__BB3_289:
	mov.b64 	{%r491, %r496}, %rd788;
	mov.b32 	%r507, 8;
	mov.b32 	%r509, -1;
	// begin inline asm
	shfl.sync.down.b32 %r490, %r491, %r507, %r196, %r509;
	// end inline asm
	// begin inline asm
	shfl.sync.down.b32 %r495, %r496, %r507, %r196, %r509;
	// end inline asm
	mov.b32 	%r501, %f592;
	// begin inline asm
	shfl.sync.down.b32 %r500, %r501, %r507, %r196, %r509;
	// end inline asm
	// begin inline asm
	shfl.sync.down.b32 %r505, %r506, %r507, %r196, %r509;
	// end inline asm
	add.s32 	%r211, %r253, 8;
	setp.gt.s32 	%p98, %r211, %r196;
	@%p98 bra 	$L__BB3_291;
	mov.b32 	%f247, %r500;
	mov.b64 	%rd323, {%r490, %r495};
	add.s64 	%rd165, %rd788, %rd323;
	setp.eq.s64 	%p99, %rd788, 0;
	add.f32 	%f248, %f592, %f247;
	selp.f32 	%f592, %f248, %f592, %p99;
	mov.u64 	%rd788, %rd165;
$L__BB3_291:
	mov.b64 	{%r511, %r516}, %rd788;
	mov.b32 	%r527, 16;
	mov.b32 	%r529, -1;
	// begin inline asm
	shfl.sync.down.b32 %r510, %r511, %r527, %r196, %r529;
	// end inline asm
	// begin inline asm
	shfl.sync.down.b32 %r515, %r516, %r527, %r196, %r529;
	// end inline asm
	mov.b32 	%r521, %f592;
	// begin inline asm
	shfl.sync.down.b32 %r520, %r521, %r527, %r196, %r529;
	// end inline asm
	// begin inline asm
	shfl.sync.down.b32 %r525, %r526, %r527, %r196, %r529;
	// end inline asm
	add.s32 	%r215, %r253, 16;
	setp.gt.s32 	%p100, %r215, %r196;
	@%p100 bra 	$L__BB3_293;
	mov.b32 	%f249, %r520;
	mov.b64 	%rd324, {%r510, %r515};
	add.s64 	%rd167, %rd788, %rd324;
	setp.eq.s64 	%p101, %rd788, 0;
	add.f32 	%f250, %f592, %f249;
	selp.f32 	%f592, %f250, %f592, %p101;
	mov.u64 	%rd788, %rd167;
$L__BB3_293:
	not.b32 	%r530, %r146;
	add.s32 	%r1652, %r3, %r530;
	add.s64 	%rd169, %rd2, 512;
$L__BB3_294:
	setp.ne.s32 	%p102, %r1651, 101;
	mov.b32 	%r531, -1;
	vote.sync.all.pred 	%p103, %p102, %r531;
	not.pred 	%p104, %p103;
	@%p104 bra 	$L__BB3_308;
	mul.wide.s32 	%rd375, %r1652, 16;
	add.s64 	%rd376, %rd169, %rd375;
	add.s64 	%rd374, %rd376, -512;
$L__BB3_296:
	// begin inline asm
	ld.relaxed.gpu.v2.u64 {%rd372, %rd794}, [%rd374];
	// end inline asm
	mov.b64 	{%r605, %r1651}, %rd372;
	setp.eq.s32 	%p136, %r1651, 99;
	mov.b32 	%r606, -1;
	vote.sync.any.pred 	%p137, %p136, %r606;
	@%p137 bra 	$L__BB3_296;
	mov.b32 	%f598, %r605;
	setp.eq.s32 	%p138, %r1651, 101;
	mov.b32 	%r627, -1;
	vote.sync.ballot.b32 	%r629, %p138, %r627;
	and.b32  	%r630, %r629, %r422;
	or.b32  	%r631, %r630, -2147483648;
	add.s32 	%r632, %r631, -1;
	not.b32 	%r633, %r631;
	and.b32  	%r634, %r633, %r632;
	popc.b32 	%r220, %r634;
	mov.b64 	{%r609, %r614}, %rd794;
	mov.b32 	%r625, 1;
	// begin inline asm
	shfl.sync.down.b32 %r608, %r609, %r625, %r220, %r627;
	// end inline asm
	// begin inline asm
	shfl.sync.down.b32 %r613, %r614, %r625, %r220, %r627;
	// end inline asm
	// begin inline asm
	shfl.sync.down.b32 %r618, %r605, %r625, %r220, %r627;
	// end inline asm
	// begin inline asm
	shfl.sync.down.b32 %r623, %r624, %r625, %r220, %r627;
	// end inline asm
	setp.ge.s32 	%p140, %r253, %r220;
	@%p140 bra 	$L__BB3_299;
	mov.b32 	%f268, %r618;
	mov.b64 	%rd377, {%r608, %r613};
	add.s64 	%rd173, %rd794, %rd377;
	setp.eq.s64 	%p141, %rd794, 0;
	add.f32 	%f269, %f598, %f268;
	selp.f32 	%f598, %f269, %f598, %p141;
	mov.u64 	%rd794, %rd173;
$L__BB3_299:
	mov.b64 	{%r636, %r641}, %rd794;
	mov.b32 	%r652, 2;
	mov.b32 	%r654, -1;
	// begin inline asm
	shfl.sync.down.b32 %r635, %r636, %r652, %r220, %r654;
	// end inline asm
	// begin inline asm
	shfl.sync.down.b32 %r640, %r641, %r652, %r220, %r654;
	// end inline asm
	mov.b32 	%r646, %f598;
	// begin inline asm
	shfl.sync.down.b32 %r645, %r646, %r652, %r220, %r654;
	// end inline asm
	// begin inline asm
	shfl.sync.down.b32 %r650, %r651, %r652, %r220, %r654;
	// end inline asm
	setp.gt.s32 	%p142, %r203, %r220;
	@%p142 bra 	$L__BB3_301;
	mov.b32 	%f270, %r645;
	mov.b64 	%rd378, {%r635, %r640};
	add.s64 	%rd175, %rd794, %rd378;
	setp.eq.s64 	%p143, %rd794, 0;
	add.f32 	%f271, %f598, %f270;
	selp.f32 	%f598, %f271, %f598, %p143;
	mov.u64 	%rd794, %rd175;
$L__BB3_301:
	mov.b64 	{%r656, %r661}, %rd794;
	mov.b32 	%r672, 4;
	mov.b32 	%r674, -1;
	// begin inline asm
	shfl.sync.down.b32 %r655, %r656, %r672, %r220, %r674;
	// end inline asm
	// begin inline asm
	shfl.sync.down.b32 %r660, %r661, %r672, %r220, %r674;
	// end inline asm
	mov.b32 	%r666, %f598;
	// begin inline asm
	shfl.sync.down.b32 %r665, %r666, %r672, %r220, %r674;
	// end inline asm
	// begin inline asm
	shfl.sync.down.b32 %r670, %r671, %r672, %r220, %r674;
	// end inline asm
	setp.gt.s32 	%p144, %r207, %r220;
	@%p144 bra 	$L__BB3_303;
	mov.b32 	%f272, %r665;
	mov.b64 	%rd379, {%r655, %r660};
	add.s64 	%rd177, %rd794, %rd379;
	setp.eq.s64 	%p145, %rd794, 0;
	add.f32 	%f273, %f598, %f272;
	selp.f32 	%f598, %f273, %f598, %p145;
	mov.u64 	%rd794, %rd177;
$L__BB3_303:
	mov.b64 	{%r676, %r681}, %rd794;
	mov.b32 	%r692, 8;
	mov.b32 	%r694, -1;
	// begin inline asm
	shfl.sync.down.b32 %r675, %r676, %r692, %r220, %r694;
	// end inline asm
	// begin inline asm
	shfl.sync.down.b32 %r680, %r681, %r692, %r220, %r694;
	// end inline asm
	mov.b32 	%r686, %f598;
	// begin inline asm
	shfl.sync.down.b32 %r685, %r686, %r692, %r220, %r694;
	// end inline asm
	// begin inline asm
	shfl.sync.down.b32 %r690, %r691, %r692, %r220, %r694;
	// end inline asm
	setp.gt.s32 	%p146, %r211, %r220;
	@%p146 bra 	$L__BB3_305;
	mov.b32 	%f274, %r685;
	mov.b64 	%rd380, {%r675, %r680};
	add.s64 	%rd179, %rd794, %rd380;
	setp.eq.s64 	%p147, %rd794, 0;
	add.f32 	%f275, %f598, %f274;
	selp.f32 	%f598, %f275, %f598, %p147;
	mov.u64 	%rd794, %rd179;
$L__BB3_305:
	mov.b64 	{%r696, %r701}, %rd794;
	mov.b32 	%r712, 16;
	mov.b32 	%r714, -1;
	// begin inline asm
	shfl.sync.down.b32 %r695, %r696, %r712, %r220, %r714;
	// end inline asm
	// begin inline asm
	shfl.sync.down.b32 %r700, %r701, %r712, %r220, %r714;
	// end inline asm
	mov.b32 	%r706, %f598;
	// begin inline asm
	shfl.sync.down.b32 %r705, %r706, %r712, %r220, %r714;
	// end inline asm
	// begin inline asm
	shfl.sync.down.b32 %r710, %r711, %r712, %r220, %r714;
	// end inline asm
	setp.gt.s32 	%p148, %r215, %r220;
	@%p148 bra 	$L__BB3_307;
	mov.b32 	%f276, %r705;
	mov.b64 	%rd381, {%r695, %r700};
	add.s64 	%rd181, %rd794, %rd381;
	setp.eq.s64 	%p149, %rd794, 0;
	add.f32 	%f277, %f598, %f276;
	selp.f32 	%f598, %f277, %f598, %p149;
	mov.u64 	%rd794, %rd181;
$L__BB3_307:
	add.s64 	%rd183, %rd794, %rd788;
	setp.eq.s64 	%p150, %rd788, 0;
	add.f32 	%f278, %f592, %f598;
	selp.f32 	%f592, %f278, %f592, %p150;
	add.s32 	%r1652, %r1652, -32;
	mov.u64 	%rd788, %rd183;
	bra.uni 	$L__BB3_294;
$L__BB3_308:
	setp.ne.s32 	%p105, %r146, 0;
	@%p105 bra 	$L__BB3_310;
	add.s64 	%rd327, %rd788, %rd153;
	setp.eq.s64 	%p106, %rd153, 0;
	add.f32 	%f251, %f140, %f592;
	selp.f32 	%f252, %f251, %f140, %p106;
	add.s64 	%rd325, %rd155, 512;
	mov.b32 	%r533, %f252;
	mov.b32 	%r534, 101;
	mov.b64 	%rd326, {%r533, %r534};
	// begin inline asm
	st.relaxed.gpu.v2.u64 [%rd325], {%rd326, %rd327};
	// end inline asm
	st.shared.u64 	[_ZN6thrust24THRUST_300001_SM_1000_NS8cuda_cub4core6detail5shmemE+168], %rd788;
	st.shared.f32 	[_ZN6thrust24THRUST_300001_SM_1000_NS8cuda_cub4core6detail5shmemE+176], %f592;
	st.shared.u64 	[_ZN6thrust24THRUST_300001_SM_1000_NS8cuda_cub4core6detail5shmemE+184], %rd327;
	st.shared.f32 	[_ZN6thrust24THRUST_300001_SM_1000_NS8cuda_cub4core6detail5shmemE+192], %f252;
$L__BB3_310:
	setp.ne.s32 	%p107, %r253, 0;
	@%p107 bra 	$L__BB3_312;
	st.shared.u64 	[_ZN6thrust24THRUST_300001_SM_1000_NS8cuda_cub4core6detail5shmemE+136], %rd788;
	st.shared.f32 	[_ZN6thrust24THRUST_300001_SM_1000_NS8cuda_cub4core6detail5shmemE+144], %f592;
	mov.u64 	%rd798, %rd788;
	mov.f32 	%f602, %f592;
$L__BB3_312:
	setp.eq.s32 	%p108, %r146, 0;
	bar.sync 	0;
	@%p108 bra 	$L__BB3_314;
	ld.shared.f32 	%f253, [_ZN6thrust24THRUST_300001_SM_1000_NS8cuda_cub4core6detail5shmemE+144];
	ld.shared.u64 	%rd328, [_ZN6thrust24THRUST_300001_SM_1000_NS8cuda_cub4core6detail5shmemE+136];
	add.s64 	%rd185, %rd328, %rd798;
	setp.eq.s64 	%p109, %rd798, 0;
	add.f32 	%f254, %f602, %f253;
	selp.f32 	%f602, %f254, %f602, %p109;
	mov.u64 	%rd798, %rd185;
$L__BB3_314:
	selp.u64 	%rd329, 1, 0, %p9;
	add.s64 	%rd187, %rd798, %rd329;
	add.f32 	%f255, %f602, %f128;
	selp.f32 	%f169, %f128, %f255, %p9;
	selp.u64 	%rd330, 1, 0, %p10;
	add.s64 	%rd331, %rd330, %rd329;
	add.s64 	%rd188, %rd331, %rd798;
	add.f32 	%f256, %f169, %f129;
	selp.f32 	%f170, %f129, %f256, %p10;
	selp.u64 	%rd332, 1, 0, %p11;
	add.s64 	%rd189, %rd188, %rd332;
	add.f32 	%f257, %f170, %f130;
	selp.f32 	%f171, %f130, %f257, %p11;
	add.s64 	%rd190, %rd148, %rd798;
	add.f32 	%f258, %f171, %f131;
	selp.f32 	%f172, %f131, %f258, %p12;
	add.s64 	%rd191, %rd149, %rd798;
	add.f32 	%f259, %f172, %f132;
	selp.f32 	%f173, %f132, %f259, %p13;
	selp.u64 	%rd333, 1, 0, %p14;
	add.s64 	%rd192, %rd191, %rd333;
	add.f32 	%f260, %f173, %f133;
	selp.f32 	%f174, %f133, %f260, %p14;
	selp.u64 	%rd334, 1, 0, %p15;
	add.s64 	%rd193, %rd192, %rd334;
	add.f32 	%f261, %f174, %f134;
	selp.f32 	%f175, %f134, %f261, %p15;
	selp.u64 	%rd335, 1, 0, %p16;
	add.s64 	%rd194, %rd193, %rd335;
	add.f32 	%f262, %f175, %f135;
	selp.f32 	%f176, %f135, %f262, %p16;
	ld.shared.u64 	%rd195, [_ZN6thrust24THRUST_300001_SM_1000_NS8cuda_cub4core6detail5shmemE+200];
	ld.shared.u64 	%rd804, [_ZN6thrust24THRUST_300001_SM_1000_NS8cuda_cub4core6detail5shmemE+184];
	ld.shared.f32 	%f177, [_ZN6thrust24THRUST_300001_SM_1000_NS8cuda_cub4core6detail5shmemE+192];
	ld.shared.u64 	%rd197, [_ZN6thrust24THRUST_300001_SM_1000_NS8cuda_cub4core6detail5shmemE+168];
	setp.lt.s64 	%p110, %rd195, 257;
	@%p110 bra 	$L__BB3_340;
	bar.sync 	0;
	not.pred 	%p120, %p9;
	@%p120 bra 	$L__BB3_317;
	cvt.u32.u64 	%r535, %rd197;
	cvt.u32.u64 	%r536, %rd798;
	sub.s32 	%r537, %r536, %r535;
	shl.b32 	%r538, %r537, 3;
	mov.u32 	%r539, _ZN6thrust24THRUST_300001_SM_1000_NS8cuda_cub4core6detail5shmemE;
	add.s32 	%r540, %r539, %r538;
	mov.b32 	%r541, %f602;
	st.shared.v2.u32 	[%r540], {%r1650, %r541};
$L__BB3_317:
	not.pred 	%p121, %p10;
	@%p121 bra 	$L__BB3_319;
	cvt.u32.u64 	%r542, %rd197;
	cvt.u32.u64 	%r543, %rd187;
	sub.s32 	%r544, %r543, %r542;
	shl.b32 	%r545, %r544, 3;
	mov.u32 	%r546, _ZN6thrust24THRUST_300001_SM_1000_NS8cuda_cub4core6detail5shmemE;
	add.s32 	%r547, %r546, %r545;
	mov.b32 	%r548, %f169;
	st.shared.v2.u32 	[%r547], {%r179, %r548};
$L__BB3_319:
	not.pred 	%p122, %p11;
	@%p122 bra 	$L__BB3_321;
	cvt.u32.u64 	%r549, %rd197;
	cvt.u32.u64 	%r550, %rd188;
	sub.s32 	%r551, %r550, %r549;
	shl.b32 	%r552, %r551, 3;
	mov.u32 	%r553, _ZN6thrust24THRUST_300001_SM_1000_NS8cuda_cub4core6detail5shmemE;
	add.s32 	%r554, %r553, %r552;
	mov.b32 	%r555, %f170;
	st.shared.v2.u32 	[%r554], {%r180, %r555};
$L__BB3_321:
	not.pred 	%p123, %p12;
	@%p123 bra 	$L__BB3_323;
	cvt.u32.u64 	%r556, %rd197;
	cvt.u32.u64 	%r557, %rd189;
	sub.s32 	%r558, %r557, %r556;
	shl.b32 	%r559, %r558, 3;
	mov.u32 	%r560, _ZN6thrust24THRUST_300001_SM_1000_NS8cuda_cub4core6detail5shmemE;
	add.s32 	%r561, %r560, %r559;
	mov.b32 	%r562, %f171;
	st.shared.v2.u32 	[%r561], {%r181, %r562};
$L__BB3_323:
	not.pred 	%p124, %p13;
	@%p124 bra 	$L__BB3_325;
	cvt.u32.u64 	%r563, %rd197;
	cvt.u32.u64 	%r564, %rd190;
	sub.s32 	%r565, %r564, %r563;
	shl.b32 	%r566, %r565, 3;
	mov.u32 	%r567, _ZN6thrust24THRUST_300001_SM_1000_NS8cuda_cub4core6detail5shmemE;
	add.s32 	%r568, %r567, %r566;
	mov.b32 	%r569, %f172;
	st.shared.v2.u32 	[%r568], {%r182, %r569};
$L__BB3_325:
	not.pred 	%p125, %p14;
	@%p125 bra 	$L__BB3_327;
	cvt.u32.u64 	%r570, %rd197;
	cvt.u32.u64 	%r571, %rd191;
	sub.s32 	%r572, %r571, %r570;
	shl.b32 	%r573, %r572, 3;
	mov.u32 	%r574, _ZN6thrust24THRUST_300001_SM_1000_NS8cuda_cub4core6detail5shmemE;
	add.s32 	%r575, %r574, %r573;
	mov.b32 	%r576, %f173;
	st.shared.v2.u32 	[%r575], {%r183, %r576};
$L__BB3_327:
	not.pred 	%p126, %p15;
	@%p126 bra 	$L__BB3_329;
	cvt.u32.u64 	%r577, %rd197;
	cvt.u32.u64 	%r578, %rd192;
	sub.s32 	%r579, %r578, %r577;
	shl.b32 	%r580, %r579, 3;
	mov.u32 	%r581, _ZN6thrust24THRUST_300001_SM_1000_NS8cuda_cub4core6detail5shmemE;
	add.s32 	%r582, %r581, %r580;
	mov.b32 	%r583, %f174;
	st.shared.v2.u32 	[%r582], {%r184, %r583};
$L__BB3_329:
	not.pred 	%p127, %p16;
	@%p127 bra 	$L__BB3_331;
	cvt.u32.u64 	%r584, %rd197;
	cvt.u32.u64 	%r585, %rd193;
	sub.s32 	%r586, %r585, %r584;
	shl.b32 	%r587, %r586, 3;
	mov.u32 	%r588, _ZN6thrust24THRUST_300001_SM_1000_NS8cuda_cub4core6detail5shmemE;
	add.s32 	%r589, %r588, %r587;
	mov.b32 	%r590, %f175;
	st.shared.v2.u32 	[%r589], {%r185, %r590};
$L__BB3_331:
	not.pred 	%p128, %p17;
	@%p128 bra 	$L__BB3_333;
	cvt.u32.u64 	%r591, %rd197;
	cvt.u32.u64 	%r592, %rd194;
	sub.s32 	%r593, %r592, %r591;
	shl.b32 	%r594, %r593, 3;
	mov.u32 	%r595, _ZN6thrust24THRUST_300001_SM_1000_NS8cuda_cub4core6detail5shmemE;
	add.s32 	%r596, %r595, %r594;
	mov.b32 	%r597, %f176;
	st.shared.v2.u32 	[%r596], {%r186, %r597};
$L__BB3_333:
	bar.sync 	0;
	cvt.u64.u32 	%rd803, %r146;
	setp.le.u64 	%p129, %rd195, %rd803;
	@%p129 bra 	$L__BB3_358;
	not.b64 	%rd354, %rd803;
	add.s64 	%rd199, %rd195, %rd354;
	shr.u64 	%rd355, %rd199, 8;
	add.s64 	%rd356, %rd355, 1;
	and.b64  	%rd800, %rd356, 3;
	and.b64  	%rd357, %rd199, 768;
	setp.eq.s64 	%p130, %rd357, 768;
	@%p130 bra 	$L__BB3_337;
	add.s64 	%rd358, %rd197, %rd803;
	shl.b64 	%rd359, %rd358, 2;
	add.s64 	%rd801, %rd6, %rd359;
	shl.b32 	%r598, %r146, 3;
	mov.u32 	%r599, _ZN6thrust24THRUST_300001_SM_1000_NS8cuda_cub4core6detail5shmemE;
	add.s32 	%r600, %r598, %r599;
	add.s32 	%r1653, %r600, 4;
	shl.b64 	%rd360, %rd800, 8;
	add.s64 	%rd803, %rd360, %rd803;
$L__BB3_336:
	.pragma "nounroll";
	ld.shared.f32 	%f263, [%r1653];
	st.global.f32 	[%rd801], %f263;
	add.s64 	%rd801, %rd801, 1024;
	add.s32 	%r1653, %r1653, 2048;
	add.s64 	%rd800, %rd800, -1;
	setp.ne.s64 	%p131, %rd800, 0;
	@%p131 bra 	$L__BB3_336;
$L__BB3_337:
	setp.lt.u64 	%p132, %rd199, 768;
	@%p132 bra 	$L__BB3_358;
	mov.u32 	%r603, _ZN6thrust24THRUST_300001_SM_1000_NS8cuda_cub4core6detail5shmemE;
$L__BB3_339:
	cvt.u32.u64 	%r601, %rd803;
	add.s64 	%rd361, %rd803, %rd197;
	shl.b32 	%r602, %r601, 3;
	add.s32 	%r604, %r603, %r602;
	ld.shared.f32 	%f264, [%r604+4];
	shl.b64 	%rd362, %rd361, 2;
	add.s64 	%rd363, %rd6, %rd362;
	st.global.f32 	[%rd363], %f264;
	and.b64  	%rd364, %rd803, 4294967295;
	add.s64 	%rd365, %rd197, %rd364;
	ld.shared.f32 	%f265, [%r604+2052];
	shl.b64 	%rd366, %rd365, 2;
	add.s64 	%rd367, %rd6, %rd366;
	st.global.f32 	[%rd367+1024], %f265;
	ld.shared.f32 	%f266, [%r604+4100];
	st.global.f32 	[%rd367+2048], %f266;
	ld.shared.f32 	%f267, [%r604+6148];
	st.global.f32 	[%rd367+3072], %f267;
	add.s64 	%rd368, %rd803, 1024;
	and.b64  	%rd803, %rd368, 4294967295;
	setp.gt.u64 	%p133, %rd195, %rd803;
	@%p133 bra 	$L__BB3_339;
	bra.uni 	$L__BB3_358;
$L__BB3_340:
	not.pred 	%p111, %p9;
	@%p111 bra 	$L__BB3_342;
	shl.b64 	%rd336, %rd798, 2;
	add.s64 	%rd337, %rd6, %rd336;
	st.global.f32 	[%rd337], %f602;
$L__BB3_342:
	not.pred 	%p112, %p10;
	@%p112 bra 	$L__BB3_344;
	shl.b64 	%rd338, %rd187, 2;
	add.s64 	%rd339, %rd6, %rd338;
	st.global.f32 	[%rd339], %f169;
$L__BB3_344:
	not.pred 	%p113, %p11;
	@%p113 bra 	$L__BB3_346;
	shl.b64 	%rd340, %rd188, 2;
	add.s64 	%rd341, %rd6, %rd340;
	st.global.f32 	[%rd341], %f170;
$L__BB3_346:
	not.pred 	%p114, %p12;
	@%p114 bra 	$L__BB3_348;
	shl.b64 	%rd342, %rd189, 2;
	add.s64 	%rd343, %rd6, %rd342;
	st.global.f32 	[%rd343], %f171;
$L__BB3_348:
	not.pred 	%p115, %p13;
	@%p115 bra 	$L__BB3_350;
	shl.b64 	%rd344, %rd190, 2;
	add.s64 	%rd345, %rd6, %rd344;
	st.global.f32 	[%rd345], %f172;
$L__BB3_350:
	not.pred 	%p116, %p14;
	@%p116 bra 	$L__BB3_352;
	shl.b64 	%rd346, %rd191, 2;
	add.s64 	%rd347, %rd6, %rd346;
	st.global.f32 	[%rd347], %f173;
$L__BB3_352:
	not.pred 	%p117, %p15;
	@%p117 bra 	$L__BB3_354;
	shl.b64 	%rd348, %rd192, 2;
	add.s64 	%rd349, %rd6, %rd348;
	st.global.f32 	[%rd349], %f174;
$L__BB3_354:
	not.pred 	%p118, %p16;
	@%p118 bra 	$L__BB3_356;
	shl.b64 	%rd350, %rd193, 2;
	add.s64 	%rd351, %rd6, %rd350;
	st.global.f32 	[%rd351], %f175;
$L__BB3_356:
	not.pred 	%p119, %p17;
	@%p119 bra 	$L__BB3_358;
	shl.b64 	%rd352, %rd194, 2;
	add.s64 	%rd353, %rd6, %rd352;
	st.global.f32 	[%rd353], %f176;
$L__BB3_358:
	setp.ne.s32 	%p134, %r146, 255;
	@%p134 bra 	$L__BB3_362;
	setp.ne.s64 	%p135, %rd8, 2304;
	@%p135 bra 	$L__BB3_361;
	shl.b64 	%rd369, %rd804, 2;
	add.s64 	%rd370, %rd6, %rd369;
	st.global.f32 	[%rd370], %f177;
	add.s64 	%rd804, %rd804, 1;
$L__BB3_361:
	ld.param.u64 	%rd758, [_ZN6thrust24THRUST_300001_SM_1000_NS8cuda_cub4core6detail13_kernel_agentINS1_15__reduce_by_key16ReduceByKeyAgentINS0_6detail15normal_iteratorINS0_10device_ptrIiEEEENS0_20permutation_iteratorINS8_INS9_IfEEEENS0_18transform_iteratorI14IndexTransformSB_NS0_11use_defaultESH_EEEENS0_16discard_iteratorISH_EESE_N4cuda3std3__48equal_toIiEENSO_4plusIfEEPllEEJSB_SJ_SL_SE_ST_N3cub18CUB_300001_SM_100024ReduceByKeyScanTileStateIflLb1EEESQ_SS_llEEEvDpT0__param_4];
	cvta.to.global.u64 	%rd371, %rd758;
	st.global.u64 	[%rd371], %rd804;
$L__BB3_362:
	ret;

}
	// .globl	_ZN3cub18CUB_300001_SM_10006detail11EmptyKernelIvEEvv
.visible .entry _ZN3cub18CUB_300001_SM_10006detail11EmptyKernelIvEEvv()
{


	ret;

}
	// .globl	_ZN3cub18CUB_300001_SM_10006detail8for_each13static_kernelINS2_12policy_hub_t12policy_500_tEmN6thrust24THRUST_300001_SM_1000_NS8cuda_cub20__uninitialized_fill7functorINS7_10device_ptrIfEEfEEEEvT0_T1_
.visible .entry _ZN3cub18CUB_300001_SM_10006detail8for_each13static_kernelINS2_12policy_hub_t12policy_500_tEmN6thrust24THRUST_300001_SM_1000_NS8cuda_cub20__uninitialized_fill7functorINS7_10device_ptrIfEEfEEEEvT0_T1_(
	.param .u64 _ZN3cub18CUB_300001_SM_10006detail8for_each13static_kernelINS2_12policy_hub_t12policy_500_tEmN6thrust24THRUST_300001_SM_1000_NS8cuda_cub20__uninitialized_fill7functorINS7_10device_ptrIfEEfEEEEvT0_T1__param_0,
	.param .align 8 .b8 _ZN3cub18CUB_300001_SM_10006detail8for_each13static_kernelINS2_12policy_hub_t12policy_500_tEmN6thrust24THRUST_300001_SM_1000_NS8cuda_cub20__uninitialized_fill7functorINS7_10device_ptrIfEEfEEEEvT0_T1__param_1[16]
)
.maxntid 256
{
	.reg .pred 	%p<4>;
	.reg .b16 	%rs<5>;
	.reg .b32 	%r<10>;
	.reg .b32 	%f<3>;
	.reg .b64 	%rd<16>;

	ld.param.f32 	%f2, [_ZN3cub18CUB_300001_SM_10006detail8for_each13static_kernelINS2_12policy_hub_t12policy_500_tEmN6thrust24THRUST_300001_SM_1000_NS8cuda_cub20__uninitialized_fill7functorINS7_10device_ptrIfEEfEEEEvT0_T1__param_1+8];
	ld.param.u64 	%rd4, [_ZN3cub18CUB_300001_SM_10006detail8for_each13static_kernelINS2_12policy_hub_t12policy_500_tEmN6thrust24THRUST_300001_SM_1000_NS8cuda_cub20__uninitialized_fill7functorINS7_10device_ptrIfEEfEEEEvT0_T1__param_1];
	ld.param.u64 	%rd5, [_ZN3cub18CUB_300001_SM_10006detail8for_each13static_kernelINS2_12policy_hub_t12policy_500_tEmN6thrust24THRUST_300001_SM_1000_NS8cuda_cub20__uninitialized_fill7functorINS7_10device_ptrIfEEfEEEEvT0_T1__param_0];
	mov.u32 	%r7, %ctaid.x;
	mul.wide.u32 	%rd1, %r7, 512;
	sub.s64 	%rd2, %rd5, %rd1;
	setp.lt.u64 	%p1, %rd2, 512;
	@%p1 bra 	$L__BB5_2;
	mov.u32 	%r9, %tid.x;
	cvta.to.global.u64 	%rd11, %rd4;
	cvt.u64.u32 	%rd12, %r9;
	add.s64 	%rd13, %rd1, %rd12;
	shl.b64 	%rd14, %rd13, 2;
	add.s64 	%rd15, %rd11, %rd14;
	st.global.f32 	[%rd15], %f2;
	st.global.f32 	[%rd15+1024], %f2;
	bra.uni 	$L__BB5_6;
$L__BB5_2:
	cvta.to.global.u64 	%rd6, %rd4;
	mov.u32 	%r1, %tid.x;
	cvt.u64.u32 	%rd7, %r1;
	setp.le.u64 	%p2, %rd2, %rd7;
	add.s64 	%rd8, %rd1, %rd7;
	shl.b64 	%rd9, %rd8, 2;
	add.s64 	%rd3, %rd6, %rd9;
	@%p2 bra 	$L__BB5_4;
	st.global.f32 	[%rd3], %f2;
$L__BB5_4:
	add.s32 	%r8, %r1, 256;
	cvt.u64.u32 	%rd10, %r8;
	setp.le.u64 	%p3, %rd2, %rd10;
	@%p3 bra 	$L__BB5_6;
	st.global.f32 	[%rd3+1024], %f2;
$L__BB5_6:
	ret;

}
	// .globl	_ZN3cub18CUB_300001_SM_10006detail8for_each13static_kernelINS2_12policy_hub_t12policy_500_tEmN6thrust24THRUST_300001_SM_1000_NS8cuda_cub20__uninitialized_fill7functorINS7_10device_ptrIiEEiEEEEvT0_T1_
.visible .entry _ZN3cub18CUB_300001_SM_10006detail8for_each13static_kernelINS2_12policy_hub_t12policy_500_tEmN6thrust24THRUST_300001_SM_1000_NS8cuda_cub20__uninitialized_fill7functorINS7_10device_ptrIiEEiEEEEvT0_T1_(
	.param .u64 _ZN3cub18CUB_300001_SM_10006detail8for_each13static_kernelINS2_12policy_hub_t12policy_500_tEmN6thrust24THRUST_300001_SM_1000_NS8cuda_cub20__uninitialized_fill7functorINS7_10device_ptrIiEEiEEEEvT0_T1__param_0,
	.param .align 8 .b8 _ZN3cub18CUB_300001_SM_10006detail8for_each13static_kernelINS2_12policy_hub_t12policy_500_tEmN6thrust24THRUST_300001_SM_1000_NS8cuda_cub20__uninitialized_fill7functorINS7_10device_ptrIiEEiEEEEvT0_T1__param_1[16]
)
.maxntid 256
{
	.reg .pred 	%p<4>;
	.reg .b16 	%rs<5>;
	.reg .b32 	%r<12>;
	.reg .b64 	%rd<16>;

	ld.param.u32 	%r3, [_ZN3cub18CUB_300001_SM_10006detail8for_each13static_kernelINS2_12policy_hub_t12policy_500_tEmN6thrust24THRUST_300001_SM_1000_NS8cuda_cub20__uninitialized_fill7functorINS7_10device_ptrIiEEiEEEEvT0_T1__param_1+8];
	ld.param.u64 	%rd4, [_ZN3cub18CUB_300001_SM_10006detail8for_each13static_kernelINS2_12policy_hub_t12policy_500_tEmN6thrust24THRUST_300001_SM_1000_NS8cuda_cub20__uninitialized_fill7functorINS7_10device_ptrIiEEiEEEEvT0_T1__param_1];
	ld.param.u64 	%rd5, [_ZN3cub18CUB_300001_SM_10006detail8for_each13static_kernelINS2_12policy_hub_t12policy_500_tEmN6thrust24THRUST_300001_SM_1000_NS8cuda_cub20__uninitialized_fill7functorINS7_10device_ptrIiEEiEEEEvT0_T1__param_0];
	mov.u32 	%r9, %ctaid.x;
	mul.wide.u32 	%rd1, %r9, 512;
	sub.s64 	%rd2, %rd5, %rd1;
	setp.lt.u64 	%p1, %rd2, 512;
	@%p1 bra 	$L__BB6_2;
	mov.u32 	%r11, %tid.x;
	cvta.to.global.u64 	%rd11, %rd4;
	cvt.u64.u32 	%rd12, %r11;
	add.s64 	%rd13, %rd1, %rd12;
	shl.b64 	%rd14, %rd13, 2;
	add.s64 	%rd15, %rd11, %rd14;
	st.global.u32 	[%rd15], %r3;
	st.global.u32 	[%rd15+1024], %r3;
	bra.uni 	$L__BB6_6;
$L__BB6_2:
	cvta.to.global.u64 	%rd6, %rd4;
	mov.u32 	%r2, %tid.x;
	cvt.u64.u32 	%rd7, %r2;
	setp.le.u64 	%p2, %rd2, %rd7;
	add.s64 	%rd8, %rd1, %rd7;
	shl.b64 	%rd9, %rd8, 2;
	add.s64 	%rd3, %rd6, %rd9;
	@%p2 bra 	$L__BB6_4;
	st.global.u32 	[%rd3], %r3;
$L__BB6_4:
	add.s32 	%r10, %r2, 256;
	cvt.u64.u32 	%rd10, %r10;
	setp.le.u64 	%p3, %rd2, %rd10;
	@%p3 bra 	$L__BB6_6;
	st.global.u32 	[%rd3+1024], %r3;
$L__BB6_6:
	ret;

}
	// .globl	_ZN3cub18CUB_300001_SM_10006detail8for_each13static_kernelINS2_12policy_hub_t12policy_500_tElN6thrust24THRUST_300001_SM_1000_NS8cuda_cub10__tabulate7functorINS7_6detail15normal_iteratorINS7_10device_ptrIiEEEENS7_6system6detail7generic6detail22compute_sequence_valueIivEElEEEEvT0_T1_
.visible .entry _ZN3cub18CUB_300001_SM_10006detail8for_each13static_kernelINS2_12policy_hub_t12policy_500_tElN6thrust24THRUST_300001_SM_1000_NS8cuda_cub10__tabulate7functorINS7_6detail15normal_iteratorINS7_10device_ptrIiEEEENS7_6system6detail7generic6detail22compute_sequence_valueIivEElEEEEvT0_T1_(
	.param .u64 _ZN3cub18CUB_300001_SM_10006detail8for_each13static_kernelINS2_12policy_hub_t12policy_500_tElN6thrust24THRUST_300001_SM_1000_NS8cuda_cub10__tabulate7functorINS7_6detail15normal_iteratorINS7_10device_ptrIiEEEENS7_6system6detail7generic6detail22compute_sequence_valueIivEElEEEEvT0_T1__param_0,
	.param .align 8 .b8 _ZN3cub18CUB_300001_SM_10006detail8for_each13static_kernelINS2_12policy_hub_t12policy_500_tElN6thrust24THRUST_300001_SM_1000_NS8cuda_cub10__tabulate7functorINS7_6detail15normal_iteratorINS7_10device_ptrIiEEEENS7_6system6detail7generic6detail22compute_sequence_valueIivEElEEEEvT0_T1__param_1[16]
)
.maxntid 256
{
	.reg .pred 	%p<4>;
	.reg .b32 	%r<18>;
	.reg .b64 	%rd<20>;

	ld.param.u64 	%rd7, [_ZN3cub18CUB_300001_SM_10006detail8for_each13static_kernelINS2_12policy_hub_t12policy_500_tElN6thrust24THRUST_300001_SM_1000_NS8cuda_cub10__tabulate7functorINS7_6detail15normal_iteratorINS7_10device_ptrIiEEEENS7_6system6detail7generic6detail22compute_sequence_valueIivEElEEEEvT0_T1__param_1];
	ld.param.u64 	%rd8, [_ZN3cub18CUB_300001_SM_10006detail8for_each13static_kernelINS2_12policy_hub_t12policy_500_tElN6thrust24THRUST_300001_SM_1000_NS8cuda_cub10__tabulate7functorINS7_6detail15normal_iteratorINS7_10device_ptrIiEEEENS7_6system6detail7generic6detail22compute_sequence_valueIivEElEEEEvT0_T1__param_0];
	ld.param.v2.u32 	{%r3, %r4}, [_ZN3cub18CUB_300001_SM_10006detail8for_each13static_kernelINS2_12policy_hub_t12policy_500_tElN6thrust24THRUST_300001_SM_1000_NS8cuda_cub10__tabulate7functorINS7_6detail15normal_iteratorINS7_10device_ptrIiEEEENS7_6system6detail7generic6detail22compute_sequence_valueIivEElEEEEvT0_T1__param_1+8];
	mov.u32 	%r5, %ctaid.x;
	mul.wide.u32 	%rd1, %r5, 512;
	sub.s64 	%rd2, %rd8, %rd1;
	setp.lt.s64 	%p1, %rd2, 512;
	@%p1 bra 	$L__BB7_2;
	mov.u32 	%r13, %tid.x;
	cvta.to.global.u64 	%rd15, %rd7;
	cvt.u64.u32 	%rd16, %r13;
	add.s64 	%rd17, %rd1, %rd16;
	cvt.u32.u64 	%r14, %rd17;
	mad.lo.s32 	%r15, %r4, %r14, %r3;
	shl.b64 	%rd18, %rd17, 2;
	add.s64 	%rd19, %rd15, %rd18;
	st.global.u32 	[%rd19], %r15;
	add.s32 	%r16, %r14, 256;
	mad.lo.s32 	%r17, %r4, %r16, %r3;
	st.global.u32 	[%rd19+1024], %r17;
	bra.uni 	$L__BB7_6;
$L__BB7_2:
	cvta.to.global.u64 	%rd3, %rd7;
	mov.u32 	%r6, %tid.x;
	cvt.s64.s32 	%rd4, %rd2;
	cvt.u64.u32 	%rd5, %r6;
	setp.le.s64 	%p2, %rd4, %rd5;
	@%p2 bra 	$L__BB7_4;
	add.s64 	%rd9, %rd1, %rd5;
	cvt.u32.u64 	%r7, %rd9;
	mad.lo.s32 	%r8, %r4, %r7, %r3;
	shl.b64 	%rd10, %rd9, 2;
	add.s64 	%rd11, %rd3, %rd10;
	st.global.u32 	[%rd11], %r8;
$L__BB7_4:
	cvt.u32.u64 	%r9, %rd5;
	add.s32 	%r10, %r9, 256;
	cvt.u64.u32 	%rd6, %r10;
	setp.le.s64 	%p3, %rd4, %rd6;
	@%p3 bra 	$L__BB7_6;
	add.s64 	%rd12, %rd1, %rd6;
	shl.b64 	%rd13, %rd12, 2;
	cvt.u32.u64 	%r11, %rd12;
	mad.lo.s32 	%r12, %r4, %r11, %r3;
	add.s64 	%rd14, %rd13, %rd3;
	st.global.u32 	[%rd14], %r12;
$L__BB7_6:
	ret;

}
	// .globl	_ZN3cub18CUB_300001_SM_10006detail8for_each13static_kernelINS2_12policy_hub_t12policy_500_tElNS2_12op_wrapper_tIl17NormalizeCentroidN6thrust24THRUST_300001_SM_1000_NS17counting_iteratorIiNS9_11use_defaultESB_SB_EEEEEEvT0_T1_
.visible .entry _ZN3cub18CUB_300001_SM_10006detail8for_each13static_kernelINS2_12policy_hub_t12policy_500_tElNS2_12op_wrapper_tIl17NormalizeCentroidN6thrust24THRUST_300001_SM_1000_NS17counting_iteratorIiNS9_11use_defaultESB_SB_EEEEEEvT0_T1_(
	.param .u64 _ZN3cub18CUB_300001_SM_10006detail8for_each13static_kernelINS2_12policy_hub_t12policy_500_tElNS2_12op_wrapper_tIl17NormalizeCentroidN6thrust24THRUST_300001_SM_1000_NS17counting_iteratorIiNS9_11use_defaultESB_SB_EEEEEEvT0_T1__param_0,
	.param .align 8 .b8 _ZN3cub18CUB_300001_SM_10006detail8for_each13static_kernelINS2_12policy_hub_t12policy_500_tElNS2_12op_wrapper_tIl17NormalizeCentroidN6thrust24THRUST_300001_SM_1000_NS17counting_iteratorIiNS9_11use_defaultESB_SB_EEEEEEvT0_T1__param_1[32]
)
.maxntid 256
{
	.reg .pred 	%p<8>;
	.reg .b16 	%rs<5>;
	.reg .b32 	%r<30>;
	.reg .b32 	%f<13>;
	.reg .b64 	%rd<27>;

	ld.param.u32 	%r14, [_ZN3cub18CUB_300001_SM_10006detail8for_each13static_kernelINS2_12policy_hub_t12policy_500_tElNS2_12op_wrapper_tIl17NormalizeCentroidN6thrust24THRUST_300001_SM_1000_NS17counting_iteratorIiNS9_11use_defaultESB_SB_EEEEEEvT0_T1__param_1+24];
	ld.param.u64 	%rd9, [_ZN3cub18CUB_300001_SM_10006detail8for_each13static_kernelINS2_12policy_hub_t12policy_500_tElNS2_12op_wrapper_tIl17NormalizeCentroidN6thrust24THRUST_300001_SM_1000_NS17counting_iteratorIiNS9_11use_defaultESB_SB_EEEEEEvT0_T1__param_1+16];
	ld.param.u64 	%rd8, [_ZN3cub18CUB_300001_SM_10006detail8for_each13static_kernelINS2_12policy_hub_t12policy_500_tElNS2_12op_wrapper_tIl17NormalizeCentroidN6thrust24THRUST_300001_SM_1000_NS17counting_iteratorIiNS9_11use_defaultESB_SB_EEEEEEvT0_T1__param_1+8];
	ld.param.u32 	%r13, [_ZN3cub18CUB_300001_SM_10006detail8for_each13static_kernelINS2_12policy_hub_t12policy_500_tElNS2_12op_wrapper_tIl17NormalizeCentroidN6thrust24THRUST_300001_SM_1000_NS17counting_iteratorIiNS9_11use_defaultESB_SB_EEEEEEvT0_T1__param_1];
	ld.param.u64 	%rd10, [_ZN3cub18CUB_300001_SM_10006detail8for_each13static_kernelINS2_12policy_hub_t12policy_500_tElNS2_12op_wrapper_tIl17NormalizeCentroidN6thrust24THRUST_300001_SM_1000_NS17counting_iteratorIiNS9_11use_defaultESB_SB_EEEEEEvT0_T1__param_0];
	mov.u32 	%r20, %ctaid.x;
	mul.wide.u32 	%rd1, %r20, 512;
	sub.s64 	%rd2, %rd10, %rd1;
	setp.lt.s64 	%p1, %rd2, 512;
	@%p1 bra 	$L__BB8_5;
	cvta.to.global.u64 	%rd21, %rd8;
	cvta.to.global.u64 	%rd3, %rd9;
	mov.u32 	%r24, %tid.x;
	cvt.u32.u64 	%r25, %rd1;
	add.s32 	%r26, %r24, %r25;
	add.s32 	%r2, %r26, %r13;
	div.s32 	%r27, %r2, %r14;
	mul.wide.s32 	%rd22, %r27, 4;
	add.s64 	%rd23, %rd3, %rd22;
	ld.global.u32 	%r3, [%rd23];
	setp.lt.s32 	%p6, %r3, 1;
	mul.wide.s32 	%rd24, %r2, 4;
	add.s64 	%rd4, %rd21, %rd24;
	@%p6 bra 	$L__BB8_3;
	ld.global.f32 	%f7, [%rd4];
	cvt.rn.f32.u32 	%f8, %r3;
	div.rn.f32 	%f9, %f7, %f8;
	st.global.f32 	[%rd4], %f9;
$L__BB8_3:
	add.s32 	%r28, %r2, 256;
	div.s32 	%r29, %r28, %r14;
	mul.wide.s32 	%rd25, %r29, 4;
	add.s64 	%rd26, %rd3, %rd25;
	ld.global.u32 	%r4, [%rd26];
	setp.lt.s32 	%p7, %r4, 1;
	@%p7 bra 	$L__BB8_11;
	ld.global.f32 	%f10, [%rd4+1024];
	cvt.rn.f32.u32 	%f11, %r4;
	div.rn.f32 	%f12, %f10, %f11;
	st.global.f32 	[%rd4+1024], %f12;
	bra.uni 	$L__BB8_11;
$L__BB8_5:
	cvta.to.global.u64 	%rd5, %rd8;
	cvta.to.global.u64 	%rd6, %rd9;
	mov.u32 	%r6, %tid.x;
	cvt.s64.s32 	%rd7, %rd2;
	cvt.u32.u64 	%r21, %rd1;
	add.s32 	%r7, %r13, %r21;
	cvt.u64.u32 	%rd11, %r6;
	setp.le.s64 	%p2, %rd7, %rd11;
	@%p2 bra 	$L__BB8_8;
	add.s32 	%r8, %r7, %r6;
	div.s32 	%r22, %r8, %r14;
	mul.wide.s32 	%rd12, %r22, 4;
	add.s64 	%rd13, %rd6, %rd12;
	ld.global.u32 	%r9, [%rd13];
	setp.lt.s32 	%p3, %r9, 1;
	@%p3 bra 	$L__BB8_8;
	mul.wide.s32 	%rd14, %r8, 4;
	add.s64 	%rd15, %rd5, %rd14;
	ld.global.f32 	%f1, [%rd15];
	cvt.rn.f32.u32 	%f2, %r9;
	div.rn.f32 	%f3, %f1, %f2;
	st.global.f32 	[%rd15], %f3;
$L__BB8_8:
	add.s32 	%r10, %r6, 256;
	cvt.u64.u32 	%rd16, %r10;
	setp.le.s64 	%p4, %rd7, %rd16;
	@%p4 bra 	$L__BB8_11;
	add.s32 	%r11, %r7, %r10;
	div.s32 	%r23, %r11, %r14;
	mul.wide.s32 	%rd17, %r23, 4;
	add.s64 	%rd18, %rd6, %rd17;
	ld.global.u32 	%r12, [%rd18];
	setp.lt.s32 	%p5, %r12, 1;
	@%p5 bra 	$L__BB8_11;
	mul.wide.s32 	%rd19, %r11, 4;
	add.s64 	%rd20, %rd5, %rd19;
	ld.global.f32 	%f4, [%rd20];
	cvt.rn.f32.u32 	%f5, %r12;
	div.rn.f32 	%f6, %f4, %f5;
	st.global.f32 	[%rd20], %f6;
$L__BB8_11:
	ret;

}
	// .globl	_ZN3cub18CUB_300001_SM_10006detail9transform16transform_kernelINS2_10policy_hubILb1EN4cuda3std3__45tupleIJN6thrust24THRUST_300001_SM_1000_NS17counting_iteratorIiNSA_11use_defaultESC_SC_EEEEEE10policy1000Ei22NearestCentroidFunctorNSA_6detail15normal_iteratorINSA_10device_ptrIiEEEEJSD_EEEvT0_iT1_T2_DpNS2_10kernel_argIT3_EE
.visible .entry _ZN3cub18CUB_300001_SM_10006detail9transform16transform_kernelINS2_10policy_hubILb1EN4cuda3std3__45tupleIJN6thrust24THRUST_300001_SM_1000_NS17counting_iteratorIiNSA_11use_defaultESC_SC_EEEEEE10policy1000Ei22NearestCentroidFunctorNSA_6detail15normal_iteratorINSA_10device_ptrIiEEEEJSD_EEEvT0_iT1_T2_DpNS2_10kernel_argIT3_EE(
	.param .u32 _ZN3cub18CUB_300001_SM_10006detail9transform16transform_kernelINS2_10policy_hubILb1EN4cuda3std3__45tupleIJN6thrust24THRUST_300001_SM_1000_NS17counting_iteratorIiNSA_11use_defaultESC_SC_EEEEEE10policy1000Ei22NearestCentroidFunctorNSA_6detail15normal_iteratorINSA_10device_ptrIiEEEEJSD_EEEvT0_iT1_T2_DpNS2_10kernel_argIT3_EE_param_0,
	.param .u32 _ZN3cub18CUB_300001_SM_10006detail9transform16transform_kernelINS2_10policy_hubILb1EN4cuda3std3__45tupleIJN6thrust24THRUST_300001_SM_1000_NS17counting_iteratorIiNSA_11use_defaultESC_SC_EEEEEE10policy1000Ei22NearestCentroidFunctorNSA_6detail15normal_iteratorINSA_10device_ptrIiEEEEJSD_EEEvT0_iT1_T2_DpNS2_10kernel_argIT3_EE_param_1,
	.param .align 8 .b8 _ZN3cub18CUB_300001_SM_10006detail9transform16transform_kernelINS2_10policy_hubILb1EN4cuda3std3__45tupleIJN6thrust24THRUST_300001_SM_1000_NS17counting_iteratorIiNSA_11use_defaultESC_SC_EEEEEE10policy1000Ei22NearestCentroidFunctorNSA_6detail15normal_iteratorINSA_10device_ptrIiEEEEJSD_EEEvT0_iT1_T2_DpNS2_10kernel_argIT3_EE_param_2[24],
	.param .align 8 .b8 _ZN3cub18CUB_300001_SM_10006detail9transform16transform_kernelINS2_10policy_hubILb1EN4cuda3std3__45tupleIJN6thrust24THRUST_300001_SM_1000_NS17counting_iteratorIiNSA_11use_defaultESC_SC_EEEEEE10policy1000Ei22NearestCentroidFunctorNSA_6detail15normal_iteratorINSA_10device_ptrIiEEEEJSD_EEEvT0_iT1_T2_DpNS2_10kernel_argIT3_EE_param_3[8],
	.param .align 8 .b8 _ZN3cub18CUB_300001_SM_10006detail9transform16transform_kernelINS2_10policy_hubILb1EN4cuda3std3__45tupleIJN6thrust24THRUST_300001_SM_1000_NS17counting_iteratorIiNSA_11use_defaultESC_SC_EEEEEE10policy1000Ei22NearestCentroidFunctorNSA_6detail15normal_iteratorINSA_10device_ptrIiEEEEJSD_EEEvT0_iT1_T2_DpNS2_10kernel_argIT3_EE_param_4[16]
)
.maxntid 128
{
	.reg .pred 	%p<59>;
	.reg .b32 	%r<206>;
	.reg .b32 	%f<179>;
	.reg .b64 	%rd<87>;

	ld.param.u32 	%r89, [_ZN3cub18CUB_300001_SM_10006detail9transform16transform_kernelINS2_10policy_hubILb1EN4cuda3std3__45tupleIJN6thrust24THRUST_300001_SM_1000_NS17counting_iteratorIiNSA_11use_defaultESC_SC_EEEEEE10policy1000Ei22NearestCentroidFunctorNSA_6detail15normal_iteratorINSA_10device_ptrIiEEEEJSD_EEEvT0_iT1_T2_DpNS2_10kernel_argIT3_EE_param_4];
	ld.param.u32 	%r90, [_ZN3cub18CUB_300001_SM_10006detail9transform16transform_kernelINS2_10policy_hubILb1EN4cuda3std3__45tupleIJN6thrust24THRUST_300001_SM_1000_NS17counting_iteratorIiNSA_11use_defaultESC_SC_EEEEEE10policy1000Ei22NearestCentroidFunctorNSA_6detail15normal_iteratorINSA_10device_ptrIiEEEEJSD_EEEvT0_iT1_T2_DpNS2_10kernel_argIT3_EE_param_0];
	ld.param.u64 	%rd8, [_ZN3cub18CUB_300001_SM_10006detail9transform16transform_kernelINS2_10policy_hubILb1EN4cuda3std3__45tupleIJN6thrust24THRUST_300001_SM_1000_NS17counting_iteratorIiNSA_11use_defaultESC_SC_EEEEEE10policy1000Ei22NearestCentroidFunctorNSA_6detail15normal_iteratorINSA_10device_ptrIiEEEEJSD_EEEvT0_iT1_T2_DpNS2_10kernel_argIT3_EE_param_3];
	ld.param.u64 	%rd9, [_ZN3cub18CUB_300001_SM_10006detail9transform16transform_kernelINS2_10policy_hubILb1EN4cuda3std3__45tupleIJN6thrust24THRUST_300001_SM_1000_NS17counting_iteratorIiNSA_11use_defaultESC_SC_EEEEEE10policy1000Ei22NearestCentroidFunctorNSA_6detail15normal_iteratorINSA_10device_ptrIiEEEEJSD_EEEvT0_iT1_T2_DpNS2_10kernel_argIT3_EE_param_2+8];
	ld.param.u64 	%rd10, [_ZN3cub18CUB_300001_SM_10006detail9transform16transform_kernelINS2_10policy_hubILb1EN4cuda3std3__45tupleIJN6thrust24THRUST_300001_SM_1000_NS17counting_iteratorIiNSA_11use_defaultESC_SC_EEEEEE10policy1000Ei22NearestCentroidFunctorNSA_6detail15normal_iteratorINSA_10device_ptrIiEEEEJSD_EEEvT0_iT1_T2_DpNS2_10kernel_argIT3_EE_param_2];
	ld.param.u32 	%r88, [_ZN3cub18CUB_300001_SM_10006detail9transform16transform_kernelINS2_10policy_hubILb1EN4cuda3std3__45tupleIJN6thrust24THRUST_300001_SM_1000_NS17counting_iteratorIiNSA_11use_defaultESC_SC_EEEEEE10policy1000Ei22NearestCentroidFunctorNSA_6detail15normal_iteratorINSA_10device_ptrIiEEEEJSD_EEEvT0_iT1_T2_DpNS2_10kernel_argIT3_EE_param_1];
	ld.param.v2.u32 	{%r1, %r2}, [_ZN3cub18CUB_300001_SM_10006detail9transform16transform_kernelINS2_10policy_hubILb1EN4cuda3std3__45tupleIJN6thrust24THRUST_300001_SM_1000_NS17counting_iteratorIiNSA_11use_defaultESC_SC_EEEEEE10policy1000Ei22NearestCentroidFunctorNSA_6detail15normal_iteratorINSA_10device_ptrIiEEEEJSD_EEEvT0_iT1_T2_DpNS2_10kernel_argIT3_EE_param_2+16];
	cvta.to.global.u64 	%rd1, %rd10;
	cvta.to.global.u64 	%rd2, %rd9;
	cvta.to.global.u64 	%rd11, %rd8;
	shl.b32 	%r91, %r88, 7;
	mov.u32 	%r92, %ctaid.x;
	mul.lo.s32 	%r93, %r91, %r92;
	sub.s32 	%r94, %r90, %r93;
	min.s32 	%r3, %r91, %r94;
	add.s32 	%r4, %r89, %r93;
	mul.wide.s32 	%rd12, %r93, 4;
	add.s64 	%rd3, %rd11, %rd12;
	setp.gt.s32 	%p1, %r91, %r94;
	@%p1 bra 	$L__BB9_35;
	setp.lt.s32 	%p2, %r88, 1;
	@%p2 bra 	$L__BB9_78;
	mov.u32 	%r5, %tid.x;
	setp.lt.s32 	%p3, %r1, 1;
	@%p3 bra 	$L__BB9_24;
	setp.gt.s32 	%p12, %r2, 0;
	@%p12 bra 	$L__BB9_9;
	and.b32  	%r6, %r1, 3;
	and.b32  	%r7, %r1, 2147483644;
	mov.b32 	%r180, 0;
$L__BB9_5:
	setp.lt.u32 	%p13, %r1, 4;
	mov.b32 	%r183, 0;
	@%p13 bra 	$L__BB9_8;
	mov.b32 	%r183, -1;
	mov.f32 	%f168, 0f7F7FFFFF;
	mov.b32 	%r181, 0;
$L__BB9_7:
	setp.gt.f32 	%p14, %f168, 0f00000000;
	selp.b32 	%r183, %r181, %r183, %p14;
	selp.f32 	%f168, 0f00000000, %f168, %p14;
	add.s32 	%r181, %r181, 4;
	setp.ne.s32 	%p15, %r181, %r7;
	@%p15 bra 	$L__BB9_7;
$L__BB9_8:
	setp.eq.s32 	%p16, %r6, 0;
	selp.b32 	%r116, %r183, %r183, %p16;
	shl.b32 	%r117, %r180, 7;
	add.s32 	%r118, %r117, %r5;
	mul.wide.s32 	%rd23, %r118, 4;
	add.s64 	%rd24, %rd3, %rd23;
	st.global.u32 	[%rd24], %r116;
	add.s32 	%r180, %r180, 1;
	setp.eq.s32 	%p17, %r180, %r88;
	@%p17 bra 	$L__BB9_78;
	bra.uni 	$L__BB9_5;
$L__BB9_9:
	and.b32  	%r8, %r2, 7;
	and.b32  	%r9, %r2, 2147483640;
	mov.b32 	%r173, 0;
$L__BB9_10:
	shl.b32 	%r122, %r173, 7;
	add.s32 	%r11, %r122, %r5;
	add.s32 	%r123, %r11, %r4;
	mul.lo.s32 	%r12, %r123, %r2;
	mov.b32 	%r175, -1;
	mov.f32 	%f159, 0f7F7FFFFF;
	mov.b32 	%r174, 0;
$L__BB9_11:
	setp.lt.u32 	%p18, %r2, 8;
	mul.lo.s32 	%r15, %r174, %r2;
	mov.f32 	%f167, 0f00000000;
	mov.b32 	%r178, 0;
	@%p18 bra 	$L__BB9_14;
	mov.f32 	%f167, 0f00000000;
	mov.b32 	%r176, 0;
$L__BB9_13:
	.pragma "nounroll";
	add.s32 	%r126, %r176, %r12;
	mul.wide.s32 	%rd25, %r126, 4;
	add.s64 	%rd26, %rd1, %rd25;
	ld.global.f32 	%f38, [%rd26];
	add.s32 	%r127, %r176, %r15;
	mul.wide.u32 	%rd27, %r127, 4;
	add.s64 	%rd28, %rd2, %rd27;
	ld.global.f32 	%f39, [%rd28];
	sub.f32 	%f40, %f38, %f39;
	fma.rn.f32 	%f41, %f40, %f40, %f167;
	ld.global.f32 	%f42, [%rd26+4];
	ld.global.f32 	%f43, [%rd28+4];
	sub.f32 	%f44, %f42, %f43;
	fma.rn.f32 	%f45, %f44, %f44, %f41;
	ld.global.f32 	%f46, [%rd26+8];
	ld.global.f32 	%f47, [%rd28+8];
	sub.f32 	%f48, %f46, %f47;
	fma.rn.f32 	%f49, %f48, %f48, %f45;
	ld.global.f32 	%f50, [%rd26+12];
	ld.global.f32 	%f51, [%rd28+12];
	sub.f32 	%f52, %f50, %f51;
	fma.rn.f32 	%f53, %f52, %f52, %f49;
	ld.global.f32 	%f54, [%rd26+16];
	ld.global.f32 	%f55, [%rd28+16];
	sub.f32 	%f56, %f54, %f55;
	fma.rn.f32 	%f57, %f56, %f56, %f53;
	ld.global.f32 	%f58, [%rd26+20];
	ld.global.f32 	%f59, [%rd28+20];
	sub.f32 	%f60, %f58, %f59;
	fma.rn.f32 	%f61, %f60, %f60, %f57;
	ld.global.f32 	%f62, [%rd26+24];
	ld.global.f32 	%f63, [%rd28+24];
	sub.f32 	%f64, %f62, %f63;
	fma.rn.f32 	%f65, %f64, %f64, %f61;
	ld.global.f32 	%f66, [%rd26+28];
	ld.global.f32 	%f67, [%rd28+28];
	sub.f32 	%f68, %f66, %f67;
	fma.rn.f32 	%f167, %f68, %f68, %f65;
	add.s32 	%r176, %r176, 8;
	setp.ne.s32 	%p19, %r176, %r9;
	mov.u32 	%r178, %r9;
	@%p19 bra 	$L__BB9_13;
$L__BB9_14:
	setp.eq.s32 	%p20, %r8, 0;
	@%p20 bra 	$L__BB9_22;
	add.s32 	%r128, %r8, -1;
	setp.lt.u32 	%p21, %r128, 3;
	@%p21 bra 	$L__BB9_17;
	add.s32 	%r129, %r178, %r12;
	mul.wide.s32 	%rd29, %r129, 4;
	add.s64 	%rd30, %rd1, %rd29;
	ld.global.f32 	%f70, [%rd30];
	add.s32 	%r130, %r178, %r15;
	mul.wide.u32 	%rd31, %r130, 4;
	add.s64 	%rd32, %rd2, %rd31;
	ld.global.f32 	%f71, [%rd32];
	sub.f32 	%f72, %f70, %f71;
	fma.rn.f32 	%f73, %f72, %f72, %f167;
	ld.global.f32 	%f74, [%rd30+4];
	cvt.u64.u32 	%rd33, %r15;
	cvt.u64.u32 	%rd34, %r178;
	add.s64 	%rd35, %rd34, %rd33;
	shl.b64 	%rd36, %rd35, 2;
	add.s64 	%rd37, %rd2, %rd36;
	ld.global.f32 	%f75, [%rd37+4];
	sub.f32 	%f76, %f74, %f75;
	fma.rn.f32 	%f77, %f76, %f76, %f73;
	ld.global.f32 	%f78, [%rd30+8];
	ld.global.f32 	%f79, [%rd37+8];
	sub.f32 	%f80, %f78, %f79;
	fma.rn.f32 	%f81, %f80, %f80, %f77;
	ld.global.f32 	%f82, [%rd30+12];
	ld.global.f32 	%f83, [%rd37+12];
	sub.f32 	%f84, %f82, %f83;
	fma.rn.f32 	%f167, %f84, %f84, %f81;
	add.s32 	%r178, %r178, 4;
$L__BB9_17:
	and.b32  	%r131, %r2, 3;
	setp.eq.s32 	%p22, %r131, 0;
	@%p22 bra 	$L__BB9_22;
	setp.eq.s32 	%p23, %r131, 1;
	@%p23 bra 	$L__BB9_20;
	add.s32 	%r132, %r178, %r12;
	mul.wide.s32 	%rd38, %r132, 4;
	add.s64 	%rd39, %rd1, %rd38;
	ld.global.f32 	%f86, [%rd39];
	add.s32 	%r133, %r178, %r15;
	mul.wide.u32 	%rd40, %r133, 4;
	add.s64 	%rd41, %rd2, %rd40;
	ld.global.f32 	%f87, [%rd41];
	sub.f32 	%f88, %f86, %f87;
	fma.rn.f32 	%f89, %f88, %f88, %f167;
	ld.global.f32 	%f90, [%rd39+4];
	cvt.u64.u32 	%rd42, %r15;
	cvt.u64.u32 	%rd43, %r178;
	add.s64 	%rd44, %rd43, %rd42;
	shl.b64 	%rd45, %rd44, 2;
	add.s64 	%rd46, %rd2, %rd45;
	ld.global.f32 	%f91, [%rd46+4];
	sub.f32 	%f92, %f90, %f91;
	fma.rn.f32 	%f167, %f92, %f92, %f89;
	add.s32 	%r178, %r178, 2;
$L__BB9_20:
	and.b32  	%r134, %r2, 1;
	setp.eq.b32 	%p24, %r134, 1;
	not.pred 	%p25, %p24;
	@%p25 bra 	$L__BB9_22;
	add.s32 	%r135, %r178, %r12;
	mul.wide.s32 	%rd47, %r135, 4;
	add.s64 	%rd48, %rd1, %rd47;
	ld.global.f32 	%f93, [%rd48];
	add.s32 	%r136, %r178, %r15;
	mul.wide.u32 	%rd49, %r136, 4;
	add.s64 	%rd50, %rd2, %rd49;
	ld.global.f32 	%f94, [%rd50];
	sub.f32 	%f95, %f93, %f94;
	fma.rn.f32 	%f167, %f95, %f95, %f167;
$L__BB9_22:
	setp.lt.f32 	%p26, %f167, %f159;
	selp.b32 	%r175, %r174, %r175, %p26;
	selp.f32 	%f159, %f167, %f159, %p26;
	add.s32 	%r174, %r174, 1;
	setp.ne.s32 	%p27, %r174, %r1;
	@%p27 bra 	$L__BB9_11;
	mul.wide.s32 	%rd51, %r11, 4;
	add.s64 	%rd52, %rd3, %rd51;
	st.global.u32 	[%rd52], %r175;
	add.s32 	%r173, %r173, 1;
	setp.eq.s32 	%p28, %r173, %r88;
	@%p28 bra 	$L__BB9_78;
	bra.uni 	$L__BB9_10;
$L__BB9_24:
	and.b32  	%r34, %r88, 7;
	setp.lt.u32 	%p4, %r88, 8;
	mov.b32 	%r203, 0;
	@%p4 bra 	$L__BB9_27;
	and.b32  	%r203, %r88, 2147483640;
	mov.b32 	%r198, 0;
$L__BB9_26:
	.pragma "nounroll";
	shl.b32 	%r97, %r198, 7;
	add.s32 	%r98, %r97, %r5;
	mul.wide.u32 	%rd13, %r98, 4;
	add.s64 	%rd14, %rd3, %rd13;
	mov.b32 	%r99, -1;
	st.global.u32 	[%rd14], %r99;
	add.s32 	%r100, %r98, 128;
	mul.wide.s32 	%rd15, %r100, 4;
	add.s64 	%rd16, %rd3, %rd15;
	st.global.u32 	[%rd16], %r99;
	st.global.u32 	[%rd16+512], %r99;
	st.global.u32 	[%rd16+1024], %r99;
	st.global.u32 	[%rd16+1536], %r99;
	st.global.u32 	[%rd16+2048], %r99;
	st.global.u32 	[%rd16+2560], %r99;
	st.global.u32 	[%rd16+3072], %r99;
	add.s32 	%r198, %r198, 8;
	setp.eq.s32 	%p5, %r198, %r203;
	@%p5 bra 	$L__BB9_27;
	bra.uni 	$L__BB9_26;
$L__BB9_27:
	setp.eq.s32 	%p6, %r34, 0;
	@%p6 bra 	$L__BB9_78;
	and.b32  	%r83, %r88, 3;
	setp.lt.u32 	%p7, %r34, 4;
	@%p7 bra 	$L__BB9_30;
	shl.b32 	%r101, %r203, 7;
	add.s32 	%r102, %r101, %r5;
	mul.wide.s32 	%rd17, %r102, 4;
	add.s64 	%rd18, %rd3, %rd17;
	mov.b32 	%r103, -1;
	st.global.u32 	[%rd18], %r103;
	st.global.u32 	[%rd18+512], %r103;
	st.global.u32 	[%rd18+1024], %r103;
	st.global.u32 	[%rd18+1536], %r103;
	add.s32 	%r203, %r203, 4;
$L__BB9_30:
	setp.eq.s32 	%p8, %r83, 0;
	@%p8 bra 	$L__BB9_78;
	setp.eq.s32 	%p9, %r83, 1;
	@%p9 bra 	$L__BB9_33;
	shl.b32 	%r104, %r203, 7;
	add.s32 	%r105, %r104, %r5;
	mul.wide.s32 	%rd19, %r105, 4;
	add.s64 	%rd20, %rd3, %rd19;
	mov.b32 	%r106, -1;
	st.global.u32 	[%rd20], %r106;
	st.global.u32 	[%rd20+512], %r106;
	add.s32 	%r203, %r203, 2;
$L__BB9_33:
	and.b32  	%r107, %r88, 1;
	setp.eq.b32 	%p10, %r107, 1;
	not.pred 	%p11, %p10;
	@%p11 bra 	$L__BB9_78;
	shl.b32 	%r108, %r203, 7;
	add.s32 	%r109, %r108, %r5;
	mul.wide.s32 	%rd21, %r109, 4;
	add.s64 	%rd22, %rd3, %rd21;
	mov.b32 	%r110, -1;
	st.global.u32 	[%rd22], %r110;
	bra.uni 	$L__BB9_78;
$L__BB9_35:
	setp.lt.s32 	%p29, %r88, 1;
	@%p29 bra 	$L__BB9_78;
	mov.u32 	%r36, %tid.x;
	setp.lt.s32 	%p30, %r1, 1;
	@%p30 bra 	$L__BB9_62;
	setp.gt.s32 	%p40, %r2, 0;
	@%p40 bra 	$L__BB9_45;
	and.b32  	%r37, %r1, 3;
	and.b32  	%r38, %r1, 2147483644;
	mov.b32 	%r193, 0;
$L__BB9_39:
	shl.b32 	%r151, %r193, 7;
	add.s32 	%r61, %r151, %r36;
	setp.lt.s32 	%p41, %r61, %r3;
	@%p41 bra 	$L__BB9_40;
	bra.uni 	$L__BB9_44;
$L__BB9_40:
	setp.lt.u32 	%p42, %r1, 4;
	mov.b32 	%r196, 0;
	@%p42 bra 	$L__BB9_43;
	mov.b32 	%r196, -1;
	mov.f32 	%f178, 0f7F7FFFFF;
	mov.b32 	%r194, 0;
$L__BB9_42:
	setp.gt.f32 	%p43, %f178, 0f00000000;
	selp.b32 	%r196, %r194, %r196, %p43;
	selp.f32 	%f178, 0f00000000, %f178, %p43;
	add.s32 	%r194, %r194, 4;
	setp.ne.s32 	%p44, %r194, %r38;
	@%p44 bra 	$L__BB9_42;
$L__BB9_43:
	setp.eq.s32 	%p45, %r37, 0;
	selp.b32 	%r156, %r196, %r196, %p45;
	mul.wide.s32 	%rd56, %r61, 4;
	add.s64 	%rd57, %rd3, %rd56;
	st.global.u32 	[%rd57], %r156;
$L__BB9_44:
	add.s32 	%r193, %r193, 1;
	setp.eq.s32 	%p46, %r193, %r88;
	@%p46 bra 	$L__BB9_78;
	bra.uni 	$L__BB9_39;
$L__BB9_45:
	and.b32  	%r39, %r2, 7;
	and.b32  	%r40, %r2, 2147483640;
	mov.b32 	%r185, 0;
$L__BB9_46:
	shl.b32 	%r158, %r185, 7;
	add.s32 	%r42, %r158, %r36;
	setp.ge.s32 	%p47, %r42, %r3;
	@%p47 bra 	$L__BB9_61;
	add.s32 	%r161, %r42, %r4;
	mul.lo.s32 	%r43, %r161, %r2;
	mov.b32 	%r187, -1;
	mov.f32 	%f169, 0f7F7FFFFF;
	mov.b32 	%r186, 0;
$L__BB9_48:
	setp.lt.u32 	%p48, %r2, 8;
	mul.lo.s32 	%r47, %r186, %r2;
	mov.f32 	%f177, 0f00000000;
	mov.b32 	%r191, 0;
	@%p48 bra 	$L__BB9_51;
	and.b32  	%r163, %r2, 2147483640;
	neg.s32 	%r189, %r163;
	mul.wide.u32 	%rd58, %r47, 4;
	add.s64 	%rd59, %rd2, %rd58;
	add.s64 	%rd86, %rd59, 16;
	mov.f32 	%f177, 0f00000000;
	mov.u32 	%r188, %r43;
$L__BB9_50:
	.pragma "nounroll";
	mul.wide.s32 	%rd60, %r188, 4;
	add.s64 	%rd61, %rd1, %rd60;
	ld.global.f32 	%f101, [%rd61];
	ld.global.f32 	%f102, [%rd86+-16];
	sub.f32 	%f103, %f101, %f102;
	fma.rn.f32 	%f104, %f103, %f103, %f177;
	ld.global.f32 	%f105, [%rd61+4];
	ld.global.f32 	%f106, [%rd86+-12];
	sub.f32 	%f107, %f105, %f106;
	fma.rn.f32 	%f108, %f107, %f107, %f104;
	ld.global.f32 	%f109, [%rd61+8];
	ld.global.f32 	%f110, [%rd86+-8];
	sub.f32 	%f111, %f109, %f110;
	fma.rn.f32 	%f112, %f111, %f111, %f108;
	ld.global.f32 	%f113, [%rd61+12];
	ld.global.f32 	%f114, [%rd86+-4];
	sub.f32 	%f115, %f113, %f114;
	fma.rn.f32 	%f116, %f115, %f115, %f112;
	ld.global.f32 	%f117, [%rd61+16];
	ld.global.f32 	%f118, [%rd86];
	sub.f32 	%f119, %f117, %f118;
	fma.rn.f32 	%f120, %f119, %f119, %f116;
	ld.global.f32 	%f121, [%rd61+20];
	ld.global.f32 	%f122, [%rd86+4];
	sub.f32 	%f123, %f121, %f122;
	fma.rn.f32 	%f124, %f123, %f123, %f120;
	ld.global.f32 	%f125, [%rd61+24];
	ld.global.f32 	%f126, [%rd86+8];
	sub.f32 	%f127, %f125, %f126;
	fma.rn.f32 	%f128, %f127, %f127, %f124;
	ld.global.f32 	%f129, [%rd61+28];
	ld.global.f32 	%f130, [%rd86+12];
	sub.f32 	%f131, %f129, %f130;
	fma.rn.f32 	%f177, %f131, %f131, %f128;
	add.s32 	%r189, %r189, 8;
	add.s32 	%r188, %r188, 8;
	add.s64 	%rd86, %rd86, 32;
	setp.ne.s32 	%p49, %r189, 0;
	mov.u32 	%r191, %r40;
	@%p49 bra 	$L__BB9_50;
$L__BB9_51:
	setp.eq.s32 	%p50, %r39, 0;
	@%p50 bra 	$L__BB9_59;
	add.s32 	%r164, %r39, -1;
	setp.lt.u32 	%p51, %r164, 3;
	@%p51 bra 	$L__BB9_54;
	add.s32 	%r165, %r191, %r43;
	mul.wide.s32 	%rd62, %r165, 4;
	add.s64 	%rd63, %rd1, %rd62;
	ld.global.f32 	%f133, [%rd63];
	add.s32 	%r166, %r191, %r47;
	mul.wide.u32 	%rd64, %r166, 4;
	add.s64 	%rd65, %rd2, %rd64;
	ld.global.f32 	%f134, [%rd65];
	sub.f32 	%f135, %f133, %f134;
	fma.rn.f32 	%f136, %f135, %f135, %f177;
	ld.global.f32 	%f137, [%rd63+4];
	cvt.u64.u32 	%rd66, %r47;
	cvt.u64.u32 	%rd67, %r191;
	add.s64 	%rd68, %rd67, %rd66;
	shl.b64 	%rd69, %rd68, 2;
	add.s64 	%rd70, %rd2, %rd69;
	ld.global.f32 	%f138, [%rd70+4];
	sub.f32 	%f139, %f137, %f138;
	fma.rn.f32 	%f140, %f139, %f139, %f136;
	ld.global.f32 	%f141, [%rd63+8];
	ld.global.f32 	%f142, [%rd70+8];
	sub.f32 	%f143, %f141, %f142;
	fma.rn.f32 	%f144, %f143, %f143, %f140;
	ld.global.f32 	%f145, [%rd63+12];
	ld.global.f32 	%f146, [%rd70+12];
	sub.f32 	%f147, %f145, %f146;
	fma.rn.f32 	%f177, %f147, %f147, %f144;
	add.s32 	%r191, %r191, 4;
$L__BB9_54:
	and.b32  	%r167, %r2, 3;
	setp.eq.s32 	%p52, %r167, 0;
	@%p52 bra 	$L__BB9_59;
	setp.eq.s32 	%p53, %r167, 1;
	@%p53 bra 	$L__BB9_57;
	add.s32 	%r168, %r191, %r43;
	mul.wide.s32 	%rd71, %r168, 4;
	add.s64 	%rd72, %rd1, %rd71;
	ld.global.f32 	%f149, [%rd72];
	add.s32 	%r169, %r191, %r47;
	mul.wide.u32 	%rd73, %r169, 4;
	add.s64 	%rd74, %rd2, %rd73;
	ld.global.f32 	%f150, [%rd74];
	sub.f32 	%f151, %f149, %f150;
	fma.rn.f32 	%f152, %f151, %f151, %f177;
	ld.global.f32 	%f153, [%rd72+4];
	cvt.u64.u32 	%rd75, %r47;
	cvt.u64.u32 	%rd76, %r191;
	add.s64 	%rd77, %rd76, %rd75;
	shl.b64 	%rd78, %rd77, 2;
	add.s64 	%rd79, %rd2, %rd78;
	ld.global.f32 	%f154, [%rd79+4];
	sub.f32 	%f155, %f153, %f154;
	fma.rn.f32 	%f177, %f155, %f155, %f152;
	add.s32 	%r191, %r191, 2;
$L__BB9_57:
	and.b32  	%r170, %r2, 1;
	setp.eq.b32 	%p54, %r170, 1;
	not.pred 	%p55, %p54;
	@%p55 bra 	$L__BB9_59;
	add.s32 	%r171, %r191, %r43;
	mul.wide.s32 	%rd80, %r171, 4;
	add.s64 	%rd81, %rd1, %rd80;
	ld.global.f32 	%f156, [%rd81];
	add.s32 	%r172, %r191, %r47;
	mul.wide.u32 	%rd82, %r172, 4;
	add.s64 	%rd83, %rd2, %rd82;
	ld.global.f32 	%f157, [%rd83];
	sub.f32 	%f158, %f156, %f157;
	fma.rn.f32 	%f177, %f158, %f158, %f177;
$L__BB9_59:
	setp.lt.f32 	%p56, %f177, %f169;
	selp.b32 	%r187, %r186, %r187, %p56;
	selp.f32 	%f169, %f177, %f169, %p56;
	add.s32 	%r186, %r186, 1;
	setp.ne.s32 	%p57, %r186, %r1;
	@%p57 bra 	$L__BB9_48;
	mul.wide.s32 	%rd84, %r42, 4;
	add.s64 	%rd85, %rd3, %rd84;
	st.global.u32 	[%rd85], %r187;
$L__BB9_61:
	add.s32 	%r185, %r185, 1;
	setp.eq.s32 	%p58, %r185, %r88;
	@%p58 bra 	$L__BB9_78;
	bra.uni 	$L__BB9_46;
$L__BB9_62:
	and.b32  	%r69, %r88, 3;
	setp.lt.u32 	%p31, %r88, 4;
	mov.b32 	%r200, 0;
	@%p31 bra 	$L__BB9_73;
	and.b32  	%r200, %r88, 2147483644;
	mov.b32 	%r199, 0;
$L__BB9_64:
	shl.b32 	%r139, %r199, 7;
	add.s32 	%r74, %r139, %r36;
	setp.ge.s32 	%p32, %r74, %r3;
	mul.wide.s32 	%rd53, %r74, 4;
	add.s64 	%rd7, %rd3, %rd53;
	@%p32 bra 	$L__BB9_66;
	mov.b32 	%r140, -1;
	st.global.u32 	[%rd7], %r140;
$L__BB9_66:
	add.s32 	%r141, %r74, 128;
	setp.ge.s32 	%p33, %r141, %r3;
	@%p33 bra 	$L__BB9_68;
	mov.b32 	%r142, -1;
	st.global.u32 	[%rd7+512], %r142;
$L__BB9_68:
	add.s32 	%r143, %r74, 256;
	setp.ge.s32 	%p34, %r143, %r3;
	@%p34 bra 	$L__BB9_70;
	mov.b32 	%r144, -1;
	st.global.u32 	[%rd7+1024], %r144;
$L__BB9_70:
	add.s32 	%r145, %r74, 384;
	setp.ge.s32 	%p35, %r145, %r3;
	@%p35 bra 	$L__BB9_72;
	mov.b32 	%r146, -1;
	st.global.u32 	[%rd7+1536], %r146;
$L__BB9_72:
	add.s32 	%r199, %r199, 4;
	setp.ne.s32 	%p36, %r199, %r200;
	@%p36 bra 	$L__BB9_64;
$L__BB9_73:
	setp.eq.s32 	%p37, %r69, 0;
	@%p37 bra 	$L__BB9_78;
	mov.b32 	%r202, 0;
$L__BB9_75:
	.pragma "nounroll";
	shl.b32 	%r148, %r200, 7;
	add.s32 	%r79, %r148, %r36;
	setp.ge.s32 	%p38, %r79, %r3;
	@%p38 bra 	$L__BB9_77;
	mul.wide.s32 	%rd54, %r79, 4;
	add.s64 	%rd55, %rd3, %rd54;
	mov.b32 	%r149, -1;
	st.global.u32 	[%rd55], %r149;
$L__BB9_77:
	add.s32 	%r200, %r200, 1;
	add.s32 	%r202, %r202, 1;
	setp.eq.s32 	%p39, %r202, %r69;
	@%p39 bra 	$L__BB9_78;
	bra.uni 	$L__BB9_75;
$L__BB9_78:
	ret;

}
	// .globl	_ZN3cub18CUB_300001_SM_10006detail9transform16transform_kernelINS2_10policy_hubILb1EN4cuda3std3__45tupleIJN6thrust24THRUST_300001_SM_1000_NS17counting_iteratorIiNSA_11use_defaultESC_SC_EEEEEE10policy1000El22NearestCentroidFunctorNSA_6detail15normal_iteratorINSA_10device_ptrIiEEEEJSD_EEEvT0_iT1_T2_DpNS2_10kernel_argIT3_EE
.visible .entry _ZN3cub18CUB_300001_SM_10006detail9transform16transform_kernelINS2_10policy_hubILb1EN4cuda3std3__45tupleIJN6thrust24THRUST_300001_SM_1000_NS17counting_iteratorIiNSA_11use_defaultESC_SC_EEEEEE10policy1000El22NearestCentroidFunctorNSA_6detail15normal_iteratorINSA_10device_ptrIiEEEEJSD_EEEvT0_iT1_T2_DpNS2_10kernel_argIT3_EE(
	.param .u64 _ZN3cub18CUB_300001_SM_10006detail9transform16transform_kernelINS2_10policy_hubILb1EN4cuda3std3__45tupleIJN6thrust24THRUST_300001_SM_1000_NS17counting_iteratorIiNSA_11use_defaultESC_SC_EEEEEE10policy1000El22NearestCentroidFunctorNSA_6detail15normal_iteratorINSA_10device_ptrIiEEEEJSD_EEEvT0_iT1_T2_DpNS2_10kernel_argIT3_EE_param_0,
	.param .u32 _ZN3cub18CUB_300001_SM_10006detail9transform16transform_kernelINS2_10policy_hubILb1EN4cuda3std3__45tupleIJN6thrust24THRUST_300001_SM_1000_NS17counting_iteratorIiNSA_11use_defaultESC_SC_EEEEEE10policy1000El22NearestCentroidFunctorNSA_6detail15normal_iteratorINSA_10device_ptrIiEEEEJSD_EEEvT0_iT1_T2_DpNS2_10kernel_argIT3_EE_param_1,
	.param .align 8 .b8 _ZN3cub18CUB_300001_SM_10006detail9transform16transform_kernelINS2_10policy_hubILb1EN4cuda3std3__45tupleIJN6thrust24THRUST_300001_SM_1000_NS17counting_iteratorIiNSA_11use_defaultESC_SC_EEEEEE10policy1000El22NearestCentroidFunctorNSA_6detail15normal_iteratorINSA_10device_ptrIiEEEEJSD_EEEvT0_iT1_T2_DpNS2_10kernel_argIT3_EE_param_2[24],
	.param .align 8 .b8 _ZN3cub18CUB_300001_SM_10006detail9transform16transform_kernelINS2_10policy_hubILb1EN4cuda3std3__45tupleIJN6thrust24THRUST_300001_SM_1000_NS17counting_iteratorIiNSA_11use_defaultESC_SC_EEEEEE10policy1000El22NearestCentroidFunctorNSA_6detail15normal_iteratorINSA_10device_ptrIiEEEEJSD_EEEvT0_iT1_T2_DpNS2_10kernel_argIT3_EE_param_3[8],
	.param .align 8 .b8 _ZN3cub18CUB_300001_SM_10006detail9transform16transform_kernelINS2_10policy_hubILb1EN4cuda3std3__45tupleIJN6thrust24THRUST_300001_SM_1000_NS17counting_iteratorIiNSA_11use_defaultESC_SC_EEEEEE10policy1000El22NearestCentroidFunctorNSA_6detail15normal_iteratorINSA_10device_ptrIiEEEEJSD_EEEvT0_iT1_T2_DpNS2_10kernel_argIT3_EE_param_4[16]
)
.maxntid 128
{
	.reg .pred 	%p<59>;
	.reg .b32 	%r<207>;
	.reg .b32 	%f<179>;
	.reg .b64 	%rd<94>;

	ld.param.u32 	%r92, [_ZN3cub18CUB_300001_SM_10006detail9transform16transform_kernelINS2_10policy_hubILb1EN4cuda3std3__45tupleIJN6thrust24THRUST_300001_SM_1000_NS17counting_iteratorIiNSA_11use_defaultESC_SC_EEEEEE10policy1000El22NearestCentroidFunctorNSA_6detail15normal_iteratorINSA_10device_ptrIiEEEEJSD_EEEvT0_iT1_T2_DpNS2_10kernel_argIT3_EE_param_4];
	ld.param.u64 	%rd11, [_ZN3cub18CUB_300001_SM_10006detail9transform16transform_kernelINS2_10policy_hubILb1EN4cuda3std3__45tupleIJN6thrust24THRUST_300001_SM_1000_NS17counting_iteratorIiNSA_11use_defaultESC_SC_EEEEEE10policy1000El22NearestCentroidFunctorNSA_6detail15normal_iteratorINSA_10device_ptrIiEEEEJSD_EEEvT0_iT1_T2_DpNS2_10kernel_argIT3_EE_param_0];
	ld.param.u64 	%rd12, [_ZN3cub18CUB_300001_SM_10006detail9transform16transform_kernelINS2_10policy_hubILb1EN4cuda3std3__45tupleIJN6thrust24THRUST_300001_SM_1000_NS17counting_iteratorIiNSA_11use_defaultESC_SC_EEEEEE10policy1000El22NearestCentroidFunctorNSA_6detail15normal_iteratorINSA_10device_ptrIiEEEEJSD_EEEvT0_iT1_T2_DpNS2_10kernel_argIT3_EE_param_3];
	ld.param.u64 	%rd10, [_ZN3cub18CUB_300001_SM_10006detail9transform16transform_kernelINS2_10policy_hubILb1EN4cuda3std3__45tupleIJN6thrust24THRUST_300001_SM_1000_NS17counting_iteratorIiNSA_11use_defaultESC_SC_EEEEEE10policy1000El22NearestCentroidFunctorNSA_6detail15normal_iteratorINSA_10device_ptrIiEEEEJSD_EEEvT0_iT1_T2_DpNS2_10kernel_argIT3_EE_param_2+8];
	ld.param.u64 	%rd9, [_ZN3cub18CUB_300001_SM_10006detail9transform16transform_kernelINS2_10policy_hubILb1EN4cuda3std3__45tupleIJN6thrust24THRUST_300001_SM_1000_NS17counting_iteratorIiNSA_11use_defaultESC_SC_EEEEEE10policy1000El22NearestCentroidFunctorNSA_6detail15normal_iteratorINSA_10device_ptrIiEEEEJSD_EEEvT0_iT1_T2_DpNS2_10kernel_argIT3_EE_param_2];
	ld.param.u32 	%r89, [_ZN3cub18CUB_300001_SM_10006detail9transform16transform_kernelINS2_10policy_hubILb1EN4cuda3std3__45tupleIJN6thrust24THRUST_300001_SM_1000_NS17counting_iteratorIiNSA_11use_defaultESC_SC_EEEEEE10policy1000El22NearestCentroidFunctorNSA_6detail15normal_iteratorINSA_10device_ptrIiEEEEJSD_EEEvT0_iT1_T2_DpNS2_10kernel_argIT3_EE_param_1];
	ld.param.v2.u32 	{%r90, %r91}, [_ZN3cub18CUB_300001_SM_10006detail9transform16transform_kernelINS2_10policy_hubILb1EN4cuda3std3__45tupleIJN6thrust24THRUST_300001_SM_1000_NS17counting_iteratorIiNSA_11use_defaultESC_SC_EEEEEE10policy1000El22NearestCentroidFunctorNSA_6detail15normal_iteratorINSA_10device_ptrIiEEEEJSD_EEEvT0_iT1_T2_DpNS2_10kernel_argIT3_EE_param_2+16];
	cvta.to.global.u64 	%rd1, %rd9;
	cvta.to.global.u64 	%rd2, %rd10;
	cvta.to.global.u64 	%rd13, %rd12;
	shl.b32 	%r93, %r89, 7;
	mov.u32 	%r94, %ctaid.x;
	cvt.u64.u32 	%rd14, %r94;
	cvt.s64.s32 	%rd15, %r93;
	mul.lo.s64 	%rd16, %rd15, %rd14;
	sub.s64 	%rd17, %rd11, %rd16;
	min.s64 	%rd18, %rd17, %rd15;
	cvt.u32.u64 	%r3, %rd18;
	cvt.u32.u64 	%r95, %rd16;
	add.s32 	%r4, %r92, %r95;
	shl.b64 	%rd19, %rd16, 2;
	add.s64 	%rd3, %rd13, %rd19;
	setp.eq.s32 	%p1, %r93, %r3;
	@%p1 bra 	$L__BB10_44;
	setp.lt.s32 	%p2, %r89, 1;
	@%p2 bra 	$L__BB10_78;
	mov.u32 	%r5, %tid.x;
	setp.lt.s32 	%p3, %r90, 1;
	@%p3 bra 	$L__BB10_28;
	setp.gt.s32 	%p13, %r91, 0;
	@%p13 bra 	$L__BB10_11;
	and.b32  	%r6, %r90, 3;
	and.b32  	%r7, %r90, 2147483644;
	mov.b32 	%r181, 0;
$L__BB10_5:
	shl.b32 	%r110, %r181, 7;
	add.s32 	%r27, %r110, %r5;
	setp.lt.s32 	%p14, %r27, %r3;
	@%p14 bra 	$L__BB10_6;
	bra.uni 	$L__BB10_10;
$L__BB10_6:
	setp.lt.u32 	%p15, %r90, 4;
	mov.b32 	%r184, 0;
	@%p15 bra 	$L__BB10_9;
	mov.b32 	%r184, -1;
	mov.f32 	%f168, 0f7F7FFFFF;
	mov.b32 	%r182, 0;
$L__BB10_8:
	setp.gt.f32 	%p16, %f168, 0f00000000;
	selp.b32 	%r184, %r182, %r184, %p16;
	selp.f32 	%f168, 0f00000000, %f168, %p16;
	add.s32 	%r182, %r182, 4;
	setp.ne.s32 	%p17, %r182, %r7;
	@%p17 bra 	$L__BB10_8;
$L__BB10_9:
	setp.eq.s32 	%p18, %r6, 0;
	selp.b32 	%r115, %r184, %r184, %p18;
	mul.wide.s32 	%rd23, %r27, 4;
	add.s64 	%rd24, %rd3, %rd23;
	st.global.u32 	[%rd24], %r115;
$L__BB10_10:
	add.s32 	%r181, %r181, 1;
	setp.eq.s32 	%p19, %r181, %r89;
	@%p19 bra 	$L__BB10_78;
	bra.uni 	$L__BB10_5;
$L__BB10_11:
	and.b32  	%r8, %r91, 7;
	and.b32  	%r9, %r91, 2147483640;
	mov.b32 	%r174, 0;
$L__BB10_12:
	shl.b32 	%r117, %r174, 7;
	add.s32 	%r11, %r117, %r5;
	setp.ge.s32 	%p20, %r11, %r3;
	@%p20 bra 	$L__BB10_27;
	add.s32 	%r120, %r11, %r4;
	mul.lo.s32 	%r12, %r120, %r91;
	mov.b32 	%r176, -1;
	mov.f32 	%f159, 0f7F7FFFFF;
	mov.b32 	%r175, 0;
$L__BB10_14:
	setp.lt.u32 	%p21, %r91, 8;
	mul.lo.s32 	%r16, %r175, %r91;
	mov.f32 	%f167, 0f00000000;
	mov.b32 	%r179, 0;
	@%p21 bra 	$L__BB10_17;
	mov.f32 	%f167, 0f00000000;
	mov.b32 	%r177, 0;
$L__BB10_16:
	.pragma "nounroll";
	add.s32 	%r123, %r177, %r12;
	mul.wide.s32 	%rd25, %r123, 4;
	add.s64 	%rd26, %rd1, %rd25;
	ld.global.f32 	%f38, [%rd26];
	add.s32 	%r124, %r177, %r16;
	mul.wide.u32 	%rd27, %r124, 4;
	add.s64 	%rd28, %rd2, %rd27;
	ld.global.f32 	%f39, [%rd28];
	sub.f32 	%f40, %f38, %f39;
	fma.rn.f32 	%f41, %f40, %f40, %f167;
	ld.global.f32 	%f42, [%rd26+4];
	ld.global.f32 	%f43, [%rd28+4];
	sub.f32 	%f44, %f42, %f43;
	fma.rn.f32 	%f45, %f44, %f44, %f41;
	ld.global.f32 	%f46, [%rd26+8];
	ld.global.f32 	%f47, [%rd28+8];
	sub.f32 	%f48, %f46, %f47;
	fma.rn.f32 	%f49, %f48, %f48, %f45;
	ld.global.f32 	%f50, [%rd26+12];
	ld.global.f32 	%f51, [%rd28+12];
	sub.f32 	%f52, %f50, %f51;
	fma.rn.f32 	%f53, %f52, %f52, %f49;
	ld.global.f32 	%f54, [%rd26+16];
	ld.global.f32 	%f55, [%rd28+16];
	sub.f32 	%f56, %f54, %f55;
	fma.rn.f32 	%f57, %f56, %f56, %f53;
	ld.global.f32 	%f58, [%rd26+20];
	ld.global.f32 	%f59, [%rd28+20];
	sub.f32 	%f60, %f58, %f59;
	fma.rn.f32 	%f61, %f60, %f60, %f57;
	ld.global.f32 	%f62, [%rd26+24];
	ld.global.f32 	%f63, [%rd28+24];
	sub.f32 	%f64, %f62, %f63;
	fma.rn.f32 	%f65, %f64, %f64, %f61;
	ld.global.f32 	%f66, [%rd26+28];
	ld.global.f32 	%f67, [%rd28+28];
	sub.f32 	%f68, %f66, %f67;
	fma.rn.f32 	%f167, %f68, %f68, %f65;
	add.s32 	%r177, %r177, 8;
	setp.ne.s32 	%p22, %r177, %r9;
	mov.u32 	%r179, %r9;
	@%p22 bra 	$L__BB10_16;
$L__BB10_17:
	setp.eq.s32 	%p23, %r8, 0;
	@%p23 bra 	$L__BB10_25;
	add.s32 	%r125, %r8, -1;
	setp.lt.u32 	%p24, %r125, 3;
	@%p24 bra 	$L__BB10_20;
	add.s32 	%r126, %r179, %r12;
	mul.wide.s32 	%rd29, %r126, 4;
	add.s64 	%rd30, %rd1, %rd29;
	ld.global.f32 	%f70, [%rd30];
	add.s32 	%r127, %r179, %r16;
	mul.wide.u32 	%rd31, %r127, 4;
	add.s64 	%rd32, %rd2, %rd31;
	ld.global.f32 	%f71, [%rd32];
	sub.f32 	%f72, %f70, %f71;
	fma.rn.f32 	%f73, %f72, %f72, %f167;
	ld.global.f32 	%f74, [%rd30+4];
	cvt.u64.u32 	%rd33, %r16;
	cvt.u64.u32 	%rd34, %r179;
	add.s64 	%rd35, %rd34, %rd33;
	shl.b64 	%rd36, %rd35, 2;
	add.s64 	%rd37, %rd2, %rd36;
	ld.global.f32 	%f75, [%rd37+4];
	sub.f32 	%f76, %f74, %f75;
	fma.rn.f32 	%f77, %f76, %f76, %f73;
	ld.global.f32 	%f78, [%rd30+8];
	ld.global.f32 	%f79, [%rd37+8];
	sub.f32 	%f80, %f78, %f79;
	fma.rn.f32 	%f81, %f80, %f80, %f77;
	ld.global.f32 	%f82, [%rd30+12];
	ld.global.f32 	%f83, [%rd37+12];
	sub.f32 	%f84, %f82, %f83;
	fma.rn.f32 	%f167, %f84, %f84, %f81;
	add.s32 	%r179, %r179, 4;
$L__BB10_20:
	and.b32  	%r128, %r91, 3;
	setp.eq.s32 	%p25, %r128, 0;
	@%p25 bra 	$L__BB10_25;
	setp.eq.s32 	%p26, %r128, 1;
	@%p26 bra 	$L__BB10_23;
	add.s32 	%r129, %r179, %r12;
	mul.wide.s32 	%rd38, %r129, 4;
	add.s64 	%rd39, %rd1, %rd38;
	ld.global.f32 	%f86, [%rd39];
	add.s32 	%r130, %r179, %r16;
	mul.wide.u32 	%rd40, %r130, 4;
	add.s64 	%rd41, %rd2, %rd40;
	ld.global.f32 	%f87, [%rd41];
	sub.f32 	%f88, %f86, %f87;
	fma.rn.f32 	%f89, %f88, %f88, %f167;
	ld.global.f32 	%f90, [%rd39+4];
	cvt.u64.u32 	%rd42, %r16;
	cvt.u64.u32 	%rd43, %r179;
	add.s64 	%rd44, %rd43, %rd42;
	shl.b64 	%rd45, %rd44, 2;
	add.s64 	%rd46, %rd2, %rd45;
	ld.global.f32 	%f91, [%rd46+4];
	sub.f32 	%f92, %f90, %f91;
	fma.rn.f32 	%f167, %f92, %f92, %f89;
	add.s32 	%r179, %r179, 2;
$L__BB10_23:
	and.b32  	%r131, %r91, 1;
	setp.eq.b32 	%p27, %r131, 1;
	not.pred 	%p28, %p27;
	@%p28 bra 	$L__BB10_25;
	add.s32 	%r132, %r179, %r12;
	mul.wide.s32 	%rd47, %r132, 4;
	add.s64 	%rd48, %rd1, %rd47;
	ld.global.f32 	%f93, [%rd48];
	add.s32 	%r133, %r179, %r16;
	mul.wide.u32 	%rd49, %r133, 4;
	add.s64 	%rd50, %rd2, %rd49;
	ld.global.f32 	%f94, [%rd50];
	sub.f32 	%f95, %f93, %f94;
	fma.rn.f32 	%f167, %f95, %f95, %f167;
$L__BB10_25:
	setp.lt.f32 	%p29, %f167, %f159;
	selp.b32 	%r176, %r175, %r176, %p29;
	selp.f32 	%f159, %f167, %f159, %p29;
	add.s32 	%r175, %r175, 1;
	setp.ne.s32 	%p30, %r175, %r90;
	@%p30 bra 	$L__BB10_14;
	mul.wide.s32 	%rd51, %r11, 4;
	add.s64 	%rd52, %rd3, %rd51;
	st.global.u32 	[%rd52], %r176;
$L__BB10_27:
	add.s32 	%r174, %r174, 1;
	setp.eq.s32 	%p31, %r174, %r89;
	@%p31 bra 	$L__BB10_78;
	bra.uni 	$L__BB10_12;
$L__BB10_28:
	and.b32  	%r35, %r89, 3;
	setp.lt.u32 	%p4, %r89, 4;
	mov.b32 	%r204, 0;
	@%p4 bra 	$L__BB10_39;
	and.b32  	%r204, %r89, 2147483644;
	mov.b32 	%r200, 0;
$L__BB10_30:
	shl.b32 	%r98, %r200, 7;
	add.s32 	%r75, %r98, %r5;
	setp.ge.s32 	%p5, %r75, %r3;
	mul.wide.s32 	%rd20, %r75, 4;
	add.s64 	%rd8, %rd3, %rd20;
	@%p5 bra 	$L__BB10_32;
	mov.b32 	%r99, -1;
	st.global.u32 	[%rd8], %r99;
$L__BB10_32:
	add.s32 	%r100, %r75, 128;
	setp.ge.s32 	%p6, %r100, %r3;
	@%p6 bra 	$L__BB10_34;
	mov.b32 	%r101, -1;
	st.global.u32 	[%rd8+512], %r101;
$L__BB10_34:
	add.s32 	%r102, %r75, 256;
	setp.ge.s32 	%p7, %r102, %r3;
	@%p7 bra 	$L__BB10_36;
	mov.b32 	%r103, -1;
	st.global.u32 	[%rd8+1024], %r103;
$L__BB10_36:
	add.s32 	%r104, %r75, 384;
	setp.ge.s32 	%p8, %r104, %r3;
	@%p8 bra 	$L__BB10_38;
	mov.b32 	%r105, -1;
	st.global.u32 	[%rd8+1536], %r105;
$L__BB10_38:
	add.s32 	%r200, %r200, 4;
	setp.eq.s32 	%p9, %r200, %r204;
	@%p9 bra 	$L__BB10_39;
	bra.uni 	$L__BB10_30;
$L__BB10_39:
	setp.eq.s32 	%p10, %r35, 0;
	@%p10 bra 	$L__BB10_78;
	mov.b32 	%r206, 0;
$L__BB10_41:
	.pragma "nounroll";
	shl.b32 	%r107, %r204, 7;
	add.s32 	%r86, %r107, %r5;
	setp.ge.s32 	%p11, %r86, %r3;
	@%p11 bra 	$L__BB10_43;
	mul.wide.s32 	%rd21, %r86, 4;
	add.s64 	%rd22, %rd3, %rd21;
	mov.b32 	%r108, -1;
	st.global.u32 	[%rd22], %r108;
$L__BB10_43:
	add.s32 	%r204, %r204, 1;
	add.s32 	%r206, %r206, 1;
	setp.ne.s32 	%p12, %r206, %r35;
	@%p12 bra 	$L__BB10_41;
	bra.uni 	$L__BB10_78;
$L__BB10_44:
	setp.lt.s32 	%p32, %r89, 1;
	@%p32 bra 	$L__BB10_78;
	mov.u32 	%r37, %tid.x;
	setp.lt.s32 	%p33, %r90, 1;
	@%p33 bra 	$L__BB10_67;
	setp.gt.s32 	%p42, %r91, 0;
	@%p42 bra 	$L__BB10_52;
	and.b32  	%r38, %r90, 3;
	and.b32  	%r39, %r90, 2147483644;
	mov.b32 	%r194, 0;
$L__BB10_48:
	setp.lt.u32 	%p43, %r90, 4;
	mov.b32 	%r197, 0;
	@%p43 bra 	$L__BB10_51;
	mov.b32 	%r197, -1;
	mov.f32 	%f178, 0f7F7FFFFF;
	mov.b32 	%r195, 0;
$L__BB10_50:
	setp.gt.f32 	%p44, %f178, 0f00000000;
	selp.b32 	%r197, %r195, %r197, %p44;
	selp.f32 	%f178, 0f00000000, %f178, %p44;
	add.s32 	%r195, %r195, 4;
	setp.ne.s32 	%p45, %r195, %r39;
	@%p45 bra 	$L__BB10_50;
$L__BB10_51:
	setp.eq.s32 	%p46, %r38, 0;
	selp.b32 	%r155, %r197, %r197, %p46;
	shl.b32 	%r156, %r194, 7;
	add.s32 	%r157, %r156, %r37;
	mul.wide.s32 	%rd63, %r157, 4;
	add.s64 	%rd64, %rd3, %rd63;
	st.global.u32 	[%rd64], %r155;
	add.s32 	%r194, %r194, 1;
	setp.eq.s32 	%p47, %r194, %r89;
	@%p47 bra 	$L__BB10_78;
	bra.uni 	$L__BB10_48;
$L__BB10_52:
	and.b32  	%r40, %r91, 7;
	and.b32  	%r41, %r91, 2147483640;
	add.s64 	%rd4, %rd1, 16;
	mov.b32 	%r186, 0;
$L__BB10_53:
	shl.b32 	%r161, %r186, 7;
	add.s32 	%r43, %r161, %r37;
	add.s32 	%r162, %r43, %r4;
	mul.lo.s32 	%r44, %r162, %r91;
	mov.b32 	%r188, -1;
	mov.f32 	%f169, 0f7F7FFFFF;
	mov.b32 	%r187, 0;
$L__BB10_54:
	setp.lt.u32 	%p48, %r91, 8;
	mul.lo.s32 	%r48, %r187, %r91;
	mov.f32 	%f177, 0f00000000;
	mov.b32 	%r192, 0;
	@%p48 bra 	$L__BB10_57;
	and.b32  	%r164, %r91, 2147483640;
	neg.s32 	%r190, %r164;
	mul.wide.u32 	%rd65, %r48, 4;
	add.s64 	%rd66, %rd2, %rd65;
	add.s64 	%rd93, %rd66, 16;
	mov.f32 	%f177, 0f00000000;
	mov.u32 	%r189, %r44;
$L__BB10_56:
	.pragma "nounroll";
	mul.wide.s32 	%rd67, %r189, 4;
	add.s64 	%rd68, %rd4, %rd67;
	ld.global.f32 	%f101, [%rd68+-16];
	ld.global.f32 	%f102, [%rd93+-16];
	sub.f32 	%f103, %f101, %f102;
	fma.rn.f32 	%f104, %f103, %f103, %f177;
	ld.global.f32 	%f105, [%rd68+-12];
	ld.global.f32 	%f106, [%rd93+-12];
	sub.f32 	%f107, %f105, %f106;
	fma.rn.f32 	%f108, %f107, %f107, %f104;
	ld.global.f32 	%f109, [%rd68+-8];
	ld.global.f32 	%f110, [%rd93+-8];
	sub.f32 	%f111, %f109, %f110;
	fma.rn.f32 	%f112, %f111, %f111, %f108;
	ld.global.f32 	%f113, [%rd68+-4];
	ld.global.f32 	%f114, [%rd93+-4];
	sub.f32 	%f115, %f113, %f114;
	fma.rn.f32 	%f116, %f115, %f115, %f112;
	ld.global.f32 	%f117, [%rd68];
	ld.global.f32 	%f118, [%rd93];
	sub.f32 	%f119, %f117, %f118;
	fma.rn.f32 	%f120, %f119, %f119, %f116;
	ld.global.f32 	%f121, [%rd68+4];
	ld.global.f32 	%f122, [%rd93+4];
	sub.f32 	%f123, %f121, %f122;
	fma.rn.f32 	%f124, %f123, %f123, %f120;
	ld.global.f32 	%f125, [%rd68+8];
	ld.global.f32 	%f126, [%rd93+8];
	sub.f32 	%f127, %f125, %f126;
	fma.rn.f32 	%f128, %f127, %f127, %f124;
	ld.global.f32 	%f129, [%rd68+12];
	ld.global.f32 	%f130, [%rd93+12];
	sub.f32 	%f131, %f129, %f130;
	fma.rn.f32 	%f177, %f131, %f131, %f128;
	add.s32 	%r190, %r190, 8;
	add.s32 	%r189, %r189, 8;
	add.s64 	%rd93, %rd93, 32;
	setp.ne.s32 	%p49, %r190, 0;
	mov.u32 	%r192, %r41;
	@%p49 bra 	$L__BB10_56;
$L__BB10_57:
	setp.eq.s32 	%p50, %r40, 0;
	@%p50 bra 	$L__BB10_65;
	add.s32 	%r165, %r40, -1;
	setp.lt.u32 	%p51, %r165, 3;
	@%p51 bra 	$L__BB10_60;
	add.s32 	%r166, %r192, %r44;
	mul.wide.s32 	%rd69, %r166, 4;
	add.s64 	%rd70, %rd1, %rd69;
	ld.global.f32 	%f133, [%rd70];
	add.s32 	%r167, %r192, %r48;
	mul.wide.u32 	%rd71, %r167, 4;
	add.s64 	%rd72, %rd2, %rd71;
	ld.global.f32 	%f134, [%rd72];
	sub.f32 	%f135, %f133, %f134;
	fma.rn.f32 	%f136, %f135, %f135, %f177;
	ld.global.f32 	%f137, [%rd70+4];
	cvt.u64.u32 	%rd73, %r48;
	cvt.u64.u32 	%rd74, %r192;
	add.s64 	%rd75, %rd74, %rd73;
	shl.b64 	%rd76, %rd75, 2;
	add.s64 	%rd77, %rd2, %rd76;
	ld.global.f32 	%f138, [%rd77+4];
	sub.f32 	%f139, %f137, %f138;
	fma.rn.f32 	%f140, %f139, %f139, %f136;
	ld.global.f32 	%f141, [%rd70+8];
	ld.global.f32 	%f142, [%rd77+8];
	sub.f32 	%f143, %f141, %f142;
	fma.rn.f32 	%f144, %f143, %f143, %f140;
	ld.global.f32 	%f145, [%rd70+12];
	ld.global.f32 	%f146, [%rd77+12];
	sub.f32 	%f147, %f145, %f146;
	fma.rn.f32 	%f177, %f147, %f147, %f144;
	add.s32 	%r192, %r192, 4;
$L__BB10_60:
	and.b32  	%r168, %r91, 3;
	setp.eq.s32 	%p52, %r168, 0;
	@%p52 bra 	$L__BB10_65;
	setp.eq.s32 	%p53, %r168, 1;
	@%p53 bra 	$L__BB10_63;
	add.s32 	%r169, %r192, %r44;
	mul.wide.s32 	%rd78, %r169, 4;
	add.s64 	%rd79, %rd1, %rd78;
	ld.global.f32 	%f149, [%rd79];
	add.s32 	%r170, %r192, %r48;
	mul.wide.u32 	%rd80, %r170, 4;
	add.s64 	%rd81, %rd2, %rd80;
	ld.global.f32 	%f150, [%rd81];
	sub.f32 	%f151, %f149, %f150;
	fma.rn.f32 	%f152, %f151, %f151, %f177;
	ld.global.f32 	%f153, [%rd79+4];
	cvt.u64.u32 	%rd82, %r48;
	cvt.u64.u32 	%rd83, %r192;
	add.s64 	%rd84, %rd83, %rd82;
	shl.b64 	%rd85, %rd84, 2;
	add.s64 	%rd86, %rd2, %rd85;
	ld.global.f32 	%f154, [%rd86+4];
	sub.f32 	%f155, %f153, %f154;
	fma.rn.f32 	%f177, %f155, %f155, %f152;
	add.s32 	%r192, %r192, 2;
$L__BB10_63:
	and.b32  	%r171, %r91, 1;
	setp.eq.b32 	%p54, %r171, 1;
	not.pred 	%p55, %p54;
	@%p55 bra 	$L__BB10_65;
	add.s32 	%r172, %r192, %r44;
	mul.wide.s32 	%rd87, %r172, 4;
	add.s64 	%rd88, %rd1, %rd87;
	ld.global.f32 	%f156, [%rd88];
	add.s32 	%r173, %r192, %r48;
	mul.wide.u32 	%rd89, %r173, 4;
	add.s64 	%rd90, %rd2, %rd89;
	ld.global.f32 	%f157, [%rd90];
	sub.f32 	%f158, %f156, %f157;
	fma.rn.f32 	%f177, %f158, %f158, %f177;
$L__BB10_65:
	setp.lt.f32 	%p56, %f177, %f169;
	selp.b32 	%r188, %r187, %r188, %p56;
	selp.f32 	%f169, %f177, %f169, %p56;
	add.s32 	%r187, %r187, 1;
	setp.ne.s32 	%p57, %r187, %r90;
	@%p57 bra 	$L__BB10_54;
	mul.wide.s32 	%rd91, %r43, 4;
	add.s64 	%rd92, %rd3, %rd91;
	st.global.u32 	[%rd92], %r188;
	add.s32 	%r186, %r186, 1;
	setp.eq.s32 	%p58, %r186, %r89;
	@%p58 bra 	$L__BB10_78;
	bra.uni 	$L__BB10_53;
$L__BB10_67:
	and.b32  	%r70, %r89, 7;
	setp.lt.u32 	%p34, %r89, 8;
	mov.b32 	%r202, 0;
	@%p34 bra 	$L__BB10_70;
	and.b32  	%r202, %r89, 2147483640;
	mov.b32 	%r199, 0;
$L__BB10_69:
	.pragma "nounroll";
	shl.b32 	%r136, %r199, 7;
	add.s32 	%r137, %r136, %r37;
	mul.wide.u32 	%rd53, %r137, 4;
	add.s64 	%rd54, %rd3, %rd53;
	mov.b32 	%r138, -1;
	st.global.u32 	[%rd54], %r138;
	add.s32 	%r139, %r137, 128;
	mul.wide.s32 	%rd55, %r139, 4;
	add.s64 	%rd56, %rd3, %rd55;
	st.global.u32 	[%rd56], %r138;
	st.global.u32 	[%rd56+512], %r138;
	st.global.u32 	[%rd56+1024], %r138;
	st.global.u32 	[%rd56+1536], %r138;
	st.global.u32 	[%rd56+2048], %r138;
	st.global.u32 	[%rd56+2560], %r138;
	st.global.u32 	[%rd56+3072], %r138;
	add.s32 	%r199, %r199, 8;
	setp.eq.s32 	%p35, %r199, %r202;
	@%p35 bra 	$L__BB10_70;
	bra.uni 	$L__BB10_69;
$L__BB10_70:
	setp.eq.s32 	%p36, %r70, 0;
	@%p36 bra 	$L__BB10_78;
	and.b32  	%r78, %r89, 3;
	setp.lt.u32 	%p37, %r70, 4;
	@%p37 bra 	$L__BB10_73;
	shl.b32 	%r140, %r202, 7;
	add.s32 	%r141, %r140, %r37;
	mul.wide.s32 	%rd57, %r141, 4;
	add.s64 	%rd58, %rd3, %rd57;
	mov.b32 	%r142, -1;
	st.global.u32 	[%rd58], %r142;
	st.global.u32 	[%rd58+512], %r142;
	st.global.u32 	[%rd58+1024], %r142;
	st.global.u32 	[%rd58+1536], %r142;
	add.s32 	%r202, %r202, 4;
$L__BB10_73:
	setp.eq.s32 	%p38, %r78, 0;
	@%p38 bra 	$L__BB10_78;
	setp.eq.s32 	%p39, %r78, 1;
	@%p39 bra 	$L__BB10_76;
	shl.b32 	%r143, %r202, 7;
	add.s32 	%r144, %r143, %r37;
	mul.wide.s32 	%rd59, %r144, 4;
	add.s64 	%rd60, %rd3, %rd59;
	mov.b32 	%r145, -1;
	st.global.u32 	[%rd60], %r145;
	st.global.u32 	[%rd60+512], %r145;
	add.s32 	%r202, %r202, 2;
$L__BB10_76:
	and.b32  	%r146, %r89, 1;
	setp.eq.b32 	%p40, %r146, 1;
	not.pred 	%p41, %p40;
	@%p41 bra 	$L__BB10_78;
	shl.b32 	%r147, %r202, 7;
	add.s32 	%r148, %r147, %r37;
	mul.wide.s32 	%rd61, %r148, 4;
	add.s64 	%rd62, %rd3, %rd61;
	mov.b32 	%r149, -1;
	st.global.u32 	[%rd62], %r149;
$L__BB10_78:
	ret;

}
	// .globl	_ZN3cub18CUB_300001_SM_10006detail9transform16transform_kernelINS2_10policy_hubILb1EN4cuda3std3__45tupleIJN6thrust24THRUST_300001_SM_1000_NS12zip_iteratorINS8_IJNSA_17counting_iteratorIiNSA_11use_defaultESD_SD_EENSA_18transform_iteratorINSA_6detail10functional5actorINSH_9compositeIJNSH_16operator_adaptorINS7_7modulusIvEEEENSI_INSH_8argumentILj0EEEEENSI_INSH_5valueIiEEEEEEEEESE_SD_SD_EEEEEEEEEEE10policy1000Ei25KMeansCentroidInitFunctorNSG_15normal_iteratorINSA_10device_ptrIfEEEEJSY_EEEvT0_iT1_T2_DpNS2_10kernel_argIT3_EE
.visible .entry _ZN3cub18CUB_300001_SM_10006detail9transform16transform_kernelINS2_10policy_hubILb1EN4cuda3std3__45tupleIJN6thrust24THRUST_300001_SM_1000_NS12zip_iteratorINS8_IJNSA_17counting_iteratorIiNSA_11use_defaultESD_SD_EENSA_18transform_iteratorINSA_6detail10functional5actorINSH_9compositeIJNSH_16operator_adaptorINS7_7modulusIvEEEENSI_INSH_8argumentILj0EEEEENSI_INSH_5valueIiEEEEEEEEESE_SD_SD_EEEEEEEEEEE10policy1000Ei25KMeansCentroidInitFunctorNSG_15normal_iteratorINSA_10device_ptrIfEEEEJSY_EEEvT0_iT1_T2_DpNS2_10kernel_argIT3_EE(
	.param .u32 _ZN3cub18CUB_300001_SM_10006detail9transform16transform_kernelINS2_10policy_hubILb1EN4cuda3std3__45tupleIJN6thrust24THRUST_300001_SM_1000_NS12zip_iteratorINS8_IJNSA_17counting_iteratorIiNSA_11use_defaultESD_SD_EENSA_18transform_iteratorINSA_6detail10functional5actorINSH_9compositeIJNSH_16operator_adaptorINS7_7modulusIvEEEENSI_INSH_8argumentILj0EEEEENSI_INSH_5valueIiEEEEEEEEESE_SD_SD_EEEEEEEEEEE10policy1000Ei25KMeansCentroidInitFunctorNSG_15normal_iteratorINSA_10device_ptrIfEEEEJSY_EEEvT0_iT1_T2_DpNS2_10kernel_argIT3_EE_param_0,
	.param .u32 _ZN3cub18CUB_300001_SM_10006detail9transform16transform_kernelINS2_10policy_hubILb1EN4cuda3std3__45tupleIJN6thrust24THRUST_300001_SM_1000_NS12zip_iteratorINS8_IJNSA_17counting_iteratorIiNSA_11use_defaultESD_SD_EENSA_18transform_iteratorINSA_6detail10functional5actorINSH_9compositeIJNSH_16operator_adaptorINS7_7modulusIvEEEENSI_INSH_8argumentILj0EEEEENSI_INSH_5valueIiEEEEEEEEESE_SD_SD_EEEEEEEEEEE10policy1000Ei25KMeansCentroidInitFunctorNSG_15normal_iteratorINSA_10device_ptrIfEEEEJSY_EEEvT0_iT1_T2_DpNS2_10kernel_argIT3_EE_param_1,
	.param .align 8 .b8 _ZN3cub18CUB_300001_SM_10006detail9transform16transform_kernelINS2_10policy_hubILb1EN4cuda3std3__45tupleIJN6thrust24THRUST_300001_SM_1000_NS12zip_iteratorINS8_IJNSA_17counting_iteratorIiNSA_11use_defaultESD_SD_EENSA_18transform_iteratorINSA_6detail10functional5actorINSH_9compositeIJNSH_16operator_adaptorINS7_7modulusIvEEEENSI_INSH_8argumentILj0EEEEENSI_INSH_5valueIiEEEEEEEEESE_SD_SD_EEEEEEEEEEE10policy1000Ei25KMeansCentroidInitFunctorNSG_15normal_iteratorINSA_10device_ptrIfEEEEJSY_EEEvT0_iT1_T2_DpNS2_10kernel_argIT3_EE_param_2[24],
	.param .align 8 .b8 _ZN3cub18CUB_300001_SM_10006detail9transform16transform_kernelINS2_10policy_hubILb1EN4cuda3std3__45tupleIJN6thrust24THRUST_300001_SM_1000_NS12zip_iteratorINS8_IJNSA_17counting_iteratorIiNSA_11use_defaultESD_SD_EENSA_18transform_iteratorINSA_6detail10functional5actorINSH_9compositeIJNSH_16operator_adaptorINS7_7modulusIvEEEENSI_INSH_8argumentILj0EEEEENSI_INSH_5valueIiEEEEEEEEESE_SD_SD_EEEEEEEEEEE10policy1000Ei25KMeansCentroidInitFunctorNSG_15normal_iteratorINSA_10device_ptrIfEEEEJSY_EEEvT0_iT1_T2_DpNS2_10kernel_argIT3_EE_param_3[8],
	.param .align 8 .b8 _ZN3cub18CUB_300001_SM_10006detail9transform16transform_kernelINS2_10policy_hubILb1EN4cuda3std3__45tupleIJN6thrust24THRUST_300001_SM_1000_NS12zip_iteratorINS8_IJNSA_17counting_iteratorIiNSA_11use_defaultESD_SD_EENSA_18transform_iteratorINSA_6detail10functional5actorINSH_9compositeIJNSH_16operator_adaptorINS7_7modulusIvEEEENSI_INSH_8argumentILj0EEEEENSI_INSH_5valueIiEEEEEEEEESE_SD_SD_EEEEEEEEEEE10policy1000Ei25KMeansCentroidInitFunctorNSG_15normal_iteratorINSA_10device_ptrIfEEEEJSY_EEEvT0_iT1_T2_DpNS2_10kernel_argIT3_EE_param_4[16]
)
.maxntid 128
{
	.reg .pred 	%p<25>;
	.reg .b32 	%r<234>;
	.reg .b32 	%f<23>;
	.reg .b64 	%rd<67>;

	ld.param.u32 	%r3, [_ZN3cub18CUB_300001_SM_10006detail9transform16transform_kernelINS2_10policy_hubILb1EN4cuda3std3__45tupleIJN6thrust24THRUST_300001_SM_1000_NS12zip_iteratorINS8_IJNSA_17counting_iteratorIiNSA_11use_defaultESD_SD_EENSA_18transform_iteratorINSA_6detail10functional5actorINSH_9compositeIJNSH_16operator_adaptorINS7_7modulusIvEEEENSI_INSH_8argumentILj0EEEEENSI_INSH_5valueIiEEEEEEEEESE_SD_SD_EEEEEEEEEEE10policy1000Ei25KMeansCentroidInitFunctorNSG_15normal_iteratorINSA_10device_ptrIfEEEEJSY_EEEvT0_iT1_T2_DpNS2_10kernel_argIT3_EE_param_2+16];
	ld.param.u32 	%r37, [_ZN3cub18CUB_300001_SM_10006detail9transform16transform_kernelINS2_10policy_hubILb1EN4cuda3std3__45tupleIJN6thrust24THRUST_300001_SM_1000_NS12zip_iteratorINS8_IJNSA_17counting_iteratorIiNSA_11use_defaultESD_SD_EENSA_18transform_iteratorINSA_6detail10functional5actorINSH_9compositeIJNSH_16operator_adaptorINS7_7modulusIvEEEENSI_INSH_8argumentILj0EEEEENSI_INSH_5valueIiEEEEEEEEESE_SD_SD_EEEEEEEEEEE10policy1000Ei25KMeansCentroidInitFunctorNSG_15normal_iteratorINSA_10device_ptrIfEEEEJSY_EEEvT0_iT1_T2_DpNS2_10kernel_argIT3_EE_param_0];
	ld.param.u64 	%rd5, [_ZN3cub18CUB_300001_SM_10006detail9transform16transform_kernelINS2_10policy_hubILb1EN4cuda3std3__45tupleIJN6thrust24THRUST_300001_SM_1000_NS12zip_iteratorINS8_IJNSA_17counting_iteratorIiNSA_11use_defaultESD_SD_EENSA_18transform_iteratorINSA_6detail10functional5actorINSH_9compositeIJNSH_16operator_adaptorINS7_7modulusIvEEEENSI_INSH_8argumentILj0EEEEENSI_INSH_5valueIiEEEEEEEEESE_SD_SD_EEEEEEEEEEE10policy1000Ei25KMeansCentroidInitFunctorNSG_15normal_iteratorINSA_10device_ptrIfEEEEJSY_EEEvT0_iT1_T2_DpNS2_10kernel_argIT3_EE_param_3];
	ld.param.u64 	%rd6, [_ZN3cub18CUB_300001_SM_10006detail9transform16transform_kernelINS2_10policy_hubILb1EN4cuda3std3__45tupleIJN6thrust24THRUST_300001_SM_1000_NS12zip_iteratorINS8_IJNSA_17counting_iteratorIiNSA_11use_defaultESD_SD_EENSA_18transform_iteratorINSA_6detail10functional5actorINSH_9compositeIJNSH_16operator_adaptorINS7_7modulusIvEEEENSI_INSH_8argumentILj0EEEEENSI_INSH_5valueIiEEEEEEEEESE_SD_SD_EEEEEEEEEEE10policy1000Ei25KMeansCentroidInitFunctorNSG_15normal_iteratorINSA_10device_ptrIfEEEEJSY_EEEvT0_iT1_T2_DpNS2_10kernel_argIT3_EE_param_2];
	ld.param.u32 	%r36, [_ZN3cub18CUB_300001_SM_10006detail9transform16transform_kernelINS2_10policy_hubILb1EN4cuda3std3__45tupleIJN6thrust24THRUST_300001_SM_1000_NS12zip_iteratorINS8_IJNSA_17counting_iteratorIiNSA_11use_defaultESD_SD_EENSA_18transform_iteratorINSA_6detail10functional5actorINSH_9compositeIJNSH_16operator_adaptorINS7_7modulusIvEEEENSI_INSH_8argumentILj0EEEEENSI_INSH_5valueIiEEEEEEEEESE_SD_SD_EEEEEEEEEEE10policy1000Ei25KMeansCentroidInitFunctorNSG_15normal_iteratorINSA_10device_ptrIfEEEEJSY_EEEvT0_iT1_T2_DpNS2_10kernel_argIT3_EE_param_1];
	ld.param.v2.u32 	{%r1, %r2}, [_ZN3cub18CUB_300001_SM_10006detail9transform16transform_kernelINS2_10policy_hubILb1EN4cuda3std3__45tupleIJN6thrust24THRUST_300001_SM_1000_NS12zip_iteratorINS8_IJNSA_17counting_iteratorIiNSA_11use_defaultESD_SD_EENSA_18transform_iteratorINSA_6detail10functional5actorINSH_9compositeIJNSH_16operator_adaptorINS7_7modulusIvEEEENSI_INSH_8argumentILj0EEEEENSI_INSH_5valueIiEEEEEEEEESE_SD_SD_EEEEEEEEEEE10policy1000Ei25KMeansCentroidInitFunctorNSG_15normal_iteratorINSA_10device_ptrIfEEEEJSY_EEEvT0_iT1_T2_DpNS2_10kernel_argIT3_EE_param_2+8];
	cvta.to.global.u64 	%rd1, %rd6;
	cvta.to.global.u64 	%rd7, %rd5;
	ld.param.v2.u32 	{%r38, %r39}, [_ZN3cub18CUB_300001_SM_10006detail9transform16transform_kernelINS2_10policy_hubILb1EN4cuda3std3__45tupleIJN6thrust24THRUST_300001_SM_1000_NS12zip_iteratorINS8_IJNSA_17counting_iteratorIiNSA_11use_defaultESD_SD_EENSA_18transform_iteratorINSA_6detail10functional5actorINSH_9compositeIJNSH_16operator_adaptorINS7_7modulusIvEEEENSI_INSH_8argumentILj0EEEEENSI_INSH_5valueIiEEEEEEEEESE_SD_SD_EEEEEEEEEEE10policy1000Ei25KMeansCentroidInitFunctorNSG_15normal_iteratorINSA_10device_ptrIfEEEEJSY_EEEvT0_iT1_T2_DpNS2_10kernel_argIT3_EE_param_4];
	ld.param.u32 	%r4, [_ZN3cub18CUB_300001_SM_10006detail9transform16transform_kernelINS2_10policy_hubILb1EN4cuda3std3__45tupleIJN6thrust24THRUST_300001_SM_1000_NS12zip_iteratorINS8_IJNSA_17counting_iteratorIiNSA_11use_defaultESD_SD_EENSA_18transform_iteratorINSA_6detail10functional5actorINSH_9compositeIJNSH_16operator_adaptorINS7_7modulusIvEEEENSI_INSH_8argumentILj0EEEEENSI_INSH_5valueIiEEEEEEEEESE_SD_SD_EEEEEEEEEEE10policy1000Ei25KMeansCentroidInitFunctorNSG_15normal_iteratorINSA_10device_ptrIfEEEEJSY_EEEvT0_iT1_T2_DpNS2_10kernel_argIT3_EE_param_4+12];
	shl.b32 	%r40, %r36, 7;
	mov.u32 	%r41, %ctaid.x;
	mul.lo.s32 	%r42, %r40, %r41;
	sub.s32 	%r43, %r37, %r42;
	min.s32 	%r5, %r40, %r43;
	add.s32 	%r6, %r38, %r42;
	add.s32 	%r7, %r39, %r42;
	mul.wide.s32 	%rd8, %r42, 4;
	add.s64 	%rd2, %rd7, %rd8;
	setp.gt.s32 	%p1, %r40, %r43;
	@%p1 bra 	$L__BB11_13;
	setp.lt.s32 	%p2, %r36, 1;
	@%p2 bra 	$L__BB11_35;
	mov.u32 	%r8, %tid.x;
	add.s32 	%r9, %r6, %r3;
	and.b32  	%r10, %r36, 7;
	setp.lt.u32 	%p3, %r36, 8;
	mov.b32 	%r231, 0;
	@%p3 bra 	$L__BB11_5;
	and.b32  	%r231, %r36, 2147483640;
	mov.b32 	%r227, 0;
$L__BB11_4:
	.pragma "nounroll";
	shl.b32 	%r46, %r227, 7;
	add.s32 	%r47, %r46, %r8;
	add.s32 	%r48, %r47, %r7;
	rem.s32 	%r49, %r48, %r4;
	add.s32 	%r50, %r9, %r47;
	add.s32 	%r51, %r50, %r49;
	mad.lo.s32 	%r52, %r51, 1103515245, 12345;
	and.b32  	%r53, %r52, 2147483647;
	rem.u32 	%r54, %r53, %r1;
	mad.lo.s32 	%r55, %r54, %r2, %r49;
	mul.wide.s32 	%rd9, %r55, 4;
	add.s64 	%rd10, %rd1, %rd9;
	ld.global.f32 	%f1, [%rd10];
	mul.wide.u32 	%rd11, %r47, 4;
	add.s64 	%rd12, %rd2, %rd11;
	st.global.f32 	[%rd12], %f1;
	add.s32 	%r56, %r47, 128;
	add.s32 	%r57, %r48, 128;
	rem.s32 	%r58, %r57, %r4;
	add.s32 	%r59, %r50, %r58;
	mad.lo.s32 	%r60, %r59, 1103515245, -483957063;
	and.b32  	%r61, %r60, 2147483647;
	rem.u32 	%r62, %r61, %r1;
	mad.lo.s32 	%r63, %r62, %r2, %r58;
	mul.wide.s32 	%rd13, %r63, 4;
	add.s64 	%rd14, %rd1, %rd13;
	ld.global.f32 	%f2, [%rd14];
	mul.wide.s32 	%rd15, %r56, 4;
	add.s64 	%rd16, %rd2, %rd15;
	st.global.f32 	[%rd16], %f2;
	add.s32 	%r64, %r48, 256;
	rem.s32 	%r65, %r64, %r4;
	add.s32 	%r66, %r50, %r65;
	mad.lo.s32 	%r67, %r66, 1103515245, -967926471;
	and.b32  	%r68, %r67, 2147483647;
	rem.u32 	%r69, %r68, %r1;
	mad.lo.s32 	%r70, %r69, %r2, %r65;
	mul.wide.s32 	%rd17, %r70, 4;
	add.s64 	%rd18, %rd1, %rd17;
	ld.global.f32 	%f3, [%rd18];
	st.global.f32 	[%rd16+512], %f3;
	add.s32 	%r71, %r48, 384;
	rem.s32 	%r72, %r71, %r4;
	add.s32 	%r73, %r50, %r72;
	mad.lo.s32 	%r74, %r73, 1103515245, -1451895879;
	and.b32  	%r75, %r74, 2147483647;
	rem.u32 	%r76, %r75, %r1;
	mad.lo.s32 	%r77, %r76, %r2, %r72;
	mul.wide.s32 	%rd19, %r77, 4;
	add.s64 	%rd20, %rd1, %rd19;
	ld.global.f32 	%f4, [%rd20];
	st.global.f32 	[%rd16+1024], %f4;
	add.s32 	%r78, %r48, 512;
	rem.s32 	%r79, %r78, %r4;
	add.s32 	%r80, %r50, %r79;
	mad.lo.s32 	%r81, %r80, 1103515245, -1935865287;
	and.b32  	%r82, %r81, 2147483647;
	rem.u32 	%r83, %r82, %r1;
	mad.lo.s32 	%r84, %r83, %r2, %r79;
	mul.wide.s32 	%rd21, %r84, 4;
	add.s64 	%rd22, %rd1, %rd21;
	ld.global.f32 	%f5, [%rd22];
	st.global.f32 	[%rd16+1536], %f5;
	add.s32 	%r85, %r48, 640;
	rem.s32 	%r86, %r85, %r4;
	add.s32 	%r87, %r50, %r86;
	mad.lo.s32 	%r88, %r87, 1103515245, 1875132601;
	and.b32  	%r89, %r88, 2147483647;
	rem.u32 	%r90, %r89, %r1;
	mad.lo.s32 	%r91, %r90, %r2, %r86;
	mul.wide.s32 	%rd23, %r91, 4;
	add.s64 	%rd24, %rd1, %rd23;
	ld.global.f32 	%f6, [%rd24];
	st.global.f32 	[%rd16+2048], %f6;
	add.s32 	%r92, %r48, 768;
	rem.s32 	%r93, %r92, %r4;
	add.s32 	%r94, %r50, %r93;
	mad.lo.s32 	%r95, %r94, 1103515245, 1391163193;
	and.b32  	%r96, %r95, 2147483647;
	rem.u32 	%r97, %r96, %r1;
	mad.lo.s32 	%r98, %r97, %r2, %r93;
	mul.wide.s32 	%rd25, %r98, 4;
	add.s64 	%rd26, %rd1, %rd25;
	ld.global.f32 	%f7, [%rd26];
	st.global.f32 	[%rd16+2560], %f7;
	add.s32 	%r99, %r48, 896;
	rem.s32 	%r100, %r99, %r4;
	add.s32 	%r101, %r50, %r100;
	mad.lo.s32 	%r102, %r101, 1103515245, 907193785;
	and.b32  	%r103, %r102, 2147483647;
	rem.u32 	%r104, %r103, %r1;
	mad.lo.s32 	%r105, %r104, %r2, %r100;
	mul.wide.s32 	%rd27, %r105, 4;
	add.s64 	%rd28, %rd1, %rd27;
	ld.global.f32 	%f8, [%rd28];
	st.global.f32 	[%rd16+3072], %f8;
	add.s32 	%r227, %r227, 8;
	setp.eq.s32 	%p4, %r227, %r231;
	@%p4 bra 	$L__BB11_5;
	bra.uni 	$L__BB11_4;
$L__BB11_5:
	setp.eq.s32 	%p5, %r10, 0;
	@%p5 bra 	$L__BB11_35;
	and.b32  	%r31, %r36, 3;
	setp.lt.u32 	%p6, %r10, 4;
	@%p6 bra 	$L__BB11_8;
	shl.b32 	%r106, %r231, 7;
	add.s32 	%r107, %r106, %r8;
	add.s32 	%r108, %r107, %r7;
	rem.s32 	%r109, %r108, %r4;
	add.s32 	%r110, %r9, %r107;
	add.s32 	%r111, %r110, %r109;
	mad.lo.s32 	%r112, %r111, 1103515245, 12345;
	and.b32  	%r113, %r112, 2147483647;
	rem.u32 	%r114, %r113, %r1;
	mad.lo.s32 	%r115, %r114, %r2, %r109;
	mul.wide.s32 	%rd29, %r115, 4;
	add.s64 	%rd30, %rd1, %rd29;
	ld.global.f32 	%f9, [%rd30];
	mul.wide.s32 	%rd31, %r107, 4;
	add.s64 	%rd32, %rd2, %rd31;
	st.global.f32 	[%rd32], %f9;
	add.s32 	%r116, %r108, 128;
	rem.s32 	%r117, %r116, %r4;
	add.s32 	%r118, %r110, %r117;
	mad.lo.s32 	%r119, %r118, 1103515245, -483957063;
	and.b32  	%r120, %r119, 2147483647;
	rem.u32 	%r121, %r120, %r1;
	mad.lo.s32 	%r122, %r121, %r2, %r117;
	mul.wide.s32 	%rd33, %r122, 4;
	add.s64 	%rd34, %rd1, %rd33;
	ld.global.f32 	%f10, [%rd34];
	st.global.f32 	[%rd32+512], %f10;
	add.s32 	%r123, %r108, 256;
	rem.s32 	%r124, %r123, %r4;
	add.s32 	%r125, %r110, %r124;
	mad.lo.s32 	%r126, %r125, 1103515245, -967926471;
	and.b32  	%r127, %r126, 2147483647;
	rem.u32 	%r128, %r127, %r1;
	mad.lo.s32 	%r129, %r128, %r2, %r124;
	mul.wide.s32 	%rd35, %r129, 4;
	add.s64 	%rd36, %rd1, %rd35;
	ld.global.f32 	%f11, [%rd36];
	st.global.f32 	[%rd32+1024], %f11;
	add.s32 	%r130, %r108, 384;
	rem.s32 	%r131, %r130, %r4;
	add.s32 	%r132, %r110, %r131;
	mad.lo.s32 	%r133, %r132, 1103515245, -1451895879;
	and.b32  	%r134, %r133, 2147483647;
	rem.u32 	%r135, %r134, %r1;
	mad.lo.s32 	%r136, %r135, %r2, %r131;
	mul.wide.s32 	%rd37, %r136, 4;
	add.s64 	%rd38, %rd1, %rd37;
	ld.global.f32 	%f12, [%rd38];
	st.global.f32 	[%rd32+1536], %f12;
	add.s32 	%r231, %r231, 4;
$L__BB11_8:
	setp.eq.s32 	%p7, %r31, 0;
	@%p7 bra 	$L__BB11_35;
	setp.eq.s32 	%p8, %r31, 1;
	@%p8 bra 	$L__BB11_11;
	shl.b32 	%r137, %r231, 7;
	add.s32 	%r138, %r137, %r8;
	add.s32 	%r139, %r138, %r7;
	rem.s32 	%r140, %r139, %r4;
	add.s32 	%r141, %r9, %r138;
	add.s32 	%r142, %r141, %r140;
	mad.lo.s32 	%r143, %r142, 1103515245, 12345;
	and.b32  	%r144, %r143, 2147483647;
	rem.u32 	%r145, %r144, %r1;
	mad.lo.s32 	%r146, %r145, %r2, %r140;
	mul.wide.s32 	%rd39, %r146, 4;
	add.s64 	%rd40, %rd1, %rd39;
	ld.global.f32 	%f13, [%rd40];
	mul.wide.s32 	%rd41, %r138, 4;
	add.s64 	%rd42, %rd2, %rd41;
	st.global.f32 	[%rd42], %f13;
	add.s32 	%r147, %r139, 128;
	rem.s32 	%r148, %r147, %r4;
	add.s32 	%r149, %r141, %r148;
	mad.lo.s32 	%r150, %r149, 1103515245, -483957063;
	and.b32  	%r151, %r150, 2147483647;
	rem.u32 	%r152, %r151, %r1;
	mad.lo.s32 	%r153, %r152, %r2, %r148;
	mul.wide.s32 	%rd43, %r153, 4;
	add.s64 	%rd44, %rd1, %rd43;
	ld.global.f32 	%f14, [%rd44];
	st.global.f32 	[%rd42+512], %f14;
	add.s32 	%r231, %r231, 2;
$L__BB11_11:
	and.b32  	%r154, %r36, 1;
	setp.eq.b32 	%p9, %r154, 1;
	not.pred 	%p10, %p9;
	@%p10 bra 	$L__BB11_35;
	shl.b32 	%r155, %r231, 7;
	add.s32 	%r156, %r155, %r8;
	add.s32 	%r157, %r156, %r7;
	rem.s32 	%r158, %r157, %r4;
	add.s32 	%r159, %r9, %r156;
	add.s32 	%r160, %r159, %r158;
	mad.lo.s32 	%r161, %r160, 1103515245, 12345;
	and.b32  	%r162, %r161, 2147483647;
	rem.u32 	%r163, %r162, %r1;
	mad.lo.s32 	%r164, %r163, %r2, %r158;
	mul.wide.s32 	%rd45, %r164, 4;
	add.s64 	%rd46, %rd1, %rd45;
	ld.global.f32 	%f15, [%rd46];
	mul.wide.s32 	%rd47, %r156, 4;
	add.s64 	%rd48, %rd2, %rd47;
	st.global.f32 	[%rd48], %f15;
	bra.uni 	$L__BB11_35;
$L__BB11_13:
	setp.lt.s32 	%p11, %r36, 1;
	@%p11 bra 	$L__BB11_35;
	mov.u32 	%r12, %tid.x;
	add.s32 	%r13, %r6, %r3;
	and.b32  	%r14, %r36, 3;
	setp.lt.u32 	%p12, %r36, 4;
	mov.b32 	%r229, 0;
	@%p12 bra 	$L__BB11_25;
	and.b32  	%r229, %r36, 2147483644;
	mov.b32 	%r228, 0;
$L__BB11_16:
	.pragma "nounroll";
	shl.b32 	%r167, %r228, 7;
	add.s32 	%r19, %r167, %r12;
	setp.ge.s32 	%p13, %r19, %r5;
	mul.wide.s32 	%rd49, %r19, 4;
	add.s64 	%rd3, %rd2, %rd49;
	@%p13 bra 	$L__BB11_18;
	add.s32 	%r168, %r19, %r7;
	rem.s32 	%r169, %r168, %r4;
	add.s32 	%r170, %r13, %r19;
	add.s32 	%r171, %r170, %r169;
	mad.lo.s32 	%r172, %r171, 1103515245, 12345;
	and.b32  	%r173, %r172, 2147483647;
	rem.u32 	%r174, %r173, %r1;
	mad.lo.s32 	%r175, %r174, %r2, %r169;
	mul.wide.s32 	%rd50, %r175, 4;
	add.s64 	%rd51, %rd1, %rd50;
	ld.global.f32 	%f16, [%rd51];
	st.global.f32 	[%rd3], %f16;
$L__BB11_18:
	add.s32 	%r20, %r19, 128;
	setp.ge.s32 	%p14, %r20, %r5;
	@%p14 bra 	$L__BB11_20;
	add.s32 	%r176, %r20, %r7;
	rem.s32 	%r177, %r176, %r4;
	add.s32 	%r178, %r13, %r20;
	add.s32 	%r179, %r178, %r177;
	mad.lo.s32 	%r180, %r179, 1103515245, 12345;
	and.b32  	%r181, %r180, 2147483647;
	rem.u32 	%r182, %r181, %r1;
	mad.lo.s32 	%r183, %r182, %r2, %r177;
	mul.wide.s32 	%rd52, %r183, 4;
	add.s64 	%rd53, %rd1, %rd52;
	ld.global.f32 	%f17, [%rd53];
	st.global.f32 	[%rd3+512], %f17;
$L__BB11_20:
	add.s32 	%r21, %r19, 256;
	setp.ge.s32 	%p15, %r21, %r5;
	@%p15 bra 	$L__BB11_22;
	add.s32 	%r184, %r21, %r7;
	rem.s32 	%r185, %r184, %r4;
	add.s32 	%r186, %r13, %r21;
	add.s32 	%r187, %r186, %r185;
	mad.lo.s32 	%r188, %r187, 1103515245, 12345;
	and.b32  	%r189, %r188, 2147483647;
	rem.u32 	%r190, %r189, %r1;
	mad.lo.s32 	%r191, %r190, %r2, %r185;
	mul.wide.s32 	%rd54, %r191, 4;
	add.s64 	%rd55, %rd1, %rd54;
	ld.global.f32 	%f18, [%rd55];
	st.global.f32 	[%rd3+1024], %f18;
$L__BB11_22:
	add.s32 	%r22, %r19, 384;
	setp.ge.s32 	%p16, %r22, %r5;
	@%p16 bra 	$L__BB11_24;
	add.s32 	%r192, %r22, %r7;
	rem.s32 	%r193, %r192, %r4;
	add.s32 	%r194, %r13, %r22;
	add.s32 	%r195, %r194, %r193;
	mad.lo.s32 	%r196, %r195, 1103515245, 12345;
	and.b32  	%r197, %r196, 2147483647;
	rem.u32 	%r198, %r197, %r1;
	mad.lo.s32 	%r199, %r198, %r2, %r193;
	mul.wide.s32 	%rd56, %r199, 4;
	add.s64 	%rd57, %rd1, %rd56;
	ld.global.f32 	%f19, [%rd57];
	st.global.f32 	[%rd3+1536], %f19;
$L__BB11_24:
	add.s32 	%r228, %r228, 4;
	setp.ne.s32 	%p17, %r228, %r229;
	@%p17 bra 	$L__BB11_16;
$L__BB11_25:
	setp.eq.s32 	%p18, %r14, 0;
	@%p18 bra 	$L__BB11_35;
	setp.eq.s32 	%p19, %r14, 1;
	@%p19 bra 	$L__BB11_32;
	shl.b32 	%r200, %r229, 7;
	add.s32 	%r25, %r200, %r12;
	setp.ge.s32 	%p20, %r25, %r5;
	mul.wide.s32 	%rd58, %r25, 4;
	add.s64 	%rd4, %rd2, %rd58;
	@%p20 bra 	$L__BB11_29;
	add.s32 	%r201, %r25, %r7;
	rem.s32 	%r202, %r201, %r4;
	add.s32 	%r203, %r13, %r25;
	add.s32 	%r204, %r203, %r202;
	mad.lo.s32 	%r205, %r204, 1103515245, 12345;
	and.b32  	%r206, %r205, 2147483647;
	rem.u32 	%r207, %r206, %r1;
	mad.lo.s32 	%r208, %r207, %r2, %r202;
	mul.wide.s32 	%rd59, %r208, 4;
	add.s64 	%rd60, %rd1, %rd59;
	ld.global.f32 	%f20, [%rd60];
	st.global.f32 	[%rd4], %f20;
$L__BB11_29:
	add.s32 	%r26, %r25, 128;
	setp.ge.s32 	%p21, %r26, %r5;
	@%p21 bra 	$L__BB11_31;
	add.s32 	%r209, %r26, %r7;
	rem.s32 	%r210, %r209, %r4;
	add.s32 	%r211, %r13, %r26;
	add.s32 	%r212, %r211, %r210;
	mad.lo.s32 	%r213, %r212, 1103515245, 12345;
	and.b32  	%r214, %r213, 2147483647;
	rem.u32 	%r215, %r214, %r1;
	mad.lo.s32 	%r216, %r215, %r2, %r210;
	mul.wide.s32 	%rd61, %r216, 4;
	add.s64 	%rd62, %rd1, %rd61;
	ld.global.f32 	%f21, [%rd62];
	st.global.f32 	[%rd4+512], %f21;
$L__BB11_31:
	add.s32 	%r229, %r229, 2;
$L__BB11_32:
	and.b32  	%r217, %r36, 1;
	setp.eq.b32 	%p22, %r217, 1;
	not.pred 	%p23, %p22;
	@%p23 bra 	$L__BB11_35;
	shl.b32 	%r218, %r229, 7;
	add.s32 	%r29, %r218, %r12;
	setp.ge.s32 	%p24, %r29, %r5;
	@%p24 bra 	$L__BB11_35;
	add.s32 	%r219, %r29, %r7;
	rem.s32 	%r220, %r219, %r4;
	add.s32 	%r221, %r13, %r29;
	add.s32 	%r222, %r221, %r220;
	mad.lo.s32 	%r223, %r222, 1103515245, 12345;
	and.b32  	%r224, %r223, 2147483647;
	rem.u32 	%r225, %r224, %r1;
	mad.lo.s32 	%r226, %r225, %r2, %r220;
	mul.wide.s32 	%rd63, %r226, 4;
	add.s64 	%rd64, %rd1, %rd63;
	ld.global.f32 	%f22, [%rd64];
	mul.wide.s32 	%rd65, %r29, 4;
	add.s64 	%rd66, %rd2, %rd65;
	st.global.f32 	[%rd66], %f22;
$L__BB11_35:
	ret;

}
	// .globl	_ZN3cub18CUB_300001_SM_10006detail9transform16transform_kernelINS2_10policy_hubILb1EN4cuda3std3__45tupleIJN6thrust24THRUST_300001_SM_1000_NS12zip_iteratorINS8_IJNSA_17counting_iteratorIiNSA_11use_defaultESD_SD_EENSA_18transform_iteratorINSA_6detail10functional5actorINSH_9compositeIJNSH_16operator_adaptorINS7_7modulusIvEEEENSI_INSH_8argumentILj0EEEEENSI_INSH_5valueIiEEEEEEEEESE_SD_SD_EEEEEEEEEEE10policy1000El25KMeansCentroidInitFunctorNSG_15normal_iteratorINSA_10device_ptrIfEEEEJSY_EEEvT0_iT1_T2_DpNS2_10kernel_argIT3_EE
.visible .entry _ZN3cub18CUB_300001_SM_10006detail9transform16transform_kernelINS2_10policy_hubILb1EN4cuda3std3__45tupleIJN6thrust24THRUST_300001_SM_1000_NS12zip_iteratorINS8_IJNSA_17counting_iteratorIiNSA_11use_defaultESD_SD_EENSA_18transform_iteratorINSA_6detail10functional5actorINSH_9compositeIJNSH_16operator_adaptorINS7_7modulusIvEEEENSI_INSH_8argumentILj0EEEEENSI_INSH_5valueIiEEEEEEEEESE_SD_SD_EEEEEEEEEEE10policy1000El25KMeansCentroidInitFunctorNSG_15normal_iteratorINSA_10device_ptrIfEEEEJSY_EEEvT0_iT1_T2_DpNS2_10kernel_argIT3_EE(
	.param .u64 _ZN3cub18CUB_300001_SM_10006detail9transform16transform_kernelINS2_10policy_hubILb1EN4cuda3std3__45tupleIJN6thrust24THRUST_300001_SM_1000_NS12zip_iteratorINS8_IJNSA_17counting_iteratorIiNSA_11use_defaultESD_SD_EENSA_18transform_iteratorINSA_6detail10functional5actorINSH_9compositeIJNSH_16operator_adaptorINS7_7modulusIvEEEENSI_INSH_8argumentILj0EEEEENSI_INSH_5valueIiEEEEEEEEESE_SD_SD_EEEEEEEEEEE10policy1000El25KMeansCentroidInitFunctorNSG_15normal_iteratorINSA_10device_ptrIfEEEEJSY_EEEvT0_iT1_T2_DpNS2_10kernel_argIT3_EE_param_0,
	.param .u32 _ZN3cub18CUB_300001_SM_10006detail9transform16transform_kernelINS2_10policy_hubILb1EN4cuda3std3__45tupleIJN6thrust24THRUST_300001_SM_1000_NS12zip_iteratorINS8_IJNSA_17counting_iteratorIiNSA_11use_defaultESD_SD_EENSA_18transform_iteratorINSA_6detail10functional5actorINSH_9compositeIJNSH_16operator_adaptorINS7_7modulusIvEEEENSI_INSH_8argumentILj0EEEEENSI_INSH_5valueIiEEEEEEEEESE_SD_SD_EEEEEEEEEEE10policy1000El25KMeansCentroidInitFunctorNSG_15normal_iteratorINSA_10device_ptrIfEEEEJSY_EEEvT0_iT1_T2_DpNS2_10kernel_argIT3_EE_param_1,
	.param .align 8 .b8 _ZN3cub18CUB_300001_SM_10006detail9transform16transform_kernelINS2_10policy_hubILb1EN4cuda3std3__45tupleIJN6thrust24THRUST_300001_SM_1000_NS12zip_iteratorINS8_IJNSA_17counting_iteratorIiNSA_11use_defaultESD_SD_EENSA_18transform_iteratorINSA_6detail10functional5actorINSH_9compositeIJNSH_16operator_adaptorINS7_7modulusIvEEEENSI_INSH_8argumentILj0EEEEENSI_INSH_5valueIiEEEEEEEEESE_SD_SD_EEEEEEEEEEE10policy1000El25KMeansCentroidInitFunctorNSG_15normal_iteratorINSA_10device_ptrIfEEEEJSY_EEEvT0_iT1_T2_DpNS2_10kernel_argIT3_EE_param_2[24],
	.param .align 8 .b8 _ZN3cub18CUB_300001_SM_10006detail9transform16transform_kernelINS2_10policy_hubILb1EN4cuda3std3__45tupleIJN6thrust24THRUST_300001_SM_1000_NS12zip_iteratorINS8_IJNSA_17counting_iteratorIiNSA_11use_defaultESD_SD_EENSA_18transform_iteratorINSA_6detail10functional5actorINSH_9compositeIJNSH_16operator_adaptorINS7_7modulusIvEEEENSI_INSH_8argumentILj0EEEEENSI_INSH_5valueIiEEEEEEEEESE_SD_SD_EEEEEEEEEEE10policy1000El25KMeansCentroidInitFunctorNSG_15normal_iteratorINSA_10device_ptrIfEEEEJSY_EEEvT0_iT1_T2_DpNS2_10kernel_argIT3_EE_param_3[8],
	.param .align 8 .b8 _ZN3cub18CUB_300001_SM_10006detail9transform16transform_kernelINS2_10policy_hubILb1EN4cuda3std3__45tupleIJN6thrust24THRUST_300001_SM_1000_NS12zip_iteratorINS8_IJNSA_17counting_iteratorIiNSA_11use_defaultESD_SD_EENSA_18transform_iteratorINSA_6detail10functional5actorINSH_9compositeIJNSH_16operator_adaptorINS7_7modulusIvEEEENSI_INSH_8argumentILj0EEEEENSI_INSH_5valueIiEEEEEEEEESE_SD_SD_EEEEEEEEEEE10policy1000El25KMeansCentroidInitFunctorNSG_15normal_iteratorINSA_10device_ptrIfEEEEJSY_EEEvT0_iT1_T2_DpNS2_10kernel_argIT3_EE_param_4[16]
)
.maxntid 128
{
	.reg .pred 	%p<25>;
	.reg .b32 	%r<232>;
	.reg .b32 	%f<23>;
	.reg .b64 	%rd<73>;

	ld.param.u32 	%r3, [_ZN3cub18CUB_300001_SM_10006detail9transform16transform_kernelINS2_10policy_hubILb1EN4cuda3std3__45tupleIJN6thrust24THRUST_300001_SM_1000_NS12zip_iteratorINS8_IJNSA_17counting_iteratorIiNSA_11use_defaultESD_SD_EENSA_18transform_iteratorINSA_6detail10functional5actorINSH_9compositeIJNSH_16operator_adaptorINS7_7modulusIvEEEENSI_INSH_8argumentILj0EEEEENSI_INSH_5valueIiEEEEEEEEESE_SD_SD_EEEEEEEEEEE10policy1000El25KMeansCentroidInitFunctorNSG_15normal_iteratorINSA_10device_ptrIfEEEEJSY_EEEvT0_iT1_T2_DpNS2_10kernel_argIT3_EE_param_2+16];
	ld.param.u64 	%rd5, [_ZN3cub18CUB_300001_SM_10006detail9transform16transform_kernelINS2_10policy_hubILb1EN4cuda3std3__45tupleIJN6thrust24THRUST_300001_SM_1000_NS12zip_iteratorINS8_IJNSA_17counting_iteratorIiNSA_11use_defaultESD_SD_EENSA_18transform_iteratorINSA_6detail10functional5actorINSH_9compositeIJNSH_16operator_adaptorINS7_7modulusIvEEEENSI_INSH_8argumentILj0EEEEENSI_INSH_5valueIiEEEEEEEEESE_SD_SD_EEEEEEEEEEE10policy1000El25KMeansCentroidInitFunctorNSG_15normal_iteratorINSA_10device_ptrIfEEEEJSY_EEEvT0_iT1_T2_DpNS2_10kernel_argIT3_EE_param_0];
	ld.param.u64 	%rd6, [_ZN3cub18CUB_300001_SM_10006detail9transform16transform_kernelINS2_10policy_hubILb1EN4cuda3std3__45tupleIJN6thrust24THRUST_300001_SM_1000_NS12zip_iteratorINS8_IJNSA_17counting_iteratorIiNSA_11use_defaultESD_SD_EENSA_18transform_iteratorINSA_6detail10functional5actorINSH_9compositeIJNSH_16operator_adaptorINS7_7modulusIvEEEENSI_INSH_8argumentILj0EEEEENSI_INSH_5valueIiEEEEEEEEESE_SD_SD_EEEEEEEEEEE10policy1000El25KMeansCentroidInitFunctorNSG_15normal_iteratorINSA_10device_ptrIfEEEEJSY_EEEvT0_iT1_T2_DpNS2_10kernel_argIT3_EE_param_3];
	ld.param.u64 	%rd7, [_ZN3cub18CUB_300001_SM_10006detail9transform16transform_kernelINS2_10policy_hubILb1EN4cuda3std3__45tupleIJN6thrust24THRUST_300001_SM_1000_NS12zip_iteratorINS8_IJNSA_17counting_iteratorIiNSA_11use_defaultESD_SD_EENSA_18transform_iteratorINSA_6detail10functional5actorINSH_9compositeIJNSH_16operator_adaptorINS7_7modulusIvEEEENSI_INSH_8argumentILj0EEEEENSI_INSH_5valueIiEEEEEEEEESE_SD_SD_EEEEEEEEEEE10policy1000El25KMeansCentroidInitFunctorNSG_15normal_iteratorINSA_10device_ptrIfEEEEJSY_EEEvT0_iT1_T2_DpNS2_10kernel_argIT3_EE_param_2];
	ld.param.u32 	%r36, [_ZN3cub18CUB_300001_SM_10006detail9transform16transform_kernelINS2_10policy_hubILb1EN4cuda3std3__45tupleIJN6thrust24THRUST_300001_SM_1000_NS12zip_iteratorINS8_IJNSA_17counting_iteratorIiNSA_11use_defaultESD_SD_EENSA_18transform_iteratorINSA_6detail10functional5actorINSH_9compositeIJNSH_16operator_adaptorINS7_7modulusIvEEEENSI_INSH_8argumentILj0EEEEENSI_INSH_5valueIiEEEEEEEEESE_SD_SD_EEEEEEEEEEE10policy1000El25KMeansCentroidInitFunctorNSG_15normal_iteratorINSA_10device_ptrIfEEEEJSY_EEEvT0_iT1_T2_DpNS2_10kernel_argIT3_EE_param_1];
	ld.param.v2.u32 	{%r1, %r2}, [_ZN3cub18CUB_300001_SM_10006detail9transform16transform_kernelINS2_10policy_hubILb1EN4cuda3std3__45tupleIJN6thrust24THRUST_300001_SM_1000_NS12zip_iteratorINS8_IJNSA_17counting_iteratorIiNSA_11use_defaultESD_SD_EENSA_18transform_iteratorINSA_6detail10functional5actorINSH_9compositeIJNSH_16operator_adaptorINS7_7modulusIvEEEENSI_INSH_8argumentILj0EEEEENSI_INSH_5valueIiEEEEEEEEESE_SD_SD_EEEEEEEEEEE10policy1000El25KMeansCentroidInitFunctorNSG_15normal_iteratorINSA_10device_ptrIfEEEEJSY_EEEvT0_iT1_T2_DpNS2_10kernel_argIT3_EE_param_2+8];
	cvta.to.global.u64 	%rd1, %rd7;
	cvta.to.global.u64 	%rd8, %rd6;
	ld.param.v2.u32 	{%r37, %r38}, [_ZN3cub18CUB_300001_SM_10006detail9transform16transform_kernelINS2_10policy_hubILb1EN4cuda3std3__45tupleIJN6thrust24THRUST_300001_SM_1000_NS12zip_iteratorINS8_IJNSA_17counting_iteratorIiNSA_11use_defaultESD_SD_EENSA_18transform_iteratorINSA_6detail10functional5actorINSH_9compositeIJNSH_16operator_adaptorINS7_7modulusIvEEEENSI_INSH_8argumentILj0EEEEENSI_INSH_5valueIiEEEEEEEEESE_SD_SD_EEEEEEEEEEE10policy1000El25KMeansCentroidInitFunctorNSG_15normal_iteratorINSA_10device_ptrIfEEEEJSY_EEEvT0_iT1_T2_DpNS2_10kernel_argIT3_EE_param_4];
	ld.param.u32 	%r4, [_ZN3cub18CUB_300001_SM_10006detail9transform16transform_kernelINS2_10policy_hubILb1EN4cuda3std3__45tupleIJN6thrust24THRUST_300001_SM_1000_NS12zip_iteratorINS8_IJNSA_17counting_iteratorIiNSA_11use_defaultESD_SD_EENSA_18transform_iteratorINSA_6detail10functional5actorINSH_9compositeIJNSH_16operator_adaptorINS7_7modulusIvEEEENSI_INSH_8argumentILj0EEEEENSI_INSH_5valueIiEEEEEEEEESE_SD_SD_EEEEEEEEEEE10policy1000El25KMeansCentroidInitFunctorNSG_15normal_iteratorINSA_10device_ptrIfEEEEJSY_EEEvT0_iT1_T2_DpNS2_10kernel_argIT3_EE_param_4+12];
	shl.b32 	%r39, %r36, 7;
	mov.u32 	%r40, %ctaid.x;
	cvt.u64.u32 	%rd9, %r40;
	cvt.s64.s32 	%rd10, %r39;
	mul.lo.s64 	%rd11, %rd10, %rd9;
	sub.s64 	%rd12, %rd5, %rd11;
	min.s64 	%rd13, %rd12, %rd10;
	cvt.u32.u64 	%r5, %rd13;
	cvt.u32.u64 	%r41, %rd11;
	add.s32 	%r6, %r37, %r41;
	add.s32 	%r7, %r38, %r41;
	shl.b64 	%rd14, %rd11, 2;
	add.s64 	%rd2, %rd8, %rd14;
	setp.eq.s32 	%p1, %r39, %r5;
	@%p1 bra 	$L__BB12_23;
	setp.lt.s32 	%p2, %r36, 1;
	@%p2 bra 	$L__BB12_35;
	mov.u32 	%r8, %tid.x;
	add.s32 	%r9, %r6, %r3;
	and.b32  	%r10, %r36, 3;
	setp.lt.u32 	%p3, %r36, 4;
	mov.b32 	%r230, 0;
	@%p3 bra 	$L__BB12_13;
	and.b32  	%r230, %r36, 2147483644;
	mov.b32 	%r226, 0;
$L__BB12_4:
	.pragma "nounroll";
	shl.b32 	%r44, %r226, 7;
	add.s32 	%r19, %r44, %r8;
	setp.ge.s32 	%p4, %r19, %r5;
	mul.wide.s32 	%rd15, %r19, 4;
	add.s64 	%rd3, %rd2, %rd15;
	@%p4 bra 	$L__BB12_6;
	add.s32 	%r45, %r19, %r7;
	rem.s32 	%r46, %r45, %r4;
	add.s32 	%r47, %r9, %r19;
	add.s32 	%r48, %r47, %r46;
	mad.lo.s32 	%r49, %r48, 1103515245, 12345;
	and.b32  	%r50, %r49, 2147483647;
	rem.u32 	%r51, %r50, %r1;
	mad.lo.s32 	%r52, %r51, %r2, %r46;
	mul.wide.s32 	%rd16, %r52, 4;
	add.s64 	%rd17, %rd1, %rd16;
	ld.global.f32 	%f1, [%rd17];
	st.global.f32 	[%rd3], %f1;
$L__BB12_6:
	add.s32 	%r20, %r19, 128;
	setp.ge.s32 	%p5, %r20, %r5;
	@%p5 bra 	$L__BB12_8;
	add.s32 	%r53, %r20, %r7;
	rem.s32 	%r54, %r53, %r4;
	add.s32 	%r55, %r9, %r20;
	add.s32 	%r56, %r55, %r54;
	mad.lo.s32 	%r57, %r56, 1103515245, 12345;
	and.b32  	%r58, %r57, 2147483647;
	rem.u32 	%r59, %r58, %r1;
	mad.lo.s32 	%r60, %r59, %r2, %r54;
	mul.wide.s32 	%rd18, %r60, 4;
	add.s64 	%rd19, %rd1, %rd18;
	ld.global.f32 	%f2, [%rd19];
	st.global.f32 	[%rd3+512], %f2;
$L__BB12_8:
	add.s32 	%r21, %r19, 256;
	setp.ge.s32 	%p6, %r21, %r5;
	@%p6 bra 	$L__BB12_10;
	add.s32 	%r61, %r21, %r7;
	rem.s32 	%r62, %r61, %r4;
	add.s32 	%r63, %r9, %r21;
	add.s32 	%r64, %r63, %r62;
	mad.lo.s32 	%r65, %r64, 1103515245, 12345;
	and.b32  	%r66, %r65, 2147483647;
	rem.u32 	%r67, %r66, %r1;
	mad.lo.s32 	%r68, %r67, %r2, %r62;
	mul.wide.s32 	%rd20, %r68, 4;
	add.s64 	%rd21, %rd1, %rd20;
	ld.global.f32 	%f3, [%rd21];
	st.global.f32 	[%rd3+1024], %f3;
$L__BB12_10:
	add.s32 	%r22, %r19, 384;
	setp.ge.s32 	%p7, %r22, %r5;
	@%p7 bra 	$L__BB12_12;
	add.s32 	%r69, %r22, %r7;
	rem.s32 	%r70, %r69, %r4;
	add.s32 	%r71, %r9, %r22;
	add.s32 	%r72, %r71, %r70;
	mad.lo.s32 	%r73, %r72, 1103515245, 12345;
	and.b32  	%r74, %r73, 2147483647;
	rem.u32 	%r75, %r74, %r1;
	mad.lo.s32 	%r76, %r75, %r2, %r70;
	mul.wide.s32 	%rd22, %r76, 4;
	add.s64 	%rd23, %rd1, %rd22;
	ld.global.f32 	%f4, [%rd23];
	st.global.f32 	[%rd3+1536], %f4;
$L__BB12_12:
	add.s32 	%r226, %r226, 4;
	setp.eq.s32 	%p8, %r226, %r230;
	@%p8 bra 	$L__BB12_13;
	bra.uni 	$L__BB12_4;
$L__BB12_13:
	setp.eq.s32 	%p9, %r10, 0;
	@%p9 bra 	$L__BB12_35;
	setp.eq.s32 	%p10, %r10, 1;
	@%p10 bra 	$L__BB12_20;
	shl.b32 	%r77, %r230, 7;
	add.s32 	%r31, %r77, %r8;
	setp.ge.s32 	%p11, %r31, %r5;
	mul.wide.s32 	%rd24, %r31, 4;
	add.s64 	%rd4, %rd2, %rd24;
	@%p11 bra 	$L__BB12_17;
	add.s32 	%r78, %r31, %r7;
	rem.s32 	%r79, %r78, %r4;
	add.s32 	%r80, %r9, %r31;
	add.s32 	%r81, %r80, %r79;
	mad.lo.s32 	%r82, %r81, 1103515245, 12345;
	and.b32  	%r83, %r82, 2147483647;
	rem.u32 	%r84, %r83, %r1;
	mad.lo.s32 	%r85, %r84, %r2, %r79;
	mul.wide.s32 	%rd25, %r85, 4;
	add.s64 	%rd26, %rd1, %rd25;
	ld.global.f32 	%f5, [%rd26];
	st.global.f32 	[%rd4], %f5;
$L__BB12_17:
	add.s32 	%r32, %r31, 128;
	setp.ge.s32 	%p12, %r32, %r5;
	@%p12 bra 	$L__BB12_19;
	add.s32 	%r86, %r32, %r7;
	rem.s32 	%r87, %r86, %r4;
	add.s32 	%r88, %r9, %r32;
	add.s32 	%r89, %r88, %r87;
	mad.lo.s32 	%r90, %r89, 1103515245, 12345;
	and.b32  	%r91, %r90, 2147483647;
	rem.u32 	%r92, %r91, %r1;
	mad.lo.s32 	%r93, %r92, %r2, %r87;
	mul.wide.s32 	%rd27, %r93, 4;
	add.s64 	%rd28, %rd1, %rd27;
	ld.global.f32 	%f6, [%rd28];
	st.global.f32 	[%rd4+512], %f6;
$L__BB12_19:
	add.s32 	%r230, %r230, 2;
$L__BB12_20:
	and.b32  	%r94, %r36, 1;
	setp.eq.b32 	%p13, %r94, 1;
	not.pred 	%p14, %p13;
	@%p14 bra 	$L__BB12_35;
	shl.b32 	%r95, %r230, 7;
	add.s32 	%r35, %r95, %r8;
	setp.ge.s32 	%p15, %r35, %r5;
	@%p15 bra 	$L__BB12_35;
	add.s32 	%r96, %r35, %r7;
	rem.s32 	%r97, %r96, %r4;
	add.s32 	%r98, %r9, %r35;
	add.s32 	%r99, %r98, %r97;
	mad.lo.s32 	%r100, %r99, 1103515245, 12345;
	and.b32  	%r101, %r100, 2147483647;
	rem.u32 	%r102, %r101, %r1;
	mad.lo.s32 	%r103, %r102, %r2, %r97;
	mul.wide.s32 	%rd29, %r103, 4;
	add.s64 	%rd30, %rd1, %rd29;
	ld.global.f32 	%f7, [%rd30];
	mul.wide.s32 	%rd31, %r35, 4;
	add.s64 	%rd32, %rd2, %rd31;
	st.global.f32 	[%rd32], %f7;
	bra.uni 	$L__BB12_35;
$L__BB12_23:
	setp.lt.s32 	%p16, %r36, 1;
	@%p16 bra 	$L__BB12_35;
	mov.u32 	%r12, %tid.x;
	add.s32 	%r13, %r6, %r3;
	and.b32  	%r14, %r36, 7;
	setp.lt.u32 	%p17, %r36, 8;
	mov.b32 	%r228, 0;
	@%p17 bra 	$L__BB12_27;
	and.b32  	%r228, %r36, 2147483640;
	mov.b32 	%r225, 0;
$L__BB12_26:
	.pragma "nounroll";
	shl.b32 	%r106, %r225, 7;
	add.s32 	%r107, %r106, %r12;
	add.s32 	%r108, %r107, %r7;
	rem.s32 	%r109, %r108, %r4;
	add.s32 	%r110, %r13, %r107;
	add.s32 	%r111, %r110, %r109;
	mad.lo.s32 	%r112, %r111, 1103515245, 12345;
	and.b32  	%r113, %r112, 2147483647;
	rem.u32 	%r114, %r113, %r1;
	mad.lo.s32 	%r115, %r114, %r2, %r109;
	mul.wide.s32 	%rd33, %r115, 4;
	add.s64 	%rd34, %rd1, %rd33;
	ld.global.f32 	%f8, [%rd34];
	mul.wide.u32 	%rd35, %r107, 4;
	add.s64 	%rd36, %rd2, %rd35;
	st.global.f32 	[%rd36], %f8;
	add.s32 	%r116, %r107, 128;
	add.s32 	%r117, %r108, 128;
	rem.s32 	%r118, %r117, %r4;
	add.s32 	%r119, %r110, %r118;
	mad.lo.s32 	%r120, %r119, 1103515245, -483957063;
	and.b32  	%r121, %r120, 2147483647;
	rem.u32 	%r122, %r121, %r1;
	mad.lo.s32 	%r123, %r122, %r2, %r118;
	mul.wide.s32 	%rd37, %r123, 4;
	add.s64 	%rd38, %rd1, %rd37;
	ld.global.f32 	%f9, [%rd38];
	mul.wide.s32 	%rd39, %r116, 4;
	add.s64 	%rd40, %rd2, %rd39;
	st.global.f32 	[%rd40], %f9;
	add.s32 	%r124, %r108, 256;
	rem.s32 	%r125, %r124, %r4;
	add.s32 	%r126, %r110, %r125;
	mad.lo.s32 	%r127, %r126, 1103515245, -967926471;
	and.b32  	%r128, %r127, 2147483647;
	rem.u32 	%r129, %r128, %r1;
	mad.lo.s32 	%r130, %r129, %r2, %r125;
	mul.wide.s32 	%rd41, %r130, 4;
	add.s64 	%rd42, %rd1, %rd41;
	ld.global.f32 	%f10, [%rd42];
	st.global.f32 	[%rd40+512], %f10;
	add.s32 	%r131, %r108, 384;
	rem.s32 	%r132, %r131, %r4;
	add.s32 	%r133, %r110, %r132;
	mad.lo.s32 	%r134, %r133, 1103515245, -1451895879;
	and.b32  	%r135, %r134, 2147483647;
	rem.u32 	%r136, %r135, %r1;
	mad.lo.s32 	%r137, %r136, %r2, %r132;
	mul.wide.s32 	%rd43, %r137, 4;
	add.s64 	%rd44, %rd1, %rd43;
	ld.global.f32 	%f11, [%rd44];
	st.global.f32 	[%rd40+1024], %f11;
	add.s32 	%r138, %r108, 512;
	rem.s32 	%r139, %r138, %r4;
	add.s32 	%r140, %r110, %r139;
	mad.lo.s32 	%r141, %r140, 1103515245, -1935865287;
	and.b32  	%r142, %r141, 2147483647;
	rem.u32 	%r143, %r142, %r1;
	mad.lo.s32 	%r144, %r143, %r2, %r139;
	mul.wide.s32 	%rd45, %r144, 4;
	add.s64 	%rd46, %rd1, %rd45;
	ld.global.f32 	%f12, [%rd46];
	st.global.f32 	[%rd40+1536], %f12;
	add.s32 	%r145, %r108, 640;
	rem.s32 	%r146, %r145, %r4;
	add.s32 	%r147, %r110, %r146;
	mad.lo.s32 	%r148, %r147, 1103515245, 1875132601;
	and.b32  	%r149, %r148, 2147483647;
	rem.u32 	%r150, %r149, %r1;
	mad.lo.s32 	%r151, %r150, %r2, %r146;
	mul.wide.s32 	%rd47, %r151, 4;
	add.s64 	%rd48, %rd1, %rd47;
	ld.global.f32 	%f13, [%rd48];
	st.global.f32 	[%rd40+2048], %f13;
	add.s32 	%r152, %r108, 768;
	rem.s32 	%r153, %r152, %r4;
	add.s32 	%r154, %r110, %r153;
	mad.lo.s32 	%r155, %r154, 1103515245, 1391163193;
	and.b32  	%r156, %r155, 2147483647;
	rem.u32 	%r157, %r156, %r1;
	mad.lo.s32 	%r158, %r157, %r2, %r153;
	mul.wide.s32 	%rd49, %r158, 4;
	add.s64 	%rd50, %rd1, %rd49;
	ld.global.f32 	%f14, [%rd50];
	st.global.f32 	[%rd40+2560], %f14;
	add.s32 	%r159, %r108, 896;
	rem.s32 	%r160, %r159, %r4;
	add.s32 	%r161, %r110, %r160;
	mad.lo.s32 	%r162, %r161, 1103515245, 907193785;
	and.b32  	%r163, %r162, 2147483647;
	rem.u32 	%r164, %r163, %r1;
	mad.lo.s32 	%r165, %r164, %r2, %r160;
	mul.wide.s32 	%rd51, %r165, 4;
	add.s64 	%rd52, %rd1, %rd51;
	ld.global.f32 	%f15, [%rd52];
	st.global.f32 	[%rd40+3072], %f15;
	add.s32 	%r225, %r225, 8;
	setp.eq.s32 	%p18, %r225, %r228;
	@%p18 bra 	$L__BB12_27;
	bra.uni 	$L__BB12_26;
$L__BB12_27:
	setp.eq.s32 	%p19, %r14, 0;
	@%p19 bra 	$L__BB12_35;
	and.b32  	%r25, %r36, 3;
	setp.lt.u32 	%p20, %r14, 4;
	@%p20 bra 	$L__BB12_30;
	shl.b32 	%r166, %r228, 7;
	add.s32 	%r167, %r166, %r12;
	add.s32 	%r168, %r167, %r7;
	rem.s32 	%r169, %r168, %r4;
	add.s32 	%r170, %r13, %r167;
	add.s32 	%r171, %r170, %r169;
	mad.lo.s32 	%r172, %r171, 1103515245, 12345;
	and.b32  	%r173, %r172, 2147483647;
	rem.u32 	%r174, %r173, %r1;
	mad.lo.s32 	%r175, %r174, %r2, %r169;
	mul.wide.s32 	%rd53, %r175, 4;
	add.s64 	%rd54, %rd1, %rd53;
	ld.global.f32 	%f16, [%rd54];
	mul.wide.s32 	%rd55, %r167, 4;
	add.s64 	%rd56, %rd2, %rd55;
	st.global.f32 	[%rd56], %f16;
	add.s32 	%r176, %r168, 128;
	rem.s32 	%r177, %r176, %r4;
	add.s32 	%r178, %r170, %r177;
	mad.lo.s32 	%r179, %r178, 1103515245, -483957063;
	and.b32  	%r180, %r179, 2147483647;
	rem.u32 	%r181, %r180, %r1;
	mad.lo.s32 	%r182, %r181, %r2, %r177;
	mul.wide.s32 	%rd57, %r182, 4;
	add.s64 	%rd58, %rd1, %rd57;
	ld.global.f32 	%f17, [%rd58];
	st.global.f32 	[%rd56+512], %f17;
	add.s32 	%r183, %r168, 256;
	rem.s32 	%r184, %r183, %r4;
	add.s32 	%r185, %r170, %r184;
	mad.lo.s32 	%r186, %r185, 1103515245, -967926471;
	and.b32  	%r187, %r186, 2147483647;
	rem.u32 	%r188, %r187, %r1;
	mad.lo.s32 	%r189, %r188, %r2, %r184;
	mul.wide.s32 	%rd59, %r189, 4;
	add.s64 	%rd60, %rd1, %rd59;
	ld.global.f32 	%f18, [%rd60];
	st.global.f32 	[%rd56+1024], %f18;
	add.s32 	%r190, %r168, 384;
	rem.s32 	%r191, %r190, %r4;
	add.s32 	%r192, %r170, %r191;
	mad.lo.s32 	%r193, %r192, 1103515245, -1451895879;
	and.b32  	%r194, %r193, 2147483647;
	rem.u32 	%r195, %r194, %r1;
	mad.lo.s32 	%r196, %r195, %r2, %r191;
	mul.wide.s32 	%rd61, %r196, 4;
	add.s64 	%rd62, %rd1, %rd61;
	ld.global.f32 	%f19, [%rd62];
	st.global.f32 	[%rd56+1536], %f19;
	add.s32 	%r228, %r228, 4;
$L__BB12_30:
	setp.eq.s32 	%p21, %r25, 0;
	@%p21 bra 	$L__BB12_35;
	setp.eq.s32 	%p22, %r25, 1;
	@%p22 bra 	$L__BB12_33;
	shl.b32 	%r197, %r228, 7;
	add.s32 	%r198, %r197, %r12;
	add.s32 	%r199, %r198, %r7;
	rem.s32 	%r200, %r199, %r4;
	add.s32 	%r201, %r13, %r198;
	add.s32 	%r202, %r201, %r200;
	mad.lo.s32 	%r203, %r202, 1103515245, 12345;
	and.b32  	%r204, %r203, 2147483647;
	rem.u32 	%r205, %r204, %r1;
	mad.lo.s32 	%r206, %r205, %r2, %r200;
	mul.wide.s32 	%rd63, %r206, 4;
	add.s64 	%rd64, %rd1, %rd63;
	ld.global.f32 	%f20, [%rd64];
	mul.wide.s32 	%rd65, %r198, 4;
	add.s64 	%rd66, %rd2, %rd65;
	st.global.f32 	[%rd66], %f20;
	add.s32 	%r207, %r199, 128;
	rem.s32 	%r208, %r207, %r4;
	add.s32 	%r209, %r201, %r208;
	mad.lo.s32 	%r210, %r209, 1103515245, -483957063;
	and.b32  	%r211, %r210, 2147483647;
	rem.u32 	%r212, %r211, %r1;
	mad.lo.s32 	%r213, %r212, %r2, %r208;
	mul.wide.s32 	%rd67, %r213, 4;
	add.s64 	%rd68, %rd1, %rd67;
	ld.global.f32 	%f21, [%rd68];
	st.global.f32 	[%rd66+512], %f21;
	add.s32 	%r228, %r228, 2;
$L__BB12_33:
	and.b32  	%r214, %r36, 1;
	setp.eq.b32 	%p23, %r214, 1;
	not.pred 	%p24, %p23;
	@%p24 bra 	$L__BB12_35;
	shl.b32 	%r215, %r228, 7;
	add.s32 	%r216, %r215, %r12;
	add.s32 	%r217, %r216, %r7;
	rem.s32 	%r218, %r217, %r4;
	add.s32 	%r219, %r13, %r216;
	add.s32 	%r220, %r219, %r218;
	mad.lo.s32 	%r221, %r220, 1103515245, 12345;
	and.b32  	%r222, %r221, 2147483647;
	rem.u32 	%r223, %r222, %r1;
	mad.lo.s32 	%r224, %r223, %r2, %r218;
	mul.wide.s32 	%rd69, %r224, 4;
	add.s64 	%rd70, %rd1, %rd69;
	ld.global.f32 	%f22, [%rd70];
	mul.wide.s32 	%rd71, %r216, 4;
	add.s64 	%rd72, %rd2, %rd71;
	st.global.f32 	[%rd72], %f22;
$L__BB12_35:
	ret;

}
	// .globl	_ZN3cub18CUB_300001_SM_10006detail6reduce28DeviceReduceSingleTileKernelINS2_10policy_hubIfjN4cuda3__47maximumIfEEE10Policy1000EN6thrust24THRUST_300001_SM_1000_NS12zip_iteratorINS5_3std3__45tupleIJNSC_6detail15normal_iteratorINSC_10device_ptrIfEEEESL_EEEEEPfjS8_ff17MaxCentroidChangeEEvT0_T1_T2_T3_T4_T6_
.visible .entry _ZN3cub18CUB_300001_SM_10006detail6reduce28DeviceReduceSingleTileKernelINS2_10policy_hubIfjN4cuda3__47maximumIfEEE10Policy1000EN6thrust24THRUST_300001_SM_1000_NS12zip_iteratorINS5_3std3__45tupleIJNSC_6detail15normal_iteratorINSC_10device_ptrIfEEEESL_EEEEEPfjS8_ff17MaxCentroidChangeEEvT0_T1_T2_T3_T4_T6_(
	.param .align 8 .b8 _ZN3cub18CUB_300001_SM_10006detail6reduce28DeviceReduceSingleTileKernelINS2_10policy_hubIfjN4cuda3__47maximumIfEEE10Policy1000EN6thrust24THRUST_300001_SM_1000_NS12zip_iteratorINS5_3std3__45tupleIJNSC_6detail15normal_iteratorINSC_10device_ptrIfEEEESL_EEEEEPfjS8_ff17MaxCentroidChangeEEvT0_T1_T2_T3_T4_T6__param_0[16],
	.param .u64 .ptr .align 1 _ZN3cub18CUB_300001_SM_10006detail6reduce28DeviceReduceSingleTileKernelINS2_10policy_hubIfjN4cuda3__47maximumIfEEE10Policy1000EN6thrust24THRUST_300001_SM_1000_NS12zip_iteratorINS5_3std3__45tupleIJNSC_6detail15normal_iteratorINSC_10device_ptrIfEEEESL_EEEEEPfjS8_ff17MaxCentroidChangeEEvT0_T1_T2_T3_T4_T6__param_1,
	.param .u32 _ZN3cub18CUB_300001_SM_10006detail6reduce28DeviceReduceSingleTileKernelINS2_10policy_hubIfjN4cuda3__47maximumIfEEE10Policy1000EN6thrust24THRUST_300001_SM_1000_NS12zip_iteratorINS5_3std3__45tupleIJNSC_6detail15normal_iteratorINSC_10device_ptrIfEEEESL_EEEEEPfjS8_ff17MaxCentroidChangeEEvT0_T1_T2_T3_T4_T6__param_2,
	.param .align 1 .b8 _ZN3cub18CUB_300001_SM_10006detail6reduce28DeviceReduceSingleTileKernelINS2_10policy_hubIfjN4cuda3__47maximumIfEEE10Policy1000EN6thrust24THRUST_300001_SM_1000_NS12zip_iteratorINS5_3std3__45tupleIJNSC_6detail15normal_iteratorINSC_10device_ptrIfEEEESL_EEEEEPfjS8_ff17MaxCentroidChangeEEvT0_T1_T2_T3_T4_T6__param_3[1],
	.param .f32 _ZN3cub18CUB_300001_SM_10006detail6reduce28DeviceReduceSingleTileKernelINS2_10policy_hubIfjN4cuda3__47maximumIfEEE10Policy1000EN6thrust24THRUST_300001_SM_1000_NS12zip_iteratorINS5_3std3__45tupleIJNSC_6detail15normal_iteratorINSC_10device_ptrIfEEEESL_EEEEEPfjS8_ff17MaxCentroidChangeEEvT0_T1_T2_T3_T4_T6__param_4,
	.param .align 1 .b8 _ZN3cub18CUB_300001_SM_10006detail6reduce28DeviceReduceSingleTileKernelINS2_10policy_hubIfjN4cuda3__47maximumIfEEE10Policy1000EN6thrust24THRUST_300001_SM_1000_NS12zip_iteratorINS5_3std3__45tupleIJNSC_6detail15normal_iteratorINSC_10device_ptrIfEEEESL_EEEEEPfjS8_ff17MaxCentroidChangeEEvT0_T1_T2_T3_T4_T6__param_5[1]
)
.maxntid 256
.minnctapersm 1
{
	.reg .pred 	%p<185>;
	.reg .b32 	%r<210>;
	.reg .b32 	%f<614>;
	.reg .b64 	%rd<128>;
	// demoted variable
	.shared .align 4 .b8 _ZZN3cub18CUB_300001_SM_10006detail6reduce28DeviceReduceSingleTileKernelINS2_10policy_hubIfjN4cuda3__47maximumIfEEE10Policy1000EN6thrust24THRUST_300001_SM_1000_NS12zip_iteratorINS5_3std3__45tupleIJNSC_6detail15normal_iteratorINSC_10device_ptrIfEEEESL_EEEEEPfjS8_ff17MaxCentroidChangeEEvT0_T1_T2_T3_T4_T6_E12temp_storage[44];
	ld.param.u64 	%rd19, [_ZN3cub18CUB_300001_SM_10006detail6reduce28DeviceReduceSingleTileKernelINS2_10policy_hubIfjN4cuda3__47maximumIfEEE10Policy1000EN6thrust24THRUST_300001_SM_1000_NS12zip_iteratorINS5_3std3__45tupleIJNSC_6detail15normal_iteratorINSC_10device_ptrIfEEEESL_EEEEEPfjS8_ff17MaxCentroidChangeEEvT0_T1_T2_T3_T4_T6__param_0+8];
	ld.param.u64 	%rd18, [_ZN3cub18CUB_300001_SM_10006detail6reduce28DeviceReduceSingleTileKernelINS2_10policy_hubIfjN4cuda3__47maximumIfEEE10Policy1000EN6thrust24THRUST_300001_SM_1000_NS12zip_iteratorINS5_3std3__45tupleIJNSC_6detail15normal_iteratorINSC_10device_ptrIfEEEESL_EEEEEPfjS8_ff17MaxCentroidChangeEEvT0_T1_T2_T3_T4_T6__param_0];
	ld.param.u64 	%rd20, [_ZN3cub18CUB_300001_SM_10006detail6reduce28DeviceReduceSingleTileKernelINS2_10policy_hubIfjN4cuda3__47maximumIfEEE10Policy1000EN6thrust24THRUST_300001_SM_1000_NS12zip_iteratorINS5_3std3__45tupleIJNSC_6detail15normal_iteratorINSC_10device_ptrIfEEEESL_EEEEEPfjS8_ff17MaxCentroidChangeEEvT0_T1_T2_T3_T4_T6__param_1];
	ld.param.u32 	%r51, [_ZN3cub18CUB_300001_SM_10006detail6reduce28DeviceReduceSingleTileKernelINS2_10policy_hubIfjN4cuda3__47maximumIfEEE10Policy1000EN6thrust24THRUST_300001_SM_1000_NS12zip_iteratorINS5_3std3__45tupleIJNSC_6detail15normal_iteratorINSC_10device_ptrIfEEEESL_EEEEEPfjS8_ff17MaxCentroidChangeEEvT0_T1_T2_T3_T4_T6__param_2];
	ld.param.f32 	%f42, [_ZN3cub18CUB_300001_SM_10006detail6reduce28DeviceReduceSingleTileKernelINS2_10policy_hubIfjN4cuda3__47maximumIfEEE10Policy1000EN6thrust24THRUST_300001_SM_1000_NS12zip_iteratorINS5_3std3__45tupleIJNSC_6detail15normal_iteratorINSC_10device_ptrIfEEEESL_EEEEEPfjS8_ff17MaxCentroidChangeEEvT0_T1_T2_T3_T4_T6__param_4];
	cvta.to.global.u64 	%rd1, %rd20;
	setp.ne.s32 	%p1, %r51, 0;
	@%p1 bra 	$L__BB13_3;
	mov.u32 	%r192, %tid.x;
	setp.ne.s32 	%p184, %r192, 0;
	@%p184 bra 	$L__BB13_52;
	st.global.f32 	[%rd1], %f42;
	bra.uni 	$L__BB13_52;
$L__BB13_3:
	cvta.to.global.u64 	%rd2, %rd18;
	cvta.to.global.u64 	%rd3, %rd19;
	setp.gt.u32 	%p2, %r51, 4095;
	@%p2 bra 	$L__BB13_28;
	mov.u32 	%r1, %tid.x;
	setp.ge.u32 	%p96, %r1, %r51;
	mov.f32 	%f601, 0f00000000;
	mov.u32 	%r196, %r1;
	@%p96 bra 	$L__BB13_6;
	mul.wide.u32 	%rd112, %r1, 4;
	add.s64 	%rd113, %rd2, %rd112;
	add.s64 	%rd114, %rd3, %rd112;
	ld.global.f32 	%f371, [%rd113];
	ld.global.f32 	%f372, [%rd114];
	sub.f32 	%f373, %f371, %f372;
	abs.f32 	%f601, %f373;
	add.s32 	%r196, %r1, 256;
$L__BB13_6:
	setp.ge.u32 	%p97, %r196, %r51;
	@%p97 bra 	$L__BB13_19;
	not.b32 	%r119, %r196;
	add.s32 	%r120, %r51, %r119;
	shr.u32 	%r121, %r120, 8;
	add.s32 	%r4, %r121, 1;
	and.b32  	%r5, %r4, 15;
	setp.lt.u32 	%p98, %r120, 3840;
	@%p98 bra 	$L__BB13_10;
	and.b32  	%r122, %r4, 33554416;
	neg.s32 	%r194, %r122;
	mul.wide.u32 	%rd115, %r196, 4;
	or.b64  	%rd116, %rd115, 8192;
	add.s64 	%rd125, %rd2, %rd116;
	add.s64 	%rd124, %rd3, %rd116;
$L__BB13_9:
	.pragma "nounroll";
	ld.global.f32 	%f375, [%rd125+-8192];
	ld.global.f32 	%f376, [%rd124+-8192];
	sub.f32 	%f377, %f375, %f376;
	abs.f32 	%f378, %f377;
	setp.lt.f32 	%p99, %f601, %f378;
	selp.f32 	%f379, %f378, %f601, %p99;
	ld.global.f32 	%f380, [%rd125+-7168];
	ld.global.f32 	%f381, [%rd124+-7168];
	sub.f32 	%f382, %f380, %f381;
	abs.f32 	%f383, %f382;
	setp.lt.f32 	%p100, %f379, %f383;
	selp.f32 	%f384, %f383, %f379, %p100;
	ld.global.f32 	%f385, [%rd125+-6144];
	ld.global.f32 	%f386, [%rd124+-6144];
	sub.f32 	%f387, %f385, %f386;
	abs.f32 	%f388, %f387;
	setp.lt.f32 	%p101, %f384, %f388;
	selp.f32 	%f389, %f388, %f384, %p101;
	ld.global.f32 	%f390, [%rd125+-5120];
	ld.global.f32 	%f391, [%rd124+-5120];
	sub.f32 	%f392, %f390, %f391;
	abs.f32 	%f393, %f392;
	setp.lt.f32 	%p102, %f389, %f393;
	selp.f32 	%f394, %f393, %f389, %p102;
	ld.global.f32 	%f395, [%rd125+-4096];
	ld.global.f32 	%f396, [%rd124+-4096];
	sub.f32 	%f397, %f395, %f396;
	abs.f32 	%f398, %f397;
	setp.lt.f32 	%p103, %f394, %f398;
	selp.f32 	%f399, %f398, %f394, %p103;
	ld.global.f32 	%f400, [%rd125+-3072];
	ld.global.f32 	%f401, [%rd124+-3072];
	sub.f32 	%f402, %f400, %f401;
	abs.f32 	%f403, %f402;
	setp.lt.f32 	%p104, %f399, %f403;
	selp.f32 	%f404, %f403, %f399, %p104;
	ld.global.f32 	%f405, [%rd125+-2048];
	ld.global.f32 	%f406, [%rd124+-2048];
	sub.f32 	%f407, %f405, %f406;
	abs.f32 	%f408, %f407;
	setp.lt.f32 	%p105, %f404, %f408;
	selp.f32 	%f409, %f408, %f404, %p105;
	ld.global.f32 	%f410, [%rd125+-1024];
	ld.global.f32 	%f411, [%rd124+-1024];
	sub.f32 	%f412, %f410, %f411;
	abs.f32 	%f413, %f412;
	setp.lt.f32 	%p106, %f409, %f413;
	selp.f32 	%f414, %f413, %f409, %p106;
	ld.global.f32 	%f415, [%rd125];
	ld.global.f32 	%f416, [%rd124];
	sub.f32 	%f417, %f415, %f416;
	abs.f32 	%f418, %f417;
	setp.lt.f32 	%p107, %f414, %f418;
	selp.f32 	%f419, %f418, %f414, %p107;
	ld.global.f32 	%f420, [%rd125+1024];
	ld.global.f32 	%f421, [%rd124+1024];
	sub.f32 	%f422, %f420, %f421;
	abs.f32 	%f423, %f422;
	setp.lt.f32 	%p108, %f419, %f423;
	selp.f32 	%f424, %f423, %f419, %p108;
	ld.global.f32 	%f425, [%rd125+2048];
	ld.global.f32 	%f426, [%rd124+2048];
	sub.f32 	%f427, %f425, %f426;
	abs.f32 	%f428, %f427;
	setp.lt.f32 	%p109, %f424, %f428;
	selp.f32 	%f429, %f428, %f424, %p109;
	ld.global.f32 	%f430, [%rd125+3072];
	ld.global.f32 	%f431, [%rd124+3072];
	sub.f32 	%f432, %f430, %f431;
	abs.f32 	%f433, %f432;
	setp.lt.f32 	%p110, %f429, %f433;
	selp.f32 	%f434, %f433, %f429, %p110;
	ld.global.f32 	%f435, [%rd125+4096];
	ld.global.f32 	%f436, [%rd124+4096];
	sub.f32 	%f437, %f435, %f436;
	abs.f32 	%f438, %f437;
	setp.lt.f32 	%p111, %f434, %f438;
	selp.f32 	%f439, %f438, %f434, %p111;
	ld.global.f32 	%f440, [%rd125+5120];
	ld.global.f32 	%f441, [%rd124+5120];
	sub.f32 	%f442, %f440, %f441;
	abs.f32 	%f443, %f442;
	setp.lt.f32 	%p112, %f439, %f443;
	selp.f32 	%f444, %f443, %f439, %p112;
	ld.global.f32 	%f445, [%rd125+6144];
	ld.global.f32 	%f446, [%rd124+6144];
	sub.f32 	%f447, %f445, %f446;
	abs.f32 	%f448, %f447;
	setp.lt.f32 	%p113, %f444, %f448;
	selp.f32 	%f449, %f448, %f444, %p113;
	ld.global.f32 	%f450, [%rd125+7168];
	ld.global.f32 	%f451, [%rd124+7168];
	sub.f32 	%f452, %f450, %f451;
	abs.f32 	%f453, %f452;
	setp.lt.f32 	%p114, %f449, %f453;
	selp.f32 	%f601, %f453, %f449, %p114;
	add.s32 	%r196, %r196, 4096;
	add.s32 	%r194, %r194, 16;
	add.s64 	%rd125, %rd125, 16384;
	add.s64 	%rd124, %rd124, 16384;
	setp.ne.s32 	%p115, %r194, 0;
	@%p115 bra 	$L__BB13_9;
$L__BB13_10:
	setp.eq.s32 	%p116, %r5, 0;
	@%p116 bra 	$L__BB13_19;
	and.b32  	%r12, %r4, 7;
	setp.lt.u32 	%p117, %r5, 8;
	@%p117 bra 	$L__BB13_13;
	mul.wide.u32 	%rd117, %r196, 4;
	add.s64 	%rd118, %rd2, %rd117;
	add.s64 	%rd119, %rd3, %rd117;
	ld.global.f32 	%f455, [%rd118];
	ld.global.f32 	%f456, [%rd119];
	sub.f32 	%f457, %f455, %f456;
	abs.f32 	%f458, %f457;
	setp.lt.f32 	%p118, %f601, %f458;
	selp.f32 	%f459, %f458, %f601, %p118;
	ld.global.f32 	%f460, [%rd118+1024];
	ld.global.f32 	%f461, [%rd119+1024];
	sub.f32 	%f462, %f460, %f461;
	abs.f32 	%f463, %f462;
	setp.lt.f32 	%p119, %f459, %f463;
	selp.f32 	%f464, %f463, %f459, %p119;
	ld.global.f32 	%f465, [%rd118+2048];
	ld.global.f32 	%f466, [%rd119+2048];
	sub.f32 	%f467, %f465, %f466;
	abs.f32 	%f468, %f467;
	setp.lt.f32 	%p120, %f464, %f468;
	selp.f32 	%f469, %f468, %f464, %p120;
	ld.global.f32 	%f470, [%rd118+3072];
	ld.global.f32 	%f471, [%rd119+3072];
	sub.f32 	%f472, %f470, %f471;
	abs.f32 	%f473, %f472;
	setp.lt.f32 	%p121, %f469, %f473;
	selp.f32 	%f474, %f473, %f469, %p121;
	ld.global.f32 	%f475, [%rd118+4096];
	ld.global.f32 	%f476, [%rd119+4096];
	sub.f32 	%f477, %f475, %f476;
	abs.f32 	%f478, %f477;
	setp.lt.f32 	%p122, %f474, %f478;
	selp.f32 	%f479, %f478, %f474, %p122;
	ld.global.f32 	%f480, [%rd118+5120];
	ld.global.f32 	%f481, [%rd119+5120];
	sub.f32 	%f482, %f480, %f481;
	abs.f32 	%f483, %f482;
	setp.lt.f32 	%p123, %f479, %f483;
	selp.f32 	%f484, %f483, %f479, %p123;
	ld.global.f32 	%f485, [%rd118+6144];
	ld.global.f32 	%f486, [%rd119+6144];
	sub.f32 	%f487, %f485, %f486;
	abs.f32 	%f488, %f487;
	setp.lt.f32 	%p124, %f484, %f488;
	selp.f32 	%f489, %f488, %f484, %p124;
	ld.global.f32 	%f490, [%rd118+7168];
	ld.global.f32 	%f491, [%rd119+7168];
	sub.f32 	%f492, %f490, %f491;
	abs.f32 	%f493, %f492;
	setp.lt.f32 	%p125, %f489, %f493;
	selp.f32 	%f601, %f493, %f489, %p125;
	add.s32 	%r196, %r196, 2048;
$L__BB13_13:
	setp.eq.s32 	%p126, %r12, 0;
	@%p126 bra 	$L__BB13_19;
	and.b32  	%r15, %r4, 3;
	setp.lt.u32 	%p127, %r12, 4;
	@%p127 bra 	$L__BB13_16;
	mul.wide.u32 	%rd120, %r196, 4;
	add.s64 	%rd121, %rd2, %rd120;
	add.s64 	%rd122, %rd3, %rd120;
	ld.global.f32 	%f495, [%rd121];
	ld.global.f32 	%f496, [%rd122];
	sub.f32 	%f497, %f495, %f496;
	abs.f32 	%f498, %f497;
	setp.lt.f32 	%p128, %f601, %f498;
	selp.f32 	%f499, %f498, %f601, %p128;
	ld.global.f32 	%f500, [%rd121+1024];
	ld.global.f32 	%f501, [%rd122+1024];
	sub.f32 	%f502, %f500, %f501;
	abs.f32 	%f503, %f502;
	setp.lt.f32 	%p129, %f499, %f503;
	selp.f32 	%f504, %f503, %f499, %p129;
	ld.global.f32 	%f505, [%rd121+2048];
	ld.global.f32 	%f506, [%rd122+2048];
	sub.f32 	%f507, %f505, %f506;
	abs.f32 	%f508, %f507;
	setp.lt.f32 	%p130, %f504, %f508;
	selp.f32 	%f509, %f508, %f504, %p130;
	ld.global.f32 	%f510, [%rd121+3072];
	ld.global.f32 	%f511, [%rd122+3072];
	sub.f32 	%f512, %f510, %f511;
	abs.f32 	%f513, %f512;
	setp.lt.f32 	%p131, %f509, %f513;
	selp.f32 	%f601, %f513, %f509, %p131;
	add.s32 	%r196, %r196, 1024;
$L__BB13_16:
	setp.eq.s32 	%p132, %r15, 0;
	@%p132 bra 	$L__BB13_19;
	mul.wide.u32 	%rd123, %r196, 4;
	add.s64 	%rd127, %rd3, %rd123;
	add.s64 	%rd126, %rd2, %rd123;
	neg.s32 	%r199, %r15;
$L__BB13_18:
	.pragma "nounroll";
	ld.global.f32 	%f514, [%rd126];
	ld.global.f32 	%f515, [%rd127];
	sub.f32 	%f516, %f514, %f515;
	abs.f32 	%f517, %f516;
	setp.lt.f32 	%p133, %f601, %f517;
	selp.f32 	%f601, %f517, %f601, %p133;
	add.s64 	%rd127, %rd127, 1024;
	add.s64 	%rd126, %rd126, 1024;
	add.s32 	%r199, %r199, 1;
	setp.ne.s32 	%p134, %r199, 0;
	@%p134 bra 	$L__BB13_18;
$L__BB13_19:
	setp.lt.u32 	%p135, %r51, 256;
	@%p135 bra 	$L__BB13_24;
	// begin inline asm
	mov.u32 %r161, %laneid;
	// end inline asm
	mov.b32 	%r163, %f601;
	mov.b32 	%r164, 1;
	mov.b32 	%r185, 31;
	mov.b32 	%r186, -1;
	// begin inline asm
	shfl.sync.down.b32 %r162, %r163, %r164, %r185, %r186;
	// end inline asm
	mov.b32 	%f565, %r162;
	setp.gt.s32 	%p163, %r161, 30;
	setp.lt.f32 	%p164, %f601, %f565;
	selp.f32 	%f566, %f565, %f601, %p164;
	selp.f32 	%f567, %f601, %f566, %p163;
	mov.b32 	%r168, %f567;
	mov.b32 	%r169, 2;
	// begin inline asm
	shfl.sync.down.b32 %r167, %r168, %r169, %r185, %r186;
	// end inline asm
	mov.b32 	%f568, %r167;
	setp.gt.s32 	%p165, %r161, 29;
	setp.lt.f32 	%p166, %f567, %f568;
	selp.f32 	%f569, %f568, %f567, %p166;
	selp.f32 	%f570, %f567, %f569, %p165;
	mov.b32 	%r173, %f570;
	mov.b32 	%r174, 4;
	// begin inline asm
	shfl.sync.down.b32 %r172, %r173, %r174, %r185, %r186;
	// end inline asm
	mov.b32 	%f571, %r172;
	setp.gt.s32 	%p167, %r161, 27;
	setp.lt.f32 	%p168, %f570, %f571;
	selp.f32 	%f572, %f571, %f570, %p168;
	selp.f32 	%f573, %f570, %f572, %p167;
	mov.b32 	%r178, %f573;
	mov.b32 	%r179, 8;
	// begin inline asm
	shfl.sync.down.b32 %r177, %r178, %r179, %r185, %r186;
	// end inline asm
	mov.b32 	%f574, %r177;
	setp.gt.s32 	%p169, %r161, 23;
	setp.lt.f32 	%p170, %f573, %f574;
	selp.f32 	%f575, %f574, %f573, %p170;
	selp.f32 	%f576, %f573, %f575, %p169;
	mov.b32 	%r183, %f576;
	mov.b32 	%r184, 16;
	// begin inline asm
	shfl.sync.down.b32 %r182, %r183, %r184, %r185, %r186;
	// end inline asm
	mov.b32 	%f577, %r182;
	setp.gt.s32 	%p171, %r161, 15;
	setp.lt.f32 	%p172, %f576, %f577;
	selp.f32 	%f16, %f577, %f576, %p172;
	selp.f32 	%f613, %f576, %f16, %p171;
	setp.ne.s32 	%p173, %r161, 0;
	@%p173 bra 	$L__BB13_22;
	shr.u32 	%r187, %r1, 3;
	and.b32  	%r188, %r187, 124;
	mov.u32 	%r189, _ZZN3cub18CUB_300001_SM_10006detail6reduce28DeviceReduceSingleTileKernelINS2_10policy_hubIfjN4cuda3__47maximumIfEEE10Policy1000EN6thrust24THRUST_300001_SM_1000_NS12zip_iteratorINS5_3std3__45tupleIJNSC_6detail15normal_iteratorINSC_10device_ptrIfEEEESL_EEEEEPfjS8_ff17MaxCentroidChangeEEvT0_T1_T2_T3_T4_T6_E12temp_storage;
	add.s32 	%r190, %r189, %r188;
	st.shared.f32 	[%r190+8], %f16;
$L__BB13_22:
	bar.sync 	0;
	setp.ne.s32 	%p174, %r1, 0;
	@%p174 bra 	$L__BB13_50;
	ld.shared.f32 	%f578, [_ZZN3cub18CUB_300001_SM_10006detail6reduce28DeviceReduceSingleTileKernelINS2_10policy_hubIfjN4cuda3__47maximumIfEEE10Policy1000EN6thrust24THRUST_300001_SM_1000_NS12zip_iteratorINS5_3std3__45tupleIJNSC_6detail15normal_iteratorINSC_10device_ptrIfEEEESL_EEEEEPfjS8_ff17MaxCentroidChangeEEvT0_T1_T2_T3_T4_T6_E12temp_storage+12];
	setp.lt.f32 	%p175, %f613, %f578;
	selp.f32 	%f579, %f578, %f613, %p175;
	ld.shared.f32 	%f580, [_ZZN3cub18CUB_300001_SM_10006detail6reduce28DeviceReduceSingleTileKernelINS2_10policy_hubIfjN4cuda3__47maximumIfEEE10Policy1000EN6thrust24THRUST_300001_SM_1000_NS12zip_iteratorINS5_3std3__45tupleIJNSC_6detail15normal_iteratorINSC_10device_ptrIfEEEESL_EEEEEPfjS8_ff17MaxCentroidChangeEEvT0_T1_T2_T3_T4_T6_E12temp_storage+16];
	setp.lt.f32 	%p176, %f579, %f580;
	selp.f32 	%f581, %f580, %f579, %p176;
	ld.shared.f32 	%f582, [_ZZN3cub18CUB_300001_SM_10006detail6reduce28DeviceReduceSingleTileKernelINS2_10policy_hubIfjN4cuda3__47maximumIfEEE10Policy1000EN6thrust24THRUST_300001_SM_1000_NS12zip_iteratorINS5_3std3__45tupleIJNSC_6detail15normal_iteratorINSC_10device_ptrIfEEEESL_EEEEEPfjS8_ff17MaxCentroidChangeEEvT0_T1_T2_T3_T4_T6_E12temp_storage+20];
	setp.lt.f32 	%p177, %f581, %f582;
	selp.f32 	%f583, %f582, %f581, %p177;
	ld.shared.f32 	%f584, [_ZZN3cub18CUB_300001_SM_10006detail6reduce28DeviceReduceSingleTileKernelINS2_10policy_hubIfjN4cuda3__47maximumIfEEE10Policy1000EN6thrust24THRUST_300001_SM_1000_NS12zip_iteratorINS5_3std3__45tupleIJNSC_6detail15normal_iteratorINSC_10device_ptrIfEEEESL_EEEEEPfjS8_ff17MaxCentroidChangeEEvT0_T1_T2_T3_T4_T6_E12temp_storage+24];
	setp.lt.f32 	%p178, %f583, %f584;
	selp.f32 	%f585, %f584, %f583, %p178;
	ld.shared.f32 	%f586, [_ZZN3cub18CUB_300001_SM_10006detail6reduce28DeviceReduceSingleTileKernelINS2_10policy_hubIfjN4cuda3__47maximumIfEEE10Policy1000EN6thrust24THRUST_300001_SM_1000_NS12zip_iteratorINS5_3std3__45tupleIJNSC_6detail15normal_iteratorINSC_10device_ptrIfEEEESL_EEEEEPfjS8_ff17MaxCentroidChangeEEvT0_T1_T2_T3_T4_T6_E12temp_storage+28];
	setp.lt.f32 	%p179, %f585, %f586;
	selp.f32 	%f587, %f586, %f585, %p179;
	ld.shared.f32 	%f588, [_ZZN3cub18CUB_300001_SM_10006detail6reduce28DeviceReduceSingleTileKernelINS2_10policy_hubIfjN4cuda3__47maximumIfEEE10Policy1000EN6thrust24THRUST_300001_SM_1000_NS12zip_iteratorINS5_3std3__45tupleIJNSC_6detail15normal_iteratorINSC_10device_ptrIfEEEESL_EEEEEPfjS8_ff17MaxCentroidChangeEEvT0_T1_T2_T3_T4_T6_E12temp_storage+32];
	setp.lt.f32 	%p180, %f587, %f588;
	selp.f32 	%f589, %f588, %f587, %p180;
	ld.shared.f32 	%f590, [_ZZN3cub18CUB_300001_SM_10006detail6reduce28DeviceReduceSingleTileKernelINS2_10policy_hubIfjN4cuda3__47maximumIfEEE10Policy1000EN6thrust24THRUST_300001_SM_1000_NS12zip_iteratorINS5_3std3__45tupleIJNSC_6detail15normal_iteratorINSC_10device_ptrIfEEEESL_EEEEEPfjS8_ff17MaxCentroidChangeEEvT0_T1_T2_T3_T4_T6_E12temp_storage+36];
	setp.lt.f32 	%p181, %f589, %f590;
	selp.f32 	%f613, %f590, %f589, %p181;
	bra.uni 	$L__BB13_50;
$L__BB13_24:
	// begin inline asm
	mov.u32 %r123, %laneid;
	// end inline asm
	and.b32  	%r149, %r1, 992;
	add.s32 	%r150, %r149, 32;
	setp.gt.u32 	%p136, %r150, %r51;
	not.b32 	%r151, %r149;
	add.s32 	%r152, %r51, %r151;
	selp.b32 	%r147, %r152, 31, %p136;
	mov.b32 	%r125, %f601;
	mov.b32 	%r126, 1;
	mov.b32 	%r148, -1;
	// begin inline asm
	shfl.sync.down.b32 %r124, %r125, %r126, %r147, %r148;
	// end inline asm
	mov.b32 	%f518, %r124;
	setp.lt.s32 	%p137, %r123, %r147;
	setp.lt.f32 	%p138, %f601, %f518;
	selp.f32 	%f519, %f518, %f601, %p138;
	selp.f32 	%f520, %f519, %f601, %p137;
	mov.b32 	%r130, %f520;
	mov.b32 	%r131, 2;
	// begin inline asm
	shfl.sync.down.b32 %r129, %r130, %r131, %r147, %r148;
	// end inline asm
	mov.b32 	%f521, %r129;
	add.s32 	%r153, %r123, 2;
	setp.gt.s32 	%p139, %r153, %r147;
	setp.lt.f32 	%p140, %f520, %f521;
	selp.f32 	%f522, %f521, %f520, %p140;
	selp.f32 	%f523, %f520, %f522, %p139;
	mov.b32 	%r135, %f523;
	mov.b32 	%r136, 4;
	// begin inline asm
	shfl.sync.down.b32 %r134, %r135, %r136, %r147, %r148;
	// end inline asm
	mov.b32 	%f524, %r134;
	add.s32 	%r154, %r123, 4;
	setp.gt.s32 	%p141, %r154, %r147;
	setp.lt.f32 	%p142, %f523, %f524;
	selp.f32 	%f525, %f524, %f523, %p142;
	selp.f32 	%f526, %f523, %f525, %p141;
	mov.b32 	%r140, %f526;
	mov.b32 	%r141, 8;
	// begin inline asm
	shfl.sync.down.b32 %r139, %r140, %r141, %r147, %r148;
	// end inline asm
	mov.b32 	%f527, %r139;
	add.s32 	%r155, %r123, 8;
	setp.gt.s32 	%p143, %r155, %r147;
	setp.lt.f32 	%p144, %f526, %f527;
	selp.f32 	%f528, %f527, %f526, %p144;
	selp.f32 	%f529, %f526, %f528, %p143;
	mov.b32 	%r145, %f529;
	mov.b32 	%r146, 16;
	// begin inline asm
	shfl.sync.down.b32 %r144, %r145, %r146, %r147, %r148;
	// end inline asm
	mov.b32 	%f530, %r144;
	add.s32 	%r156, %r123, 16;
	setp.gt.s32 	%p145, %r156, %r147;
	setp.lt.f32 	%p146, %f529, %f530;
	selp.f32 	%f531, %f530, %f529, %p146;
	selp.f32 	%f613, %f529, %f531, %p145;
	setp.ne.s32 	%p147, %r123, 0;
	@%p147 bra 	$L__BB13_26;
	shr.u32 	%r157, %r1, 3;
	and.b32  	%r158, %r157, 124;
	mov.u32 	%r159, _ZZN3cub18CUB_300001_SM_10006detail6reduce28DeviceReduceSingleTileKernelINS2_10policy_hubIfjN4cuda3__47maximumIfEEE10Policy1000EN6thrust24THRUST_300001_SM_1000_NS12zip_iteratorINS5_3std3__45tupleIJNSC_6detail15normal_iteratorINSC_10device_ptrIfEEEESL_EEEEEPfjS8_ff17MaxCentroidChangeEEvT0_T1_T2_T3_T4_T6_E12temp_storage;
	add.s32 	%r160, %r159, %r158;
	st.shared.f32 	[%r160+8], %f613;
$L__BB13_26:
	bar.sync 	0;
	setp.ne.s32 	%p148, %r1, 0;
	@%p148 bra 	$L__BB13_50;
	setp.gt.u32 	%p149, %r51, 32;
	ld.shared.f32 	%f532, [_ZZN3cub18CUB_300001_SM_10006detail6reduce28DeviceReduceSingleTileKernelINS2_10policy_hubIfjN4cuda3__47maximumIfEEE10Policy1000EN6thrust24THRUST_300001_SM_1000_NS12zip_iteratorINS5_3std3__45tupleIJNSC_6detail15normal_iteratorINSC_10device_ptrIfEEEESL_EEEEEPfjS8_ff17MaxCentroidChangeEEvT0_T1_T2_T3_T4_T6_E12temp_storage+12];
	setp.lt.f32 	%p150, %f613, %f532;
	selp.f32 	%f534, %f532, %f613, %p150;
	selp.f32 	%f535, %f534, %f613, %p149;
	setp.gt.u32 	%p151, %r51, 64;
	ld.shared.f32 	%f537, [_ZZN3cub18CUB_300001_SM_10006detail6reduce28DeviceReduceSingleTileKernelINS2_10policy_hubIfjN4cuda3__47maximumIfEEE10Policy1000EN6thrust24THRUST_300001_SM_1000_NS12zip_iteratorINS5_3std3__45tupleIJNSC_6detail15normal_iteratorINSC_10device_ptrIfEEEESL_EEEEEPfjS8_ff17MaxCentroidChangeEEvT0_T1_T2_T3_T4_T6_E12temp_storage+16];
	setp.lt.f32 	%p152, %f535, %f537;
	selp.f32 	%f539, %f537, %f535, %p152;
	selp.f32 	%f540, %f539, %f535, %p151;
	setp.gt.u32 	%p153, %r51, 96;
	ld.shared.f32 	%f542, [_ZZN3cub18CUB_300001_SM_10006detail6reduce28DeviceReduceSingleTileKernelINS2_10policy_hubIfjN4cuda3__47maximumIfEEE10Policy1000EN6thrust24THRUST_300001_SM_1000_NS12zip_iteratorINS5_3std3__45tupleIJNSC_6detail15normal_iteratorINSC_10device_ptrIfEEEESL_EEEEEPfjS8_ff17MaxCentroidChangeEEvT0_T1_T2_T3_T4_T6_E12temp_storage+20];
	setp.lt.f32 	%p154, %f540, %f542;
	selp.f32 	%f544, %f542, %f540, %p154;
	selp.f32 	%f545, %f544, %f540, %p153;
	setp.gt.u32 	%p155, %r51, 128;
	ld.shared.f32 	%f547, [_ZZN3cub18CUB_300001_SM_10006detail6reduce28DeviceReduceSingleTileKernelINS2_10policy_hubIfjN4cuda3__47maximumIfEEE10Policy1000EN6thrust24THRUST_300001_SM_1000_NS12zip_iteratorINS5_3std3__45tupleIJNSC_6detail15normal_iteratorINSC_10device_ptrIfEEEESL_EEEEEPfjS8_ff17MaxCentroidChangeEEvT0_T1_T2_T3_T4_T6_E12temp_storage+24];
	setp.lt.f32 	%p156, %f545, %f547;
	selp.f32 	%f549, %f547, %f545, %p156;
	selp.f32 	%f550, %f549, %f545, %p155;
	setp.gt.u32 	%p157, %r51, 160;
	ld.shared.f32 	%f552, [_ZZN3cub18CUB_300001_SM_10006detail6reduce28DeviceReduceSingleTileKernelINS2_10policy_hubIfjN4cuda3__47maximumIfEEE10Policy1000EN6thrust24THRUST_300001_SM_1000_NS12zip_iteratorINS5_3std3__45tupleIJNSC_6detail15normal_iteratorINSC_10device_ptrIfEEEESL_EEEEEPfjS8_ff17MaxCentroidChangeEEvT0_T1_T2_T3_T4_T6_E12temp_storage+28];
	setp.lt.f32 	%p158, %f550, %f552;
	selp.f32 	%f554, %f552, %f550, %p158;
	selp.f32 	%f555, %f554, %f550, %p157;
	setp.gt.u32 	%p159, %r51, 192;
	ld.shared.f32 	%f557, [_ZZN3cub18CUB_300001_SM_10006detail6reduce28DeviceReduceSingleTileKernelINS2_10policy_hubIfjN4cuda3__47maximumIfEEE10Policy1000EN6thrust24THRUST_300001_SM_1000_NS12zip_iteratorINS5_3std3__45tupleIJNSC_6detail15normal_iteratorINSC_10device_ptrIfEEEESL_EEEEEPfjS8_ff17MaxCentroidChangeEEvT0_T1_T2_T3_T4_T6_E12temp_storage+32];
	setp.lt.f32 	%p160, %f555, %f557;
	selp.f32 	%f559, %f557, %f555, %p160;
	selp.f32 	%f560, %f559, %f555, %p159;
	setp.gt.u32 	%p161, %r51, 224;
	ld.shared.f32 	%f562, [_ZZN3cub18CUB_300001_SM_10006detail6reduce28DeviceReduceSingleTileKernelINS2_10policy_hubIfjN4cuda3__47maximumIfEEE10Policy1000EN6thrust24THRUST_300001_SM_1000_NS12zip_iteratorINS5_3std3__45tupleIJNSC_6detail15normal_iteratorINSC_10device_ptrIfEEEESL_EEEEEPfjS8_ff17MaxCentroidChangeEEvT0_T1_T2_T3_T4_T6_E12temp_storage+36];
	setp.lt.f32 	%p162, %f560, %f562;
	selp.f32 	%f564, %f562, %f560, %p162;
	selp.f32 	%f613, %f564, %f560, %p161;
	bra.uni 	$L__BB13_50;
$L__BB13_28:
	mov.u32 	%r21, %tid.x;
	mul.wide.u32 	%rd21, %r21, 4;
	add.s64 	%rd16, %rd2, %rd21;
	add.s64 	%rd17, %rd3, %rd21;
	ld.global.f32 	%f43, [%rd16];
	ld.global.f32 	%f44, [%rd17];
	sub.f32 	%f45, %f43, %f44;
	abs.f32 	%f46, %f45;
	ld.global.f32 	%f47, [%rd16+1024];
	ld.global.f32 	%f48, [%rd17+1024];
	sub.f32 	%f49, %f47, %f48;
	abs.f32 	%f50, %f49;
	ld.global.f32 	%f51, [%rd16+2048];
	ld.global.f32 	%f52, [%rd17+2048];
	sub.f32 	%f53, %f51, %f52;
	abs.f32 	%f54, %f53;
	ld.global.f32 	%f55, [%rd16+3072];
	ld.global.f32 	%f56, [%rd17+3072];
	sub.f32 	%f57, %f55, %f56;
	abs.f32 	%f58, %f57;
	ld.global.f32 	%f59, [%rd16+4096];
	ld.global.f32 	%f60, [%rd17+4096];
	sub.f32 	%f61, %f59, %f60;
	abs.f32 	%f62, %f61;
	ld.global.f32 	%f63, [%rd16+5120];
	ld.global.f32 	%f64, [%rd17+5120];
	sub.f32 	%f65, %f63, %f64;
	abs.f32 	%f66, %f65;
	ld.global.f32 	%f67, [%rd16+6144];
	ld.global.f32 	%f68, [%rd17+6144];
	sub.f32 	%f69, %f67, %f68;
	abs.f32 	%f70, %f69;
	ld.global.f32 	%f71, [%rd16+7168];
	ld.global.f32 	%f72, [%rd17+7168];
	sub.f32 	%f73, %f71, %f72;
	abs.f32 	%f74, %f73;
	ld.global.f32 	%f75, [%rd16+8192];
	ld.global.f32 	%f76, [%rd17+8192];
	sub.f32 	%f77, %f75, %f76;
	abs.f32 	%f78, %f77;
	ld.global.f32 	%f79, [%rd16+9216];
	ld.global.f32 	%f80, [%rd17+9216];
	sub.f32 	%f81, %f79, %f80;
	abs.f32 	%f82, %f81;
	ld.global.f32 	%f83, [%rd16+10240];
	ld.global.f32 	%f84, [%rd17+10240];
	sub.f32 	%f85, %f83, %f84;
	abs.f32 	%f86, %f85;
	ld.global.f32 	%f87, [%rd16+11264];
	ld.global.f32 	%f88, [%rd17+11264];
	sub.f32 	%f89, %f87, %f88;
	abs.f32 	%f90, %f89;
	ld.global.f32 	%f91, [%rd16+12288];
	ld.global.f32 	%f92, [%rd17+12288];
	sub.f32 	%f93, %f91, %f92;
	abs.f32 	%f94, %f93;
	ld.global.f32 	%f95, [%rd16+13312];
	ld.global.f32 	%f96, [%rd17+13312];
	sub.f32 	%f97, %f95, %f96;
	abs.f32 	%f98, %f97;
	ld.global.f32 	%f99, [%rd16+14336];
	ld.global.f32 	%f100, [%rd17+14336];
	sub.f32 	%f101, %f99, %f100;
	abs.f32 	%f102, %f101;
	ld.global.f32 	%f103, [%rd16+15360];
	ld.global.f32 	%f104, [%rd17+15360];
	sub.f32 	%f105, %f103, %f104;
	abs.f32 	%f106, %f105;
	setp.lt.f32 	%p3, %f46, %f50;
	selp.f32 	%f107, %f50, %f46, %p3;
	setp.lt.f32 	%p4, %f54, %f58;
	selp.f32 	%f108, %f58, %f54, %p4;
	setp.lt.f32 	%p5, %f62, %f66;
	selp.f32 	%f109, %f66, %f62, %p5;
	setp.lt.f32 	%p6, %f70, %f74;
	selp.f32 	%f110, %f74, %f70, %p6;
	setp.lt.f32 	%p7, %f78, %f82;
	selp.f32 	%f111, %f82, %f78, %p7;
	setp.lt.f32 	%p8, %f86, %f90;
	selp.f32 	%f112, %f90, %f86, %p8;
	setp.lt.f32 	%p9, %f94, %f98;
	selp.f32 	%f113, %f98, %f94, %p9;
	setp.lt.f32 	%p10, %f102, %f106;
	selp.f32 	%f114, %f106, %f102, %p10;
	setp.lt.f32 	%p11, %f107, %f108;
	selp.f32 	%f115, %f108, %f107, %p11;
	setp.lt.f32 	%p12, %f109, %f110;
	selp.f32 	%f116, %f110, %f109, %p12;
	setp.lt.f32 	%p13, %f111, %f112;
	selp.f32 	%f117, %f112, %f111, %p13;
	setp.lt.f32 	%p14, %f113, %f114;
	selp.f32 	%f118, %f114, %f113, %p14;
	setp.lt.f32 	%p15, %f115, %f116;
	selp.f32 	%f119, %f116, %f115, %p15;
	setp.lt.f32 	%p16, %f117, %f118;
	selp.f32 	%f120, %f118, %f117, %p16;
	setp.lt.f32 	%p17, %f119, %f120;
	selp.f32 	%f612, %f120, %f119, %p17;
	add.s32 	%r22, %r51, -4096;
	setp.lt.u32 	%p18, %r22, 4096;
	mov.b32 	%r201, 4096;
	@%p18 bra 	$L__BB13_32;
	mov.b32 	%r201, 4096;
$L__BB13_30:
	mul.wide.u32 	%rd22, %r201, 4;
	add.s64 	%rd23, %rd16, %rd22;
	add.s64 	%rd24, %rd17, %rd22;
	ld.global.f32 	%f121, [%rd23];
	ld.global.f32 	%f122, [%rd24];
	sub.f32 	%f123, %f121, %f122;
	abs.f32 	%f124, %f123;
	ld.global.f32 	%f125, [%rd23+1024];
	ld.global.f32 	%f126, [%rd24+1024];
	sub.f32 	%f127, %f125, %f126;
	abs.f32 	%f128, %f127;
	ld.global.f32 	%f129, [%rd23+2048];
	ld.global.f32 	%f130, [%rd24+2048];
	sub.f32 	%f131, %f129, %f130;
	abs.f32 	%f132, %f131;
	ld.global.f32 	%f133, [%rd23+3072];
	ld.global.f32 	%f134, [%rd24+3072];
	sub.f32 	%f135, %f133, %f134;
	abs.f32 	%f136, %f135;
	ld.global.f32 	%f137, [%rd23+4096];
	ld.global.f32 	%f138, [%rd24+4096];
	sub.f32 	%f139, %f137, %f138;
	abs.f32 	%f140, %f139;
	ld.global.f32 	%f141, [%rd23+5120];
	ld.global.f32 	%f142, [%rd24+5120];
	sub.f32 	%f143, %f141, %f142;
	abs.f32 	%f144, %f143;
	ld.global.f32 	%f145, [%rd23+6144];
	ld.global.f32 	%f146, [%rd24+6144];
	sub.f32 	%f147, %f145, %f146;
	abs.f32 	%f148, %f147;
	ld.global.f32 	%f149, [%rd23+7168];
	ld.global.f32 	%f150, [%rd24+7168];
	sub.f32 	%f151, %f149, %f150;
	abs.f32 	%f152, %f151;
	ld.global.f32 	%f153, [%rd23+8192];
	ld.global.f32 	%f154, [%rd24+8192];
	sub.f32 	%f155, %f153, %f154;
	abs.f32 	%f156, %f155;
	ld.global.f32 	%f157, [%rd23+9216];
	ld.global.f32 	%f158, [%rd24+9216];
	sub.f32 	%f159, %f157, %f158;
	abs.f32 	%f160, %f159;
	ld.global.f32 	%f161, [%rd23+10240];
	ld.global.f32 	%f162, [%rd24+10240];
	sub.f32 	%f163, %f161, %f162;
	abs.f32 	%f164, %f163;
	ld.global.f32 	%f165, [%rd23+11264];
	ld.global.f32 	%f166, [%rd24+11264];
	sub.f32 	%f167, %f165, %f166;
	abs.f32 	%f168, %f167;
	ld.global.f32 	%f169, [%rd23+12288];
	ld.global.f32 	%f170, [%rd24+12288];
	sub.f32 	%f171, %f169, %f170;
	abs.f32 	%f172, %f171;
	ld.global.f32 	%f173, [%rd23+13312];
	ld.global.f32 	%f174, [%rd24+13312];
	sub.f32 	%f175, %f173, %f174;
	abs.f32 	%f176, %f175;
	ld.global.f32 	%f177, [%rd23+14336];
	ld.global.f32 	%f178, [%rd24+14336];
	sub.f32 	%f179, %f177, %f178;
	abs.f32 	%f180, %f179;
	ld.global.f32 	%f181, [%rd23+15360];
	ld.global.f32 	%f182, [%rd24+15360];
	sub.f32 	%f183, %f181, %f182;
	abs.f32 	%f184, %f183;
	setp.lt.f32 	%p19, %f612, %f124;
	selp.f32 	%f185, %f124, %f612, %p19;
	setp.lt.f32 	%p20, %f128, %f132;
	selp.f32 	%f186, %f132, %f128, %p20;
	setp.lt.f32 	%p21, %f136, %f140;
	selp.f32 	%f187, %f140, %f136, %p21;
	setp.lt.f32 	%p22, %f144, %f148;
	selp.f32 	%f188, %f148, %f144, %p22;
	setp.lt.f32 	%p23, %f152, %f156;
	selp.f32 	%f189, %f156, %f152, %p23;
	setp.lt.f32 	%p24, %f160, %f164;
	selp.f32 	%f190, %f164, %f160, %p24;
	setp.lt.f32 	%p25, %f168, %f172;
	selp.f32 	%f191, %f172, %f168, %p25;
	setp.lt.f32 	%p26, %f176, %f180;
	selp.f32 	%f192, %f180, %f176, %p26;
	setp.lt.f32 	%p27, %f185, %f186;
	selp.f32 	%f193, %f186, %f185, %p27;
	setp.lt.f32 	%p28, %f187, %f188;
	selp.f32 	%f194, %f188, %f187, %p28;
	setp.lt.f32 	%p29, %f189, %f190;
	selp.f32 	%f195, %f190, %f189, %p29;
	setp.lt.f32 	%p30, %f191, %f192;
	selp.f32 	%f196, %f192, %f191, %p30;
	setp.lt.f32 	%p31, %f193, %f194;
	selp.f32 	%f197, %f194, %f193, %p31;
	setp.lt.f32 	%p32, %f195, %f196;
	selp.f32 	%f198, %f196, %f195, %p32;
	setp.lt.f32 	%p33, %f197, %f198;
	selp.f32 	%f199, %f198, %f197, %p33;
	setp.lt.f32 	%p34, %f199, %f184;
	selp.f32 	%f612, %f184, %f199, %p34;
	sub.s32 	%r54, %r51, %r201;
	setp.lt.u32 	%p35, %r54, 4096;
	@%p35 bra 	$L__BB13_46;
	add.s32 	%r201, %r201, 4096;
	setp.le.u32 	%p36, %r201, %r22;
	@%p36 bra 	$L__BB13_30;
$L__BB13_32:
	setp.le.u32 	%p37, %r51, %r201;
	sub.s32 	%r55, %r51, %r201;
	setp.ge.s32 	%p38, %r21, %r55;
	or.pred  	%p39, %p37, %p38;
	@%p39 bra 	$L__BB13_46;
	not.b32 	%r57, %r21;
	add.s32 	%r58, %r51, %r57;
	sub.s32 	%r59, %r58, %r201;
	shr.u32 	%r60, %r59, 8;
	add.s32 	%r26, %r60, 1;
	and.b32  	%r27, %r26, 15;
	setp.lt.u32 	%p40, %r59, 3840;
	mov.u32 	%r206, %r21;
	@%p40 bra 	$L__BB13_37;
	or.b32  	%r204, %r21, 2048;
	add.s32 	%r203, %r21, %r201;
	and.b32  	%r61, %r26, 33554416;
	neg.s32 	%r202, %r61;
$L__BB13_35:
	.pragma "nounroll";
	mul.wide.u32 	%rd25, %r203, 4;
	add.s64 	%rd26, %rd2, %rd25;
	add.s64 	%rd27, %rd3, %rd25;
	ld.global.f32 	%f201, [%rd26];
	ld.global.f32 	%f202, [%rd27];
	sub.f32 	%f203, %f201, %f202;
	abs.f32 	%f204, %f203;
	setp.lt.f32 	%p41, %f612, %f204;
	selp.f32 	%f205, %f204, %f612, %p41;
	add.s32 	%r62, %r203, 256;
	mul.wide.u32 	%rd28, %r62, 4;
	add.s64 	%rd29, %rd2, %rd28;
	add.s64 	%rd30, %rd3, %rd28;
	ld.global.f32 	%f206, [%rd29];
	ld.global.f32 	%f207, [%rd30];
	sub.f32 	%f208, %f206, %f207;
	abs.f32 	%f209, %f208;
	setp.lt.f32 	%p42, %f205, %f209;
	selp.f32 	%f210, %f209, %f205, %p42;
	add.s32 	%r63, %r203, 512;
	mul.wide.u32 	%rd31, %r63, 4;
	add.s64 	%rd32, %rd2, %rd31;
	add.s64 	%rd33, %rd3, %rd31;
	ld.global.f32 	%f211, [%rd32];
	ld.global.f32 	%f212, [%rd33];
	sub.f32 	%f213, %f211, %f212;
	abs.f32 	%f214, %f213;
	setp.lt.f32 	%p43, %f210, %f214;
	selp.f32 	%f215, %f214, %f210, %p43;
	add.s32 	%r64, %r203, 768;
	mul.wide.u32 	%rd34, %r64, 4;
	add.s64 	%rd35, %rd2, %rd34;
	add.s64 	%rd36, %rd3, %rd34;
	ld.global.f32 	%f216, [%rd35];
	ld.global.f32 	%f217, [%rd36];
	sub.f32 	%f218, %f216, %f217;
	abs.f32 	%f219, %f218;
	setp.lt.f32 	%p44, %f215, %f219;
	selp.f32 	%f220, %f219, %f215, %p44;
	add.s32 	%r65, %r203, 1024;
	mul.wide.u32 	%rd37, %r65, 4;
	add.s64 	%rd38, %rd2, %rd37;
	add.s64 	%rd39, %rd3, %rd37;
	ld.global.f32 	%f221, [%rd38];
	ld.global.f32 	%f222, [%rd39];
	sub.f32 	%f223, %f221, %f222;
	abs.f32 	%f224, %f223;
	setp.lt.f32 	%p45, %f220, %f224;
	selp.f32 	%f225, %f224, %f220, %p45;
	add.s32 	%r66, %r203, 1280;
	mul.wide.u32 	%rd40, %r66, 4;
	add.s64 	%rd41, %rd2, %rd40;
	add.s64 	%rd42, %rd3, %rd40;
	ld.global.f32 	%f226, [%rd41];
	ld.global.f32 	%f227, [%rd42];
	sub.f32 	%f228, %f226, %f227;
	abs.f32 	%f229, %f228;
	setp.lt.f32 	%p46, %f225, %f229;
	selp.f32 	%f230, %f229, %f225, %p46;
	add.s32 	%r67, %r203, 1536;
	mul.wide.u32 	%rd43, %r67, 4;
	add.s64 	%rd44, %rd2, %rd43;
	add.s64 	%rd45, %rd3, %rd43;
	ld.global.f32 	%f231, [%rd44];
	ld.global.f32 	%f232, [%rd45];
	sub.f32 	%f233, %f231, %f232;
	abs.f32 	%f234, %f233;
	setp.lt.f32 	%p47, %f230, %f234;
	selp.f32 	%f235, %f234, %f230, %p47;
	add.s32 	%r68, %r203, 1792;
	mul.wide.u32 	%rd46, %r68, 4;
	add.s64 	%rd47, %rd2, %rd46;
	add.s64 	%rd48, %rd3, %rd46;
	ld.global.f32 	%f236, [%rd47];
	ld.global.f32 	%f237, [%rd48];
	sub.f32 	%f238, %f236, %f237;
	abs.f32 	%f239, %f238;
	setp.lt.f32 	%p48, %f235, %f239;
	selp.f32 	%f240, %f239, %f235, %p48;
	add.s32 	%r69, %r203, 2048;
	mul.wide.u32 	%rd49, %r69, 4;
	add.s64 	%rd50, %rd2, %rd49;
	add.s64 	%rd51, %rd3, %rd49;
	ld.global.f32 	%f241, [%rd50];
	ld.global.f32 	%f242, [%rd51];
	sub.f32 	%f243, %f241, %f242;
	abs.f32 	%f244, %f243;
	setp.lt.f32 	%p49, %f240, %f244;
	selp.f32 	%f245, %f244, %f240, %p49;
	add.s32 	%r70, %r203, 2304;
	mul.wide.u32 	%rd52, %r70, 4;
	add.s64 	%rd53, %rd2, %rd52;
	add.s64 	%rd54, %rd3, %rd52;
	ld.global.f32 	%f246, [%rd53];
	ld.global.f32 	%f247, [%rd54];
	sub.f32 	%f248, %f246, %f247;
	abs.f32 	%f249, %f248;
	setp.lt.f32 	%p50, %f245, %f249;
	selp.f32 	%f250, %f249, %f245, %p50;
	add.s32 	%r71, %r203, 2560;
	mul.wide.u32 	%rd55, %r71, 4;
	add.s64 	%rd56, %rd2, %rd55;
	add.s64 	%rd57, %rd3, %rd55;
	ld.global.f32 	%f251, [%rd56];
	ld.global.f32 	%f252, [%rd57];
	sub.f32 	%f253, %f251, %f252;
	abs.f32 	%f254, %f253;
	setp.lt.f32 	%p51, %f250, %f254;
	selp.f32 	%f255, %f254, %f250, %p51;
	add.s32 	%r72, %r203, 2816;
	mul.wide.u32 	%rd58, %r72, 4;
	add.s64 	%rd59, %rd2, %rd58;
	add.s64 	%rd60, %rd3, %rd58;
	ld.global.f32 	%f256, [%rd59];
	ld.global.f32 	%f257, [%rd60];
	sub.f32 	%f258, %f256, %f257;
	abs.f32 	%f259, %f258;
	setp.lt.f32 	%p52, %f255, %f259;
	selp.f32 	%f260, %f259, %f255, %p52;
	add.s32 	%r73, %r203, 3072;
	mul.wide.u32 	%rd61, %r73, 4;
	add.s64 	%rd62, %rd2, %rd61;
	add.s64 	%rd63, %rd3, %rd61;
	ld.global.f32 	%f261, [%rd62];
	ld.global.f32 	%f262, [%rd63];
	sub.f32 	%f263, %f261, %f262;
	abs.f32 	%f264, %f263;
	setp.lt.f32 	%p53, %f260, %f264;
	selp.f32 	%f265, %f264, %f260, %p53;
	add.s32 	%r74, %r203, 3328;
	mul.wide.u32 	%rd64, %r74, 4;
	add.s64 	%rd65, %rd2, %rd64;
	add.s64 	%rd66, %rd3, %rd64;
	ld.global.f32 	%f266, [%rd65];
	ld.global.f32 	%f267, [%rd66];
	sub.f32 	%f268, %f266, %f267;
	abs.f32 	%f269, %f268;
	setp.lt.f32 	%p54, %f265, %f269;
	selp.f32 	%f270, %f269, %f265, %p54;
	add.s32 	%r75, %r203, 3584;
	mul.wide.u32 	%rd67, %r75, 4;
	add.s64 	%rd68, %rd2, %rd67;
	add.s64 	%rd69, %rd3, %rd67;
	ld.global.f32 	%f271, [%rd68];
	ld.global.f32 	%f272, [%rd69];
	sub.f32 	%f273, %f271, %f272;
	abs.f32 	%f274, %f273;
	setp.lt.f32 	%p55, %f270, %f274;
	selp.f32 	%f275, %f274, %f270, %p55;
	add.s32 	%r76, %r203, 3840;
	mul.wide.u32 	%rd70, %r76, 4;
	add.s64 	%rd71, %rd2, %rd70;
	add.s64 	%rd72, %rd3, %rd70;
	ld.global.f32 	%f276, [%rd71];
	ld.global.f32 	%f277, [%rd72];
	sub.f32 	%f278, %f276, %f277;
	abs.f32 	%f279, %f278;
	setp.lt.f32 	%p56, %f275, %f279;
	selp.f32 	%f612, %f279, %f275, %p56;
	add.s32 	%r204, %r204, 4096;
	add.s32 	%r203, %r203, 4096;
	add.s32 	%r202, %r202, 16;
	setp.ne.s32 	%p57, %r202, 0;
	@%p57 bra 	$L__BB13_35;
	add.s32 	%r206, %r204, -2048;
$L__BB13_37:
	setp.eq.s32 	%p58, %r27, 0;
	@%p58 bra 	$L__BB13_46;
	and.b32  	%r39, %r26, 7;
	setp.lt.u32 	%p59, %r27, 8;
	@%p59 bra 	$L__BB13_40;
	add.s32 	%r77, %r206, %r201;
	mul.wide.u32 	%rd73, %r77, 4;
	add.s64 	%rd74, %rd2, %rd73;
	add.s64 	%rd75, %rd3, %rd73;
	ld.global.f32 	%f281, [%rd74];
	ld.global.f32 	%f282, [%rd75];
	sub.f32 	%f283, %f281, %f282;
	abs.f32 	%f284, %f283;
	setp.lt.f32 	%p60, %f612, %f284;
	selp.f32 	%f285, %f284, %f612, %p60;
	add.s32 	%r78, %r77, 256;
	mul.wide.u32 	%rd76, %r78, 4;
	add.s64 	%rd77, %rd2, %rd76;
	add.s64 	%rd78, %rd3, %rd76;
	ld.global.f32 	%f286, [%rd77];
	ld.global.f32 	%f287, [%rd78];
	sub.f32 	%f288, %f286, %f287;
	abs.f32 	%f289, %f288;
	setp.lt.f32 	%p61, %f285, %f289;
	selp.f32 	%f290, %f289, %f285, %p61;
	add.s32 	%r79, %r77, 512;
	mul.wide.u32 	%rd79, %r79, 4;
	add.s64 	%rd80, %rd2, %rd79;
	add.s64 	%rd81, %rd3, %rd79;
	ld.global.f32 	%f291, [%rd80];
	ld.global.f32 	%f292, [%rd81];
	sub.f32 	%f293, %f291, %f292;
	abs.f32 	%f294, %f293;
	setp.lt.f32 	%p62, %f290, %f294;
	selp.f32 	%f295, %f294, %f290, %p62;
	add.s32 	%r80, %r77, 768;
	mul.wide.u32 	%rd82, %r80, 4;
	add.s64 	%rd83, %rd2, %rd82;
	add.s64 	%rd84, %rd3, %rd82;
	ld.global.f32 	%f296, [%rd83];
	ld.global.f32 	%f297, [%rd84];
	sub.f32 	%f298, %f296, %f297;
	abs.f32 	%f299, %f298;
	setp.lt.f32 	%p63, %f295, %f299;
	selp.f32 	%f300, %f299, %f295, %p63;
	add.s32 	%r81, %r77, 1024;
	mul.wide.u32 	%rd85, %r81, 4;
	add.s64 	%rd86, %rd2, %rd85;
	add.s64 	%rd87, %rd3, %rd85;
	ld.global.f32 	%f301, [%rd86];
	ld.global.f32 	%f302, [%rd87];
	sub.f32 	%f303, %f301, %f302;
	abs.f32 	%f304, %f303;
	setp.lt.f32 	%p64, %f300, %f304;
	selp.f32 	%f305, %f304, %f300, %p64;
	add.s32 	%r82, %r77, 1280;
	mul.wide.u32 	%rd88, %r82, 4;
	add.s64 	%rd89, %rd2, %rd88;
	add.s64 	%rd90, %rd3, %rd88;
	ld.global.f32 	%f306, [%rd89];
	ld.global.f32 	%f307, [%rd90];
	sub.f32 	%f308, %f306, %f307;
	abs.f32 	%f309, %f308;
	setp.lt.f32 	%p65, %f305, %f309;
	selp.f32 	%f310, %f309, %f305, %p65;
	add.s32 	%r83, %r77, 1536;
	mul.wide.u32 	%rd91, %r83, 4;
	add.s64 	%rd92, %rd2, %rd91;
	add.s64 	%rd93, %rd3, %rd91;
	ld.global.f32 	%f311, [%rd92];
	ld.global.f32 	%f312, [%rd93];
	sub.f32 	%f313, %f311, %f312;
	abs.f32 	%f314, %f313;
	setp.lt.f32 	%p66, %f310, %f314;
	selp.f32 	%f315, %f314, %f310, %p66;
	add.s32 	%r84, %r77, 1792;
	mul.wide.u32 	%rd94, %r84, 4;
	add.s64 	%rd95, %rd2, %rd94;
	add.s64 	%rd96, %rd3, %rd94;
	ld.global.f32 	%f316, [%rd95];
	ld.global.f32 	%f317, [%rd96];
	sub.f32 	%f318, %f316, %f317;
	abs.f32 	%f319, %f318;
	setp.lt.f32 	%p67, %f315, %f319;
	selp.f32 	%f612, %f319, %f315, %p67;
	add.s32 	%r206, %r206, 2048;
$L__BB13_40:
	setp.eq.s32 	%p68, %r39, 0;
	@%p68 bra 	$L__BB13_46;
	and.b32  	%r42, %r26, 3;
	setp.lt.u32 	%p69, %r39, 4;
	@%p69 bra 	$L__BB13_43;
	add.s32 	%r85, %r206, %r201;
	mul.wide.u32 	%rd97, %r85, 4;
	add.s64 	%rd98, %rd2, %rd97;
	add.s64 	%rd99, %rd3, %rd97;
	ld.global.f32 	%f321, [%rd98];
	ld.global.f32 	%f322, [%rd99];
	sub.f32 	%f323, %f321, %f322;
	abs.f32 	%f324, %f323;
	setp.lt.f32 	%p70, %f612, %f324;
	selp.f32 	%f325, %f324, %f612, %p70;
	add.s32 	%r86, %r85, 256;
	mul.wide.u32 	%rd100, %r86, 4;
	add.s64 	%rd101, %rd2, %rd100;
	add.s64 	%rd102, %rd3, %rd100;
	ld.global.f32 	%f326, [%rd101];
	ld.global.f32 	%f327, [%rd102];
	sub.f32 	%f328, %f326, %f327;
	abs.f32 	%f329, %f328;
	setp.lt.f32 	%p71, %f325, %f329;
	selp.f32 	%f330, %f329, %f325, %p71;
	add.s32 	%r87, %r85, 512;
	mul.wide.u32 	%rd103, %r87, 4;
	add.s64 	%rd104, %rd2, %rd103;
	add.s64 	%rd105, %rd3, %rd103;
	ld.global.f32 	%f331, [%rd104];
	ld.global.f32 	%f332, [%rd105];
	sub.f32 	%f333, %f331, %f332;
	abs.f32 	%f334, %f333;
	setp.lt.f32 	%p72, %f330, %f334;
	selp.f32 	%f335, %f334, %f330, %p72;
	add.s32 	%r88, %r85, 768;
	mul.wide.u32 	%rd106, %r88, 4;
	add.s64 	%rd107, %rd2, %rd106;
	add.s64 	%rd108, %rd3, %rd106;
	ld.global.f32 	%f336, [%rd107];
	ld.global.f32 	%f337, [%rd108];
	sub.f32 	%f338, %f336, %f337;
	abs.f32 	%f339, %f338;
	setp.lt.f32 	%p73, %f335, %f339;
	selp.f32 	%f612, %f339, %f335, %p73;
	add.s32 	%r206, %r206, 1024;
$L__BB13_43:
	setp.eq.s32 	%p74, %r42, 0;
	@%p74 bra 	$L__BB13_46;
	add.s32 	%r209, %r206, %r201;
	neg.s32 	%r208, %r42;
$L__BB13_45:
	.pragma "nounroll";
	mul.wide.u32 	%rd109, %r209, 4;
	add.s64 	%rd110, %rd2, %rd109;
	add.s64 	%rd111, %rd3, %rd109;
	ld.global.f32 	%f340, [%rd110];
	ld.global.f32 	%f341, [%rd111];
	sub.f32 	%f342, %f340, %f341;
	abs.f32 	%f343, %f342;
	setp.lt.f32 	%p75, %f612, %f343;
	selp.f32 	%f612, %f343, %f612, %p75;
	add.s32 	%r209, %r209, 256;
	add.s32 	%r208, %r208, 1;
	setp.ne.s32 	%p76, %r208, 0;
	@%p76 bra 	$L__BB13_45;
$L__BB13_46:
	// begin inline asm
	mov.u32 %r89, %laneid;
	// end inline asm
	mov.b32 	%r91, %f612;
	mov.b32 	%r92, 1;
	mov.b32 	%r113, 31;
	mov.b32 	%r114, -1;
	// begin inline asm
	shfl.sync.down.b32 %r90, %r91, %r92, %r113, %r114;
	// end inline asm
	mov.b32 	%f344, %r90;
	setp.gt.s32 	%p77, %r89, 30;
	setp.lt.f32 	%p78, %f612, %f344;
	selp.f32 	%f345, %f344, %f612, %p78;
	selp.f32 	%f346, %f612, %f345, %p77;
	mov.b32 	%r96, %f346;
	mov.b32 	%r97, 2;
	// begin inline asm
	shfl.sync.down.b32 %r95, %r96, %r97, %r113, %r114;
	// end inline asm
	mov.b32 	%f347, %r95;
	setp.gt.s32 	%p79, %r89, 29;
	setp.lt.f32 	%p80, %f346, %f347;
	selp.f32 	%f348, %f347, %f346, %p80;
	selp.f32 	%f349, %f346, %f348, %p79;
	mov.b32 	%r101, %f349;
	mov.b32 	%r102, 4;
	// begin inline asm
	shfl.sync.down.b32 %r100, %r101, %r102, %r113, %r114;
	// end inline asm
	mov.b32 	%f350, %r100;
	setp.gt.s32 	%p81, %r89, 27;
	setp.lt.f32 	%p82, %f349, %f350;
	selp.f32 	%f351, %f350, %f349, %p82;
	selp.f32 	%f352, %f349, %f351, %p81;
	mov.b32 	%r106, %f352;
	mov.b32 	%r107, 8;
	// begin inline asm
	shfl.sync.down.b32 %r105, %r106, %r107, %r113, %r114;
	// end inline asm
	mov.b32 	%f353, %r105;
	setp.gt.s32 	%p83, %r89, 23;
	setp.lt.f32 	%p84, %f352, %f353;
	selp.f32 	%f354, %f353, %f352, %p84;
	selp.f32 	%f355, %f352, %f354, %p83;
	mov.b32 	%r111, %f355;
	mov.b32 	%r112, 16;
	// begin inline asm
	shfl.sync.down.b32 %r110, %r111, %r112, %r113, %r114;
	// end inline asm
	mov.b32 	%f356, %r110;
	setp.gt.s32 	%p85, %r89, 15;
	setp.lt.f32 	%p86, %f355, %f356;
	selp.f32 	%f38, %f356, %f355, %p86;
	selp.f32 	%f613, %f355, %f38, %p85;
	setp.ne.s32 	%p87, %r89, 0;
	@%p87 bra 	$L__BB13_48;
	shr.u32 	%r115, %r21, 3;
	and.b32  	%r116, %r115, 124;
	mov.u32 	%r117, _ZZN3cub18CUB_300001_SM_10006detail6reduce28DeviceReduceSingleTileKernelINS2_10policy_hubIfjN4cuda3__47maximumIfEEE10Policy1000EN6thrust24THRUST_300001_SM_1000_NS12zip_iteratorINS5_3std3__45tupleIJNSC_6detail15normal_iteratorINSC_10device_ptrIfEEEESL_EEEEEPfjS8_ff17MaxCentroidChangeEEvT0_T1_T2_T3_T4_T6_E12temp_storage;
	add.s32 	%r118, %r117, %r116;
	st.shared.f32 	[%r118+8], %f38;
$L__BB13_48:
	bar.sync 	0;
	setp.ne.s32 	%p88, %r21, 0;
	@%p88 bra 	$L__BB13_50;
	ld.shared.f32 	%f357, [_ZZN3cub18CUB_300001_SM_10006detail6reduce28DeviceReduceSingleTileKernelINS2_10policy_hubIfjN4cuda3__47maximumIfEEE10Policy1000EN6thrust24THRUST_300001_SM_1000_NS12zip_iteratorINS5_3std3__45tupleIJNSC_6detail15normal_iteratorINSC_10device_ptrIfEEEESL_EEEEEPfjS8_ff17MaxCentroidChangeEEvT0_T1_T2_T3_T4_T6_E12temp_storage+12];
	setp.lt.f32 	%p89, %f613, %f357;
	selp.f32 	%f358, %f357, %f613, %p89;
	ld.shared.f32 	%f359, [_ZZN3cub18CUB_300001_SM_10006detail6reduce28DeviceReduceSingleTileKernelINS2_10policy_hubIfjN4cuda3__47maximumIfEEE10Policy1000EN6thrust24THRUST_300001_SM_1000_NS12zip_iteratorINS5_3std3__45tupleIJNSC_6detail15normal_iteratorINSC_10device_ptrIfEEEESL_EEEEEPfjS8_ff17MaxCentroidChangeEEvT0_T1_T2_T3_T4_T6_E12temp_storage+16];
	setp.lt.f32 	%p90, %f358, %f359;
	selp.f32 	%f360, %f359, %f358, %p90;
	ld.shared.f32 	%f361, [_ZZN3cub18CUB_300001_SM_10006detail6reduce28DeviceReduceSingleTileKernelINS2_10policy_hubIfjN4cuda3__47maximumIfEEE10Policy1000EN6thrust24THRUST_300001_SM_1000_NS12zip_iteratorINS5_3std3__45tupleIJNSC_6detail15normal_iteratorINSC_10device_ptrIfEEEESL_EEEEEPfjS8_ff17MaxCentroidChangeEEvT0_T1_T2_T3_T4_T6_E12temp_storage+20];
	setp.lt.f32 	%p91, %f360, %f361;
	selp.f32 	%f362, %f361, %f360, %p91;
	ld.shared.f32 	%f363, [_ZZN3cub18CUB_300001_SM_10006detail6reduce28DeviceReduceSingleTileKernelINS2_10policy_hubIfjN4cuda3__47maximumIfEEE10Policy1000EN6thrust24THRUST_300001_SM_1000_NS12zip_iteratorINS5_3std3__45tupleIJNSC_6detail15normal_iteratorINSC_10device_ptrIfEEEESL_EEEEEPfjS8_ff17MaxCentroidChangeEEvT0_T1_T2_T3_T4_T6_E12temp_storage+24];
	setp.lt.f32 	%p92, %f362, %f363;
	selp.f32 	%f364, %f363, %f362, %p92;
	ld.shared.f32 	%f365, [_ZZN3cub18CUB_300001_SM_10006detail6reduce28DeviceReduceSingleTileKernelINS2_10policy_hubIfjN4cuda3__47maximumIfEEE10Policy1000EN6thrust24THRUST_300001_SM_1000_NS12zip_iteratorINS5_3std3__45tupleIJNSC_6detail15normal_iteratorINSC_10device_ptrIfEEEESL_EEEEEPfjS8_ff17MaxCentroidChangeEEvT0_T1_T2_T3_T4_T6_E12temp_storage+28];
	setp.lt.f32 	%p93, %f364, %f365;
	selp.f32 	%f366, %f365, %f364, %p93;
	ld.shared.f32 	%f367, [_ZZN3cub18CUB_300001_SM_10006detail6reduce28DeviceReduceSingleTileKernelINS2_10policy_hubIfjN4cuda3__47maximumIfEEE10Policy1000EN6thrust24THRUST_300001_SM_1000_NS12zip_iteratorINS5_3std3__45tupleIJNSC_6detail15normal_iteratorINSC_10device_ptrIfEEEESL_EEEEEPfjS8_ff17MaxCentroidChangeEEvT0_T1_T2_T3_T4_T6_E12temp_storage+32];
	setp.lt.f32 	%p94, %f366, %f367;
	selp.f32 	%f368, %f367, %f366, %p94;
	ld.shared.f32 	%f369, [_ZZN3cub18CUB_300001_SM_10006detail6reduce28DeviceReduceSingleTileKernelINS2_10policy_hubIfjN4cuda3__47maximumIfEEE10Policy1000EN6thrust24THRUST_300001_SM_1000_NS12zip_iteratorINS5_3std3__45tupleIJNSC_6detail15normal_iteratorINSC_10device_ptrIfEEEESL_EEEEEPfjS8_ff17MaxCentroidChangeEEvT0_T1_T2_T3_T4_T6_E12temp_storage+36];
	setp.lt.f32 	%p95, %f368, %f369;
	selp.f32 	%f613, %f369, %f368, %p95;
$L__BB13_50:
	mov.u32 	%r191, %tid.x;
	setp.ne.s32 	%p182, %r191, 0;
	@%p182 bra 	$L__BB13_52;
	setp.lt.f32 	%p183, %f42, %f613;
	selp.f32 	%f591, %f613, %f42, %p183;
	st.global.f32 	[%rd1], %f591;
$L__BB13_52:
	ret;

}
	// .globl	_ZN3cub18CUB_300001_SM_10006detail6reduce18DeviceReduceKernelINS2_10policy_hubIfjN4cuda3__47maximumIfEEE10Policy1000EN6thrust24THRUST_300001_SM_1000_NS12zip_iteratorINS5_3std3__45tupleIJNSC_6detail15normal_iteratorINSC_10device_ptrIfEEEESL_EEEEEjS8_f17MaxCentroidChangeEEvT0_PT3_T1_NS0_13GridEvenShareISS_EET2_T4_
.visible .entry _ZN3cub18CUB_300001_SM_10006detail6reduce18DeviceReduceKernelINS2_10policy_hubIfjN4cuda3__47maximumIfEEE10Policy1000EN6thrust24THRUST_300001_SM_1000_NS12zip_iteratorINS5_3std3__45tupleIJNSC_6detail15normal_iteratorINSC_10device_ptrIfEEEESL_EEEEEjS8_f17MaxCentroidChangeEEvT0_PT3_T1_NS0_13GridEvenShareISS_EET2_T4_(
	.param .align 8 .b8 _ZN3cub18CUB_300001_SM_10006detail6reduce18DeviceReduceKernelINS2_10policy_hubIfjN4cuda3__47maximumIfEEE10Policy1000EN6thrust24THRUST_300001_SM_1000_NS12zip_iteratorINS5_3std3__45tupleIJNSC_6detail15normal_iteratorINSC_10device_ptrIfEEEESL_EEEEEjS8_f17MaxCentroidChangeEEvT0_PT3_T1_NS0_13GridEvenShareISS_EET2_T4__param_0[16],
	.param .u64 .ptr .align 1 _ZN3cub18CUB_300001_SM_10006detail6reduce18DeviceReduceKernelINS2_10policy_hubIfjN4cuda3__47maximumIfEEE10Policy1000EN6thrust24THRUST_300001_SM_1000_NS12zip_iteratorINS5_3std3__45tupleIJNSC_6detail15normal_iteratorINSC_10device_ptrIfEEEESL_EEEEEjS8_f17MaxCentroidChangeEEvT0_PT3_T1_NS0_13GridEvenShareISS_EET2_T4__param_1,
	.param .u32 _ZN3cub18CUB_300001_SM_10006detail6reduce18DeviceReduceKernelINS2_10policy_hubIfjN4cuda3__47maximumIfEEE10Policy1000EN6thrust24THRUST_300001_SM_1000_NS12zip_iteratorINS5_3std3__45tupleIJNSC_6detail15normal_iteratorINSC_10device_ptrIfEEEESL_EEEEEjS8_f17MaxCentroidChangeEEvT0_PT3_T1_NS0_13GridEvenShareISS_EET2_T4__param_2,
	.param .align 4 .b8 _ZN3cub18CUB_300001_SM_10006detail6reduce18DeviceReduceKernelINS2_10policy_hubIfjN4cuda3__47maximumIfEEE10Policy1000EN6thrust24THRUST_300001_SM_1000_NS12zip_iteratorINS5_3std3__45tupleIJNSC_6detail15normal_iteratorINSC_10device_ptrIfEEEESL_EEEEEjS8_f17MaxCentroidChangeEEvT0_PT3_T1_NS0_13GridEvenShareISS_EET2_T4__param_3[40],
	.param .align 1 .b8 _ZN3cub18CUB_300001_SM_10006detail6reduce18DeviceReduceKernelINS2_10policy_hubIfjN4cuda3__47maximumIfEEE10Policy1000EN6thrust24THRUST_300001_SM_1000_NS12zip_iteratorINS5_3std3__45tupleIJNSC_6detail15normal_iteratorINSC_10device_ptrIfEEEESL_EEEEEjS8_f17MaxCentroidChangeEEvT0_PT3_T1_NS0_13GridEvenShareISS_EET2_T4__param_4[1],
	.param .align 1 .b8 _ZN3cub18CUB_300001_SM_10006detail6reduce18DeviceReduceKernelINS2_10policy_hubIfjN4cuda3__47maximumIfEEE10Policy1000EN6thrust24THRUST_300001_SM_1000_NS12zip_iteratorINS5_3std3__45tupleIJNSC_6detail15normal_iteratorINSC_10device_ptrIfEEEESL_EEEEEjS8_f17MaxCentroidChangeEEvT0_PT3_T1_NS0_13GridEvenShareISS_EET2_T4__param_5[1]
)
.maxntid 256
{
	.reg .pred 	%p<182>;
	.reg .b16 	%rs<4>;
	.reg .b32 	%r<277>;
	.reg .b32 	%f<610>;
	.reg .b64 	%rd<193>;
	// demoted variable
	.shared .align 4 .b8 _ZZN3cub18CUB_300001_SM_10006detail6reduce18DeviceReduceKernelINS2_10policy_hubIfjN4cuda3__47maximumIfEEE10Policy1000EN6thrust24THRUST_300001_SM_1000_NS12zip_iteratorINS5_3std3__45tupleIJNSC_6detail15normal_iteratorINSC_10device_ptrIfEEEESL_EEEEEjS8_f17MaxCentroidChangeEEvT0_PT3_T1_NS0_13GridEvenShareISS_EET2_T4_E12temp_storage[44];
	ld.param.u32 	%r1, [_ZN3cub18CUB_300001_SM_10006detail6reduce18DeviceReduceKernelINS2_10policy_hubIfjN4cuda3__47maximumIfEEE10Policy1000EN6thrust24THRUST_300001_SM_1000_NS12zip_iteratorINS5_3std3__45tupleIJNSC_6detail15normal_iteratorINSC_10device_ptrIfEEEESL_EEEEEjS8_f17MaxCentroidChangeEEvT0_PT3_T1_NS0_13GridEvenShareISS_EET2_T4__param_3+20];
	ld.param.u32 	%r2, [_ZN3cub18CUB_300001_SM_10006detail6reduce18DeviceReduceKernelINS2_10policy_hubIfjN4cuda3__47maximumIfEEE10Policy1000EN6thrust24THRUST_300001_SM_1000_NS12zip_iteratorINS5_3std3__45tupleIJNSC_6detail15normal_iteratorINSC_10device_ptrIfEEEESL_EEEEEjS8_f17MaxCentroidChangeEEvT0_PT3_T1_NS0_13GridEvenShareISS_EET2_T4__param_3+24];
	ld.param.u64 	%rd4, [_ZN3cub18CUB_300001_SM_10006detail6reduce18DeviceReduceKernelINS2_10policy_hubIfjN4cuda3__47maximumIfEEE10Policy1000EN6thrust24THRUST_300001_SM_1000_NS12zip_iteratorINS5_3std3__45tupleIJNSC_6detail15normal_iteratorINSC_10device_ptrIfEEEESL_EEEEEjS8_f17MaxCentroidChangeEEvT0_PT3_T1_NS0_13GridEvenShareISS_EET2_T4__param_0+8];
	ld.param.u64 	%rd5, [_ZN3cub18CUB_300001_SM_10006detail6reduce18DeviceReduceKernelINS2_10policy_hubIfjN4cuda3__47maximumIfEEE10Policy1000EN6thrust24THRUST_300001_SM_1000_NS12zip_iteratorINS5_3std3__45tupleIJNSC_6detail15normal_iteratorINSC_10device_ptrIfEEEESL_EEEEEjS8_f17MaxCentroidChangeEEvT0_PT3_T1_NS0_13GridEvenShareISS_EET2_T4__param_0];
	cvta.to.global.u64 	%rd1, %rd5;
	cvta.to.global.u64 	%rd2, %rd4;
	mov.u32 	%r3, %ctaid.x;
	shl.b32 	%r4, %r2, 12;
	shl.b32 	%r268, %r3, 12;
	sub.s32 	%r6, %r1, %r268;
	setp.gt.u32 	%p1, %r6, 4095;
	@%p1 bra 	$L__BB14_26;
	mov.u32 	%r7, %tid.x;
	setp.ge.u32 	%p95, %r7, %r6;
	mov.f32 	%f598, 0f00000000;
	mov.u32 	%r259, %r7;
	@%p95 bra 	$L__BB14_3;
	add.s32 	%r153, %r268, %r7;
	mul.wide.u32 	%rd99, %r153, 4;
	add.s64 	%rd100, %rd1, %rd99;
	add.s64 	%rd101, %rd2, %rd99;
	ld.global.f32 	%f369, [%rd100];
	ld.global.f32 	%f370, [%rd101];
	sub.f32 	%f371, %f369, %f370;
	abs.f32 	%f598, %f371;
	add.s32 	%r259, %r7, 256;
$L__BB14_3:
	setp.ge.u32 	%p96, %r259, %r6;
	@%p96 bra 	$L__BB14_17;
	not.b32 	%r154, %r259;
	add.s32 	%r155, %r1, %r154;
	sub.s32 	%r156, %r155, %r268;
	shr.u32 	%r157, %r156, 8;
	add.s32 	%r10, %r157, 1;
	and.b32  	%r11, %r10, 15;
	setp.lt.u32 	%p97, %r156, 3840;
	@%p97 bra 	$L__BB14_8;
	or.b32  	%r258, %r259, 2048;
	add.s32 	%r257, %r259, %r268;
	and.b32  	%r158, %r10, 33554416;
	neg.s32 	%r256, %r158;
$L__BB14_6:
	.pragma "nounroll";
	mul.wide.u32 	%rd102, %r257, 4;
	add.s64 	%rd103, %rd1, %rd102;
	add.s64 	%rd104, %rd2, %rd102;
	ld.global.f32 	%f373, [%rd103];
	ld.global.f32 	%f374, [%rd104];
	sub.f32 	%f375, %f373, %f374;
	abs.f32 	%f376, %f375;
	setp.lt.f32 	%p98, %f598, %f376;
	selp.f32 	%f377, %f376, %f598, %p98;
	add.s32 	%r159, %r257, 256;
	mul.wide.u32 	%rd105, %r159, 4;
	add.s64 	%rd106, %rd1, %rd105;
	add.s64 	%rd107, %rd2, %rd105;
	ld.global.f32 	%f378, [%rd106];
	ld.global.f32 	%f379, [%rd107];
	sub.f32 	%f380, %f378, %f379;
	abs.f32 	%f381, %f380;
	setp.lt.f32 	%p99, %f377, %f381;
	selp.f32 	%f382, %f381, %f377, %p99;
	add.s32 	%r160, %r257, 512;
	mul.wide.u32 	%rd108, %r160, 4;
	add.s64 	%rd109, %rd1, %rd108;
	add.s64 	%rd110, %rd2, %rd108;
	ld.global.f32 	%f383, [%rd109];
	ld.global.f32 	%f384, [%rd110];
	sub.f32 	%f385, %f383, %f384;
	abs.f32 	%f386, %f385;
	setp.lt.f32 	%p100, %f382, %f386;
	selp.f32 	%f387, %f386, %f382, %p100;
	add.s32 	%r161, %r257, 768;
	mul.wide.u32 	%rd111, %r161, 4;
	add.s64 	%rd112, %rd1, %rd111;
	add.s64 	%rd113, %rd2, %rd111;
	ld.global.f32 	%f388, [%rd112];
	ld.global.f32 	%f389, [%rd113];
	sub.f32 	%f390, %f388, %f389;
	abs.f32 	%f391, %f390;
	setp.lt.f32 	%p101, %f387, %f391;
	selp.f32 	%f392, %f391, %f387, %p101;
	add.s32 	%r162, %r257, 1024;
	mul.wide.u32 	%rd114, %r162, 4;
	add.s64 	%rd115, %rd1, %rd114;
	add.s64 	%rd116, %rd2, %rd114;
	ld.global.f32 	%f393, [%rd115];
	ld.global.f32 	%f394, [%rd116];
	sub.f32 	%f395, %f393, %f394;
	abs.f32 	%f396, %f395;
	setp.lt.f32 	%p102, %f392, %f396;
	selp.f32 	%f397, %f396, %f392, %p102;
	add.s32 	%r163, %r257, 1280;
	mul.wide.u32 	%rd117, %r163, 4;
	add.s64 	%rd118, %rd1, %rd117;
	add.s64 	%rd119, %rd2, %rd117;
	ld.global.f32 	%f398, [%rd118];
	ld.global.f32 	%f399, [%rd119];
	sub.f32 	%f400, %f398, %f399;
	abs.f32 	%f401, %f400;
	setp.lt.f32 	%p103, %f397, %f401;
	selp.f32 	%f402, %f401, %f397, %p103;
	add.s32 	%r164, %r257, 1536;
	mul.wide.u32 	%rd120, %r164, 4;
	add.s64 	%rd121, %rd1, %rd120;
	add.s64 	%rd122, %rd2, %rd120;
	ld.global.f32 	%f403, [%rd121];
	ld.global.f32 	%f404, [%rd122];
	sub.f32 	%f405, %f403, %f404;
	abs.f32 	%f406, %f405;
	setp.lt.f32 	%p104, %f402, %f406;
	selp.f32 	%f407, %f406, %f402, %p104;
	add.s32 	%r165, %r257, 1792;
	mul.wide.u32 	%rd123, %r165, 4;
	add.s64 	%rd124, %rd1, %rd123;
	add.s64 	%rd125, %rd2, %rd123;
	ld.global.f32 	%f408, [%rd124];
	ld.global.f32 	%f409, [%rd125];
	sub.f32 	%f410, %f408, %f409;
	abs.f32 	%f411, %f410;
	setp.lt.f32 	%p105, %f407, %f411;
	selp.f32 	%f412, %f411, %f407, %p105;
	add.s32 	%r166, %r257, 2048;
	mul.wide.u32 	%rd126, %r166, 4;
	add.s64 	%rd127, %rd1, %rd126;
	add.s64 	%rd128, %rd2, %rd126;
	ld.global.f32 	%f413, [%rd127];
	ld.global.f32 	%f414, [%rd128];
	sub.f32 	%f415, %f413, %f414;
	abs.f32 	%f416, %f415;
	setp.lt.f32 	%p106, %f412, %f416;
	selp.f32 	%f417, %f416, %f412, %p106;
	add.s32 	%r167, %r257, 2304;
	mul.wide.u32 	%rd129, %r167, 4;
	add.s64 	%rd130, %rd1, %rd129;
	add.s64 	%rd131, %rd2, %rd129;
	ld.global.f32 	%f418, [%rd130];
	ld.global.f32 	%f419, [%rd131];
	sub.f32 	%f420, %f418, %f419;
	abs.f32 	%f421, %f420;
	setp.lt.f32 	%p107, %f417, %f421;
	selp.f32 	%f422, %f421, %f417, %p107;
	add.s32 	%r168, %r257, 2560;
	mul.wide.u32 	%rd132, %r168, 4;
	add.s64 	%rd133, %rd1, %rd132;
	add.s64 	%rd134, %rd2, %rd132;
	ld.global.f32 	%f423, [%rd133];
	ld.global.f32 	%f424, [%rd134];
	sub.f32 	%f425, %f423, %f424;
	abs.f32 	%f426, %f425;
	setp.lt.f32 	%p108, %f422, %f426;
	selp.f32 	%f427, %f426, %f422, %p108;
	add.s32 	%r169, %r257, 2816;
	mul.wide.u32 	%rd135, %r169, 4;
	add.s64 	%rd136, %rd1, %rd135;
	add.s64 	%rd137, %rd2, %rd135;
	ld.global.f32 	%f428, [%rd136];
	ld.global.f32 	%f429, [%rd137];
	sub.f32 	%f430, %f428, %f429;
	abs.f32 	%f431, %f430;
	setp.lt.f32 	%p109, %f427, %f431;
	selp.f32 	%f432, %f431, %f427, %p109;
	add.s32 	%r170, %r257, 3072;
	mul.wide.u32 	%rd138, %r170, 4;
	add.s64 	%rd139, %rd1, %rd138;
	add.s64 	%rd140, %rd2, %rd138;
	ld.global.f32 	%f433, [%rd139];
	ld.global.f32 	%f434, [%rd140];
	sub.f32 	%f435, %f433, %f434;
	abs.f32 	%f436, %f435;
	setp.lt.f32 	%p110, %f432, %f436;
	selp.f32 	%f437, %f436, %f432, %p110;
	add.s32 	%r171, %r257, 3328;
	mul.wide.u32 	%rd141, %r171, 4;
	add.s64 	%rd142, %rd1, %rd141;
	add.s64 	%rd143, %rd2, %rd141;
	ld.global.f32 	%f438, [%rd142];
	ld.global.f32 	%f439, [%rd143];
	sub.f32 	%f440, %f438, %f439;
	abs.f32 	%f441, %f440;
	setp.lt.f32 	%p111, %f437, %f441;
	selp.f32 	%f442, %f441, %f437, %p111;
	add.s32 	%r172, %r257, 3584;
	mul.wide.u32 	%rd144, %r172, 4;
	add.s64 	%rd145, %rd1, %rd144;
	add.s64 	%rd146, %rd2, %rd144;
	ld.global.f32 	%f443, [%rd145];
	ld.global.f32 	%f444, [%rd146];
	sub.f32 	%f445, %f443, %f444;
	abs.f32 	%f446, %f445;
	setp.lt.f32 	%p112, %f442, %f446;
	selp.f32 	%f447, %f446, %f442, %p112;
	add.s32 	%r173, %r257, 3840;
	mul.wide.u32 	%rd147, %r173, 4;
	add.s64 	%rd148, %rd1, %rd147;
	add.s64 	%rd149, %rd2, %rd147;
	ld.global.f32 	%f448, [%rd148];
	ld.global.f32 	%f449, [%rd149];
	sub.f32 	%f450, %f448, %f449;
	abs.f32 	%f451, %f450;
	setp.lt.f32 	%p113, %f447, %f451;
	selp.f32 	%f598, %f451, %f447, %p113;
	add.s32 	%r258, %r258, 4096;
	add.s32 	%r257, %r257, 4096;
	add.s32 	%r256, %r256, 16;
	setp.ne.s32 	%p114, %r256, 0;
	@%p114 bra 	$L__BB14_6;
	add.s32 	%r259, %r258, -2048;
$L__BB14_8:
	setp.eq.s32 	%p115, %r11, 0;
	@%p115 bra 	$L__BB14_17;
	and.b32  	%r23, %r10, 7;
	setp.lt.u32 	%p116, %r11, 8;
	@%p116 bra 	$L__BB14_11;
	add.s32 	%r174, %r268, %r259;
	mul.wide.u32 	%rd150, %r174, 4;
	add.s64 	%rd151, %rd1, %rd150;
	add.s64 	%rd152, %rd2, %rd150;
	ld.global.f32 	%f453, [%rd151];
	ld.global.f32 	%f454, [%rd152];
	sub.f32 	%f455, %f453, %f454;
	abs.f32 	%f456, %f455;
	setp.lt.f32 	%p117, %f598, %f456;
	selp.f32 	%f457, %f456, %f598, %p117;
	add.s32 	%r175, %r174, 256;
	mul.wide.u32 	%rd153, %r175, 4;
	add.s64 	%rd154, %rd1, %rd153;
	add.s64 	%rd155, %rd2, %rd153;
	ld.global.f32 	%f458, [%rd154];
	ld.global.f32 	%f459, [%rd155];
	sub.f32 	%f460, %f458, %f459;
	abs.f32 	%f461, %f460;
	setp.lt.f32 	%p118, %f457, %f461;
	selp.f32 	%f462, %f461, %f457, %p118;
	add.s32 	%r176, %r174, 512;
	mul.wide.u32 	%rd156, %r176, 4;
	add.s64 	%rd157, %rd1, %rd156;
	add.s64 	%rd158, %rd2, %rd156;
	ld.global.f32 	%f463, [%rd157];
	ld.global.f32 	%f464, [%rd158];
	sub.f32 	%f465, %f463, %f464;
	abs.f32 	%f466, %f465;
	setp.lt.f32 	%p119, %f462, %f466;
	selp.f32 	%f467, %f466, %f462, %p119;
	add.s32 	%r177, %r174, 768;
	mul.wide.u32 	%rd159, %r177, 4;
	add.s64 	%rd160, %rd1, %rd159;
	add.s64 	%rd161, %rd2, %rd159;
	ld.global.f32 	%f468, [%rd160];
	ld.global.f32 	%f469, [%rd161];
	sub.f32 	%f470, %f468, %f469;
	abs.f32 	%f471, %f470;
	setp.lt.f32 	%p120, %f467, %f471;
	selp.f32 	%f472, %f471, %f467, %p120;
	add.s32 	%r178, %r174, 1024;
	mul.wide.u32 	%rd162, %r178, 4;
	add.s64 	%rd163, %rd1, %rd162;
	add.s64 	%rd164, %rd2, %rd162;
	ld.global.f32 	%f473, [%rd163];
	ld.global.f32 	%f474, [%rd164];
	sub.f32 	%f475, %f473, %f474;
	abs.f32 	%f476, %f475;
	setp.lt.f32 	%p121, %f472, %f476;
	selp.f32 	%f477, %f476, %f472, %p121;
	add.s32 	%r179, %r174, 1280;
	mul.wide.u32 	%rd165, %r179, 4;
	add.s64 	%rd166, %rd1, %rd165;
	add.s64 	%rd167, %rd2, %rd165;
	ld.global.f32 	%f478, [%rd166];
	ld.global.f32 	%f479, [%rd167];
	sub.f32 	%f480, %f478, %f479;
	abs.f32 	%f481, %f480;
	setp.lt.f32 	%p122, %f477, %f481;
	selp.f32 	%f482, %f481, %f477, %p122;
	add.s32 	%r180, %r174, 1536;
	mul.wide.u32 	%rd168, %r180, 4;
	add.s64 	%rd169, %rd1, %rd168;
	add.s64 	%rd170, %rd2, %rd168;
	ld.global.f32 	%f483, [%rd169];
	ld.global.f32 	%f484, [%rd170];
	sub.f32 	%f485, %f483, %f484;
	abs.f32 	%f486, %f485;
	setp.lt.f32 	%p123, %f482, %f486;
	selp.f32 	%f487, %f486, %f482, %p123;
	add.s32 	%r181, %r174, 1792;
	mul.wide.u32 	%rd171, %r181, 4;
	add.s64 	%rd172, %rd1, %rd171;
	add.s64 	%rd173, %rd2, %rd171;
	ld.global.f32 	%f488, [%rd172];
	ld.global.f32 	%f489, [%rd173];
	sub.f32 	%f490, %f488, %f489;
	abs.f32 	%f491, %f490;
	setp.lt.f32 	%p124, %f487, %f491;
	selp.f32 	%f598, %f491, %f487, %p124;
	add.s32 	%r259, %r259, 2048;
$L__BB14_11:
	setp.eq.s32 	%p125, %r23, 0;
	@%p125 bra 	$L__BB14_17;
	and.b32  	%r26, %r10, 3;
	setp.lt.u32 	%p126, %r23, 4;
	@%p126 bra 	$L__BB14_14;
	add.s32 	%r182, %r268, %r259;
	mul.wide.u32 	%rd174, %r182, 4;
	add.s64 	%rd175, %rd1, %rd174;
	add.s64 	%rd176, %rd2, %rd174;
	ld.global.f32 	%f493, [%rd175];
	ld.global.f32 	%f494, [%rd176];
	sub.f32 	%f495, %f493, %f494;
	abs.f32 	%f496, %f495;
	setp.lt.f32 	%p127, %f598, %f496;
	selp.f32 	%f497, %f496, %f598, %p127;
	add.s32 	%r183, %r182, 256;
	mul.wide.u32 	%rd177, %r183, 4;
	add.s64 	%rd178, %rd1, %rd177;
	add.s64 	%rd179, %rd2, %rd177;
	ld.global.f32 	%f498, [%rd178];
	ld.global.f32 	%f499, [%rd179];
	sub.f32 	%f500, %f498, %f499;
	abs.f32 	%f501, %f500;
	setp.lt.f32 	%p128, %f497, %f501;
	selp.f32 	%f502, %f501, %f497, %p128;
	add.s32 	%r184, %r182, 512;
	mul.wide.u32 	%rd180, %r184, 4;
	add.s64 	%rd181, %rd1, %rd180;
	add.s64 	%rd182, %rd2, %rd180;
	ld.global.f32 	%f503, [%rd181];
	ld.global.f32 	%f504, [%rd182];
	sub.f32 	%f505, %f503, %f504;
	abs.f32 	%f506, %f505;
	setp.lt.f32 	%p129, %f502, %f506;
	selp.f32 	%f507, %f506, %f502, %p129;
	add.s32 	%r185, %r182, 768;
	mul.wide.u32 	%rd183, %r185, 4;
	add.s64 	%rd184, %rd1, %rd183;
	add.s64 	%rd185, %rd2, %rd183;
	ld.global.f32 	%f508, [%rd184];
	ld.global.f32 	%f509, [%rd185];
	sub.f32 	%f510, %f508, %f509;
	abs.f32 	%f511, %f510;
	setp.lt.f32 	%p130, %f507, %f511;
	selp.f32 	%f598, %f511, %f507, %p130;
	add.s32 	%r259, %r259, 1024;
$L__BB14_14:
	setp.eq.s32 	%p131, %r26, 0;
	@%p131 bra 	$L__BB14_17;
	add.s32 	%r263, %r259, %r268;
	neg.s32 	%r262, %r26;
$L__BB14_16:
	.pragma "nounroll";
	mul.wide.u32 	%rd186, %r263, 4;
	add.s64 	%rd187, %rd1, %rd186;
	add.s64 	%rd188, %rd2, %rd186;
	ld.global.f32 	%f512, [%rd187];
	ld.global.f32 	%f513, [%rd188];
	sub.f32 	%f514, %f512, %f513;
	abs.f32 	%f515, %f514;
	setp.lt.f32 	%p132, %f598, %f515;
	selp.f32 	%f598, %f515, %f598, %p132;
	add.s32 	%r263, %r263, 256;
	add.s32 	%r262, %r262, 1;
	setp.ne.s32 	%p133, %r262, 0;
	@%p133 bra 	$L__BB14_16;
$L__BB14_17:
	setp.lt.u32 	%p134, %r6, 256;
	@%p134 bra 	$L__BB14_22;
	// begin inline asm
	mov.u32 %r224, %laneid;
	// end inline asm
	mov.b32 	%r226, %f598;
	mov.b32 	%r227, 1;
	mov.b32 	%r248, 31;
	mov.b32 	%r249, -1;
	// begin inline asm
	shfl.sync.down.b32 %r225, %r226, %r227, %r248, %r249;
	// end inline asm
	mov.b32 	%f563, %r225;
	setp.gt.s32 	%p162, %r224, 30;
	setp.lt.f32 	%p163, %f598, %f563;
	selp.f32 	%f564, %f563, %f598, %p163;
	selp.f32 	%f565, %f598, %f564, %p162;
	mov.b32 	%r231, %f565;
	mov.b32 	%r232, 2;
	// begin inline asm
	shfl.sync.down.b32 %r230, %r231, %r232, %r248, %r249;
	// end inline asm
	mov.b32 	%f566, %r230;
	setp.gt.s32 	%p164, %r224, 29;
	setp.lt.f32 	%p165, %f565, %f566;
	selp.f32 	%f567, %f566, %f565, %p165;
	selp.f32 	%f568, %f565, %f567, %p164;
	mov.b32 	%r236, %f568;
	mov.b32 	%r237, 4;
	// begin inline asm
	shfl.sync.down.b32 %r235, %r236, %r237, %r248, %r249;
	// end inline asm
	mov.b32 	%f569, %r235;
	setp.gt.s32 	%p166, %r224, 27;
	setp.lt.f32 	%p167, %f568, %f569;
	selp.f32 	%f570, %f569, %f568, %p167;
	selp.f32 	%f571, %f568, %f570, %p166;
	mov.b32 	%r241, %f571;
	mov.b32 	%r242, 8;
	// begin inline asm
	shfl.sync.down.b32 %r240, %r241, %r242, %r248, %r249;
	// end inline asm
	mov.b32 	%f572, %r240;
	setp.gt.s32 	%p168, %r224, 23;
	setp.lt.f32 	%p169, %f571, %f572;
	selp.f32 	%f573, %f572, %f571, %p169;
	selp.f32 	%f574, %f571, %f573, %p168;
	mov.b32 	%r246, %f574;
	mov.b32 	%r247, 16;
	// begin inline asm
	shfl.sync.down.b32 %r245, %r246, %r247, %r248, %r249;
	// end inline asm
	mov.b32 	%f575, %r245;
	setp.gt.s32 	%p170, %r224, 15;
	setp.lt.f32 	%p171, %f574, %f575;
	selp.f32 	%f16, %f575, %f574, %p171;
	selp.f32 	%f609, %f574, %f16, %p170;
	setp.ne.s32 	%p172, %r224, 0;
	@%p172 bra 	$L__BB14_20;
	shr.u32 	%r250, %r7, 3;
	and.b32  	%r251, %r250, 124;
	mov.u32 	%r252, _ZZN3cub18CUB_300001_SM_10006detail6reduce18DeviceReduceKernelINS2_10policy_hubIfjN4cuda3__47maximumIfEEE10Policy1000EN6thrust24THRUST_300001_SM_1000_NS12zip_iteratorINS5_3std3__45tupleIJNSC_6detail15normal_iteratorINSC_10device_ptrIfEEEESL_EEEEEjS8_f17MaxCentroidChangeEEvT0_PT3_T1_NS0_13GridEvenShareISS_EET2_T4_E12temp_storage;
	add.s32 	%r253, %r252, %r251;
	st.shared.f32 	[%r253+8], %f16;
$L__BB14_20:
	bar.sync 	0;
	setp.ne.s32 	%p173, %r7, 0;
	@%p173 bra 	$L__BB14_48;
	ld.shared.f32 	%f576, [_ZZN3cub18CUB_300001_SM_10006detail6reduce18DeviceReduceKernelINS2_10policy_hubIfjN4cuda3__47maximumIfEEE10Policy1000EN6thrust24THRUST_300001_SM_1000_NS12zip_iteratorINS5_3std3__45tupleIJNSC_6detail15normal_iteratorINSC_10device_ptrIfEEEESL_EEEEEjS8_f17MaxCentroidChangeEEvT0_PT3_T1_NS0_13GridEvenShareISS_EET2_T4_E12temp_storage+12];
	setp.lt.f32 	%p174, %f609, %f576;
	selp.f32 	%f577, %f576, %f609, %p174;
	ld.shared.f32 	%f578, [_ZZN3cub18CUB_300001_SM_10006detail6reduce18DeviceReduceKernelINS2_10policy_hubIfjN4cuda3__47maximumIfEEE10Policy1000EN6thrust24THRUST_300001_SM_1000_NS12zip_iteratorINS5_3std3__45tupleIJNSC_6detail15normal_iteratorINSC_10device_ptrIfEEEESL_EEEEEjS8_f17MaxCentroidChangeEEvT0_PT3_T1_NS0_13GridEvenShareISS_EET2_T4_E12temp_storage+16];
	setp.lt.f32 	%p175, %f577, %f578;
	selp.f32 	%f579, %f578, %f577, %p175;
	ld.shared.f32 	%f580, [_ZZN3cub18CUB_300001_SM_10006detail6reduce18DeviceReduceKernelINS2_10policy_hubIfjN4cuda3__47maximumIfEEE10Policy1000EN6thrust24THRUST_300001_SM_1000_NS12zip_iteratorINS5_3std3__45tupleIJNSC_6detail15normal_iteratorINSC_10device_ptrIfEEEESL_EEEEEjS8_f17MaxCentroidChangeEEvT0_PT3_T1_NS0_13GridEvenShareISS_EET2_T4_E12temp_storage+20];
	setp.lt.f32 	%p176, %f579, %f580;
	selp.f32 	%f581, %f580, %f579, %p176;
	ld.shared.f32 	%f582, [_ZZN3cub18CUB_300001_SM_10006detail6reduce18DeviceReduceKernelINS2_10policy_hubIfjN4cuda3__47maximumIfEEE10Policy1000EN6thrust24THRUST_300001_SM_1000_NS12zip_iteratorINS5_3std3__45tupleIJNSC_6detail15normal_iteratorINSC_10device_ptrIfEEEESL_EEEEEjS8_f17MaxCentroidChangeEEvT0_PT3_T1_NS0_13GridEvenShareISS_EET2_T4_E12temp_storage+24];
	setp.lt.f32 	%p177, %f581, %f582;
	selp.f32 	%f583, %f582, %f581, %p177;
	ld.shared.f32 	%f584, [_ZZN3cub18CUB_300001_SM_10006detail6reduce18DeviceReduceKernelINS2_10policy_hubIfjN4cuda3__47maximumIfEEE10Policy1000EN6thrust24THRUST_300001_SM_1000_NS12zip_iteratorINS5_3std3__45tupleIJNSC_6detail15normal_iteratorINSC_10device_ptrIfEEEESL_EEEEEjS8_f17MaxCentroidChangeEEvT0_PT3_T1_NS0_13GridEvenShareISS_EET2_T4_E12temp_storage+28];
	setp.lt.f32 	%p178, %f583, %f584;
	selp.f32 	%f585, %f584, %f583, %p178;
	ld.shared.f32 	%f586, [_ZZN3cub18CUB_300001_SM_10006detail6reduce18DeviceReduceKernelINS2_10policy_hubIfjN4cuda3__47maximumIfEEE10Policy1000EN6thrust24THRUST_300001_SM_1000_NS12zip_iteratorINS5_3std3__45tupleIJNSC_6detail15normal_iteratorINSC_10device_ptrIfEEEESL_EEEEEjS8_f17MaxCentroidChangeEEvT0_PT3_T1_NS0_13GridEvenShareISS_EET2_T4_E12temp_storage+32];
	setp.lt.f32 	%p179, %f585, %f586;
	selp.f32 	%f587, %f586, %f585, %p179;
	ld.shared.f32 	%f588, [_ZZN3cub18CUB_300001_SM_10006detail6reduce18DeviceReduceKernelINS2_10policy_hubIfjN4cuda3__47maximumIfEEE10Policy1000EN6thrust24THRUST_300001_SM_1000_NS12zip_iteratorINS5_3std3__45tupleIJNSC_6detail15normal_iteratorINSC_10device_ptrIfEEEESL_EEEEEjS8_f17MaxCentroidChangeEEvT0_PT3_T1_NS0_13GridEvenShareISS_EET2_T4_E12temp_storage+36];
	setp.lt.f32 	%p180, %f587, %f588;
	selp.f32 	%f609, %f588, %f587, %p180;
	bra.uni 	$L__BB14_48;
$L__BB14_22:
	// begin inline asm
	mov.u32 %r186, %laneid;
	// end inline asm
	and.b32  	%r212, %r7, 992;
	add.s32 	%r213, %r212, 32;
	setp.gt.u32 	%p135, %r213, %r6;
	not.b32 	%r214, %r212;
	add.s32 	%r215, %r6, %r214;
	selp.b32 	%r210, %r215, 31, %p135;
	mov.b32 	%r188, %f598;
	mov.b32 	%r189, 1;
	mov.b32 	%r211, -1;
	// begin inline asm
	shfl.sync.down.b32 %r187, %r188, %r189, %r210, %r211;
	// end inline asm
	mov.b32 	%f516, %r187;
	setp.lt.s32 	%p136, %r186, %r210;
	setp.lt.f32 	%p137, %f598, %f516;
	selp.f32 	%f517, %f516, %f598, %p137;
	selp.f32 	%f518, %f517, %f598, %p136;
	mov.b32 	%r193, %f518;
	mov.b32 	%r194, 2;
	// begin inline asm
	shfl.sync.down.b32 %r192, %r193, %r194, %r210, %r211;
	// end inline asm
	mov.b32 	%f519, %r192;
	add.s32 	%r216, %r186, 2;
	setp.gt.s32 	%p138, %r216, %r210;
	setp.lt.f32 	%p139, %f518, %f519;
	selp.f32 	%f520, %f519, %f518, %p139;
	selp.f32 	%f521, %f518, %f520, %p138;
	mov.b32 	%r198, %f521;
	mov.b32 	%r199, 4;
	// begin inline asm
	shfl.sync.down.b32 %r197, %r198, %r199, %r210, %r211;
	// end inline asm
	mov.b32 	%f522, %r197;
	add.s32 	%r217, %r186, 4;
	setp.gt.s32 	%p140, %r217, %r210;
	setp.lt.f32 	%p141, %f521, %f522;
	selp.f32 	%f523, %f522, %f521, %p141;
	selp.f32 	%f524, %f521, %f523, %p140;
	mov.b32 	%r203, %f524;
	mov.b32 	%r204, 8;
	// begin inline asm
	shfl.sync.down.b32 %r202, %r203, %r204, %r210, %r211;
	// end inline asm
	mov.b32 	%f525, %r202;
	add.s32 	%r218, %r186, 8;
	setp.gt.s32 	%p142, %r218, %r210;
	setp.lt.f32 	%p143, %f524, %f525;
	selp.f32 	%f526, %f525, %f524, %p143;
	selp.f32 	%f527, %f524, %f526, %p142;
	mov.b32 	%r208, %f527;
	mov.b32 	%r209, 16;
	// begin inline asm
	shfl.sync.down.b32 %r207, %r208, %r209, %r210, %r211;
	// end inline asm
	mov.b32 	%f528, %r207;
	add.s32 	%r219, %r186, 16;
	setp.gt.s32 	%p144, %r219, %r210;
	setp.lt.f32 	%p145, %f527, %f528;
	selp.f32 	%f529, %f528, %f527, %p145;
	selp.f32 	%f609, %f527, %f529, %p144;
	setp.ne.s32 	%p146, %r186, 0;
	@%p146 bra 	$L__BB14_24;
	shr.u32 	%r220, %r7, 3;
	and.b32  	%r221, %r220, 124;
	mov.u32 	%r222, _ZZN3cub18CUB_300001_SM_10006detail6reduce18DeviceReduceKernelINS2_10policy_hubIfjN4cuda3__47maximumIfEEE10Policy1000EN6thrust24THRUST_300001_SM_1000_NS12zip_iteratorINS5_3std3__45tupleIJNSC_6detail15normal_iteratorINSC_10device_ptrIfEEEESL_EEEEEjS8_f17MaxCentroidChangeEEvT0_PT3_T1_NS0_13GridEvenShareISS_EET2_T4_E12temp_storage;
	add.s32 	%r223, %r222, %r221;
	st.shared.f32 	[%r223+8], %f609;
$L__BB14_24:
	bar.sync 	0;
	setp.ne.s32 	%p147, %r7, 0;
	@%p147 bra 	$L__BB14_48;
	setp.gt.u32 	%p148, %r6, 32;
	ld.shared.f32 	%f530, [_ZZN3cub18CUB_300001_SM_10006detail6reduce18DeviceReduceKernelINS2_10policy_hubIfjN4cuda3__47maximumIfEEE10Policy1000EN6thrust24THRUST_300001_SM_1000_NS12zip_iteratorINS5_3std3__45tupleIJNSC_6detail15normal_iteratorINSC_10device_ptrIfEEEESL_EEEEEjS8_f17MaxCentroidChangeEEvT0_PT3_T1_NS0_13GridEvenShareISS_EET2_T4_E12temp_storage+12];
	setp.lt.f32 	%p149, %f609, %f530;
	selp.f32 	%f532, %f530, %f609, %p149;
	selp.f32 	%f533, %f532, %f609, %p148;
	setp.gt.u32 	%p150, %r6, 64;
	ld.shared.f32 	%f535, [_ZZN3cub18CUB_300001_SM_10006detail6reduce18DeviceReduceKernelINS2_10policy_hubIfjN4cuda3__47maximumIfEEE10Policy1000EN6thrust24THRUST_300001_SM_1000_NS12zip_iteratorINS5_3std3__45tupleIJNSC_6detail15normal_iteratorINSC_10device_ptrIfEEEESL_EEEEEjS8_f17MaxCentroidChangeEEvT0_PT3_T1_NS0_13GridEvenShareISS_EET2_T4_E12temp_storage+16];
	setp.lt.f32 	%p151, %f533, %f535;
	selp.f32 	%f537, %f535, %f533, %p151;
	selp.f32 	%f538, %f537, %f533, %p150;
	setp.gt.u32 	%p152, %r6, 96;
	ld.shared.f32 	%f540, [_ZZN3cub18CUB_300001_SM_10006detail6reduce18DeviceReduceKernelINS2_10policy_hubIfjN4cuda3__47maximumIfEEE10Policy1000EN6thrust24THRUST_300001_SM_1000_NS12zip_iteratorINS5_3std3__45tupleIJNSC_6detail15normal_iteratorINSC_10device_ptrIfEEEESL_EEEEEjS8_f17MaxCentroidChangeEEvT0_PT3_T1_NS0_13GridEvenShareISS_EET2_T4_E12temp_storage+20];
	setp.lt.f32 	%p153, %f538, %f540;
	selp.f32 	%f542, %f540, %f538, %p153;
	selp.f32 	%f543, %f542, %f538, %p152;
	setp.gt.u32 	%p154, %r6, 128;
	ld.shared.f32 	%f545, [_ZZN3cub18CUB_300001_SM_10006detail6reduce18DeviceReduceKernelINS2_10policy_hubIfjN4cuda3__47maximumIfEEE10Policy1000EN6thrust24THRUST_300001_SM_1000_NS12zip_iteratorINS5_3std3__45tupleIJNSC_6detail15normal_iteratorINSC_10device_ptrIfEEEESL_EEEEEjS8_f17MaxCentroidChangeEEvT0_PT3_T1_NS0_13GridEvenShareISS_EET2_T4_E12temp_storage+24];
	setp.lt.f32 	%p155, %f543, %f545;
	selp.f32 	%f547, %f545, %f543, %p155;
	selp.f32 	%f548, %f547, %f543, %p154;
	setp.gt.u32 	%p156, %r6, 160;
	ld.shared.f32 	%f550, [_ZZN3cub18CUB_300001_SM_10006detail6reduce18DeviceReduceKernelINS2_10policy_hubIfjN4cuda3__47maximumIfEEE10Policy1000EN6thrust24THRUST_300001_SM_1000_NS12zip_iteratorINS5_3std3__45tupleIJNSC_6detail15normal_iteratorINSC_10device_ptrIfEEEESL_EEEEEjS8_f17MaxCentroidChangeEEvT0_PT3_T1_NS0_13GridEvenShareISS_EET2_T4_E12temp_storage+28];
	setp.lt.f32 	%p157, %f548, %f550;
	selp.f32 	%f552, %f550, %f548, %p157;
	selp.f32 	%f553, %f552, %f548, %p156;
	setp.gt.u32 	%p158, %r6, 192;
	ld.shared.f32 	%f555, [_ZZN3cub18CUB_300001_SM_10006detail6reduce18DeviceReduceKernelINS2_10policy_hubIfjN4cuda3__47maximumIfEEE10Policy1000EN6thrust24THRUST_300001_SM_1000_NS12zip_iteratorINS5_3std3__45tupleIJNSC_6detail15normal_iteratorINSC_10device_ptrIfEEEESL_EEEEEjS8_f17MaxCentroidChangeEEvT0_PT3_T1_NS0_13GridEvenShareISS_EET2_T4_E12temp_storage+32];
	setp.lt.f32 	%p159, %f553, %f555;
	selp.f32 	%f557, %f555, %f553, %p159;
	selp.f32 	%f558, %f557, %f553, %p158;
	setp.gt.u32 	%p160, %r6, 224;
	ld.shared.f32 	%f560, [_ZZN3cub18CUB_300001_SM_10006detail6reduce18DeviceReduceKernelINS2_10policy_hubIfjN4cuda3__47maximumIfEEE10Policy1000EN6thrust24THRUST_300001_SM_1000_NS12zip_iteratorINS5_3std3__45tupleIJNSC_6detail15normal_iteratorINSC_10device_ptrIfEEEESL_EEEEEjS8_f17MaxCentroidChangeEEvT0_PT3_T1_NS0_13GridEvenShareISS_EET2_T4_E12temp_storage+36];
	setp.lt.f32 	%p161, %f558, %f560;
	selp.f32 	%f562, %f560, %f558, %p161;
	selp.f32 	%f609, %f562, %f558, %p160;
	bra.uni 	$L__BB14_48;
$L__BB14_26:
	mov.u32 	%r35, %tid.x;
	add.s32 	%r72, %r35, %r268;
	mul.wide.u32 	%rd6, %r72, 4;
	add.s64 	%rd7, %rd1, %rd6;
	add.s64 	%rd8, %rd2, %rd6;
	ld.global.f32 	%f41, [%rd7];
	ld.global.f32 	%f42, [%rd8];
	sub.f32 	%f43, %f41, %f42;
	abs.f32 	%f44, %f43;
	ld.global.f32 	%f45, [%rd7+1024];
	ld.global.f32 	%f46, [%rd8+1024];
	sub.f32 	%f47, %f45, %f46;
	abs.f32 	%f48, %f47;
	ld.global.f32 	%f49, [%rd7+2048];
	ld.global.f32 	%f50, [%rd8+2048];
	sub.f32 	%f51, %f49, %f50;
	abs.f32 	%f52, %f51;
	ld.global.f32 	%f53, [%rd7+3072];
	ld.global.f32 	%f54, [%rd8+3072];
	sub.f32 	%f55, %f53, %f54;
	abs.f32 	%f56, %f55;
	ld.global.f32 	%f57, [%rd7+4096];
	ld.global.f32 	%f58, [%rd8+4096];
	sub.f32 	%f59, %f57, %f58;
	abs.f32 	%f60, %f59;
	ld.global.f32 	%f61, [%rd7+5120];
	ld.global.f32 	%f62, [%rd8+5120];
	sub.f32 	%f63, %f61, %f62;
	abs.f32 	%f64, %f63;
	ld.global.f32 	%f65, [%rd7+6144];
	ld.global.f32 	%f66, [%rd8+6144];
	sub.f32 	%f67, %f65, %f66;
	abs.f32 	%f68, %f67;
	ld.global.f32 	%f69, [%rd7+7168];
	ld.global.f32 	%f70, [%rd8+7168];
	sub.f32 	%f71, %f69, %f70;
	abs.f32 	%f72, %f71;
	ld.global.f32 	%f73, [%rd7+8192];
	ld.global.f32 	%f74, [%rd8+8192];
	sub.f32 	%f75, %f73, %f74;
	abs.f32 	%f76, %f75;
	ld.global.f32 	%f77, [%rd7+9216];
	ld.global.f32 	%f78, [%rd8+9216];
	sub.f32 	%f79, %f77, %f78;
	abs.f32 	%f80, %f79;
	ld.global.f32 	%f81, [%rd7+10240];
	ld.global.f32 	%f82, [%rd8+10240];
	sub.f32 	%f83, %f81, %f82;
	abs.f32 	%f84, %f83;
	ld.global.f32 	%f85, [%rd7+11264];
	ld.global.f32 	%f86, [%rd8+11264];
	sub.f32 	%f87, %f85, %f86;
	abs.f32 	%f88, %f87;
	ld.global.f32 	%f89, [%rd7+12288];
	ld.global.f32 	%f90, [%rd8+12288];
	sub.f32 	%f91, %f89, %f90;
	abs.f32 	%f92, %f91;
	ld.global.f32 	%f93, [%rd7+13312];
	ld.global.f32 	%f94, [%rd8+13312];
	sub.f32 	%f95, %f93, %f94;
	abs.f32 	%f96, %f95;
	ld.global.f32 	%f97, [%rd7+14336];
	ld.global.f32 	%f98, [%rd8+14336];
	sub.f32 	%f99, %f97, %f98;
	abs.f32 	%f100, %f99;
	ld.global.f32 	%f101, [%rd7+15360];
	ld.global.f32 	%f102, [%rd8+15360];
	sub.f32 	%f103, %f101, %f102;
	abs.f32 	%f104, %f103;
	setp.lt.f32 	%p2, %f44, %f48;
	selp.f32 	%f105, %f48, %f44, %p2;
	setp.lt.f32 	%p3, %f52, %f56;
	selp.f32 	%f106, %f56, %f52, %p3;
	setp.lt.f32 	%p4, %f60, %f64;
	selp.f32 	%f107, %f64, %f60, %p4;
	setp.lt.f32 	%p5, %f68, %f72;
	selp.f32 	%f108, %f72, %f68, %p5;
	setp.lt.f32 	%p6, %f76, %f80;
	selp.f32 	%f109, %f80, %f76, %p6;
	setp.lt.f32 	%p7, %f84, %f88;
	selp.f32 	%f110, %f88, %f84, %p7;
	setp.lt.f32 	%p8, %f92, %f96;
	selp.f32 	%f111, %f96, %f92, %p8;
	setp.lt.f32 	%p9, %f100, %f104;
	selp.f32 	%f112, %f104, %f100, %p9;
	setp.lt.f32 	%p10, %f105, %f106;
	selp.f32 	%f113, %f106, %f105, %p10;
	setp.lt.f32 	%p11, %f107, %f108;
	selp.f32 	%f114, %f108, %f107, %p11;
	setp.lt.f32 	%p12, %f109, %f110;
	selp.f32 	%f115, %f110, %f109, %p12;
	setp.lt.f32 	%p13, %f111, %f112;
	selp.f32 	%f116, %f112, %f111, %p13;
	setp.lt.f32 	%p14, %f113, %f114;
	selp.f32 	%f117, %f114, %f113, %p14;
	setp.lt.f32 	%p15, %f115, %f116;
	selp.f32 	%f118, %f116, %f115, %p15;
	setp.lt.f32 	%p16, %f117, %f118;
	selp.f32 	%f608, %f118, %f117, %p16;
	setp.lt.u32 	%p17, %r6, %r4;
	@%p17 bra 	$L__BB14_44;
	add.s32 	%r36, %r4, %r268;
	not.b32 	%r74, %r35;
	add.s32 	%r75, %r74, %r1;
	sub.s32 	%r76, %r75, %r4;
	sub.s32 	%r265, %r76, %r268;
	add.s32 	%r77, %r36, %r35;
	add.s32 	%r264, %r77, 2048;
	mov.b32 	%r267, 0;
	mov.u32 	%r266, %r36;
$L__BB14_28:
	add.s32 	%r268, %r268, %r4;
	add.s32 	%r78, %r1, -4096;
	setp.gt.u32 	%p18, %r268, %r78;
	@%p18 bra 	$L__BB14_30;
	add.s32 	%r79, %r35, %r268;
	mul.wide.u32 	%rd9, %r79, 4;
	add.s64 	%rd10, %rd1, %rd9;
	add.s64 	%rd11, %rd2, %rd9;
	ld.global.f32 	%f119, [%rd10];
	ld.global.f32 	%f120, [%rd11];
	sub.f32 	%f121, %f119, %f120;
	abs.f32 	%f122, %f121;
	ld.global.f32 	%f123, [%rd10+1024];
	ld.global.f32 	%f124, [%rd11+1024];
	sub.f32 	%f125, %f123, %f124;
	abs.f32 	%f126, %f125;
	ld.global.f32 	%f127, [%rd10+2048];
	ld.global.f32 	%f128, [%rd11+2048];
	sub.f32 	%f129, %f127, %f128;
	abs.f32 	%f130, %f129;
	ld.global.f32 	%f131, [%rd10+3072];
	ld.global.f32 	%f132, [%rd11+3072];
	sub.f32 	%f133, %f131, %f132;
	abs.f32 	%f134, %f133;
	ld.global.f32 	%f135, [%rd10+4096];
	ld.global.f32 	%f136, [%rd11+4096];
	sub.f32 	%f137, %f135, %f136;
	abs.f32 	%f138, %f137;
	ld.global.f32 	%f139, [%rd10+5120];
	ld.global.f32 	%f140, [%rd11+5120];
	sub.f32 	%f141, %f139, %f140;
	abs.f32 	%f142, %f141;
	ld.global.f32 	%f143, [%rd10+6144];
	ld.global.f32 	%f144, [%rd11+6144];
	sub.f32 	%f145, %f143, %f144;
	abs.f32 	%f146, %f145;
	ld.global.f32 	%f147, [%rd10+7168];
	ld.global.f32 	%f148, [%rd11+7168];
	sub.f32 	%f149, %f147, %f148;
	abs.f32 	%f150, %f149;
	ld.global.f32 	%f151, [%rd10+8192];
	ld.global.f32 	%f152, [%rd11+8192];
	sub.f32 	%f153, %f151, %f152;
	abs.f32 	%f154, %f153;
	ld.global.f32 	%f155, [%rd10+9216];
	ld.global.f32 	%f156, [%rd11+9216];
	sub.f32 	%f157, %f155, %f156;
	abs.f32 	%f158, %f157;
	ld.global.f32 	%f159, [%rd10+10240];
	ld.global.f32 	%f160, [%rd11+10240];
	sub.f32 	%f161, %f159, %f160;
	abs.f32 	%f162, %f161;
	ld.global.f32 	%f163, [%rd10+11264];
	ld.global.f32 	%f164, [%rd11+11264];
	sub.f32 	%f165, %f163, %f164;
	abs.f32 	%f166, %f165;
	ld.global.f32 	%f167, [%rd10+12288];
	ld.global.f32 	%f168, [%rd11+12288];
	sub.f32 	%f169, %f167, %f168;
	abs.f32 	%f170, %f169;
	ld.global.f32 	%f171, [%rd10+13312];
	ld.global.f32 	%f172, [%rd11+13312];
	sub.f32 	%f173, %f171, %f172;
	abs.f32 	%f174, %f173;
	ld.global.f32 	%f175, [%rd10+14336];
	ld.global.f32 	%f176, [%rd11+14336];
	sub.f32 	%f177, %f175, %f176;
	abs.f32 	%f178, %f177;
	ld.global.f32 	%f179, [%rd10+15360];
	ld.global.f32 	%f180, [%rd11+15360];
	sub.f32 	%f181, %f179, %f180;
	abs.f32 	%f182, %f181;
	setp.lt.f32 	%p19, %f608, %f122;
	selp.f32 	%f183, %f122, %f608, %p19;
	setp.lt.f32 	%p20, %f126, %f130;
	selp.f32 	%f184, %f130, %f126, %p20;
	setp.lt.f32 	%p21, %f134, %f138;
	selp.f32 	%f185, %f138, %f134, %p21;
	setp.lt.f32 	%p22, %f142, %f146;
	selp.f32 	%f186, %f146, %f142, %p22;
	setp.lt.f32 	%p23, %f150, %f154;
	selp.f32 	%f187, %f154, %f150, %p23;
	setp.lt.f32 	%p24, %f158, %f162;
	selp.f32 	%f188, %f162, %f158, %p24;
	setp.lt.f32 	%p25, %f166, %f170;
	selp.f32 	%f189, %f170, %f166, %p25;
	setp.lt.f32 	%p26, %f174, %f178;
	selp.f32 	%f190, %f178, %f174, %p26;
	setp.lt.f32 	%p27, %f183, %f184;
	selp.f32 	%f191, %f184, %f183, %p27;
	setp.lt.f32 	%p28, %f185, %f186;
	selp.f32 	%f192, %f186, %f185, %p28;
	setp.lt.f32 	%p29, %f187, %f188;
	selp.f32 	%f193, %f188, %f187, %p29;
	setp.lt.f32 	%p30, %f189, %f190;
	selp.f32 	%f194, %f190, %f189, %p30;
	setp.lt.f32 	%p31, %f191, %f192;
	selp.f32 	%f195, %f192, %f191, %p31;
	setp.lt.f32 	%p32, %f193, %f194;
	selp.f32 	%f196, %f194, %f193, %p32;
	setp.lt.f32 	%p33, %f195, %f196;
	selp.f32 	%f197, %f196, %f195, %p33;
	setp.lt.f32 	%p34, %f197, %f182;
	selp.f32 	%f608, %f182, %f197, %p34;
	sub.s32 	%r80, %r1, %r268;
	setp.lt.u32 	%p35, %r80, %r4;
	add.s32 	%r267, %r267, 1;
	add.s32 	%r266, %r266, %r4;
	sub.s32 	%r265, %r265, %r4;
	add.s32 	%r264, %r264, %r4;
	@%p35 bra 	$L__BB14_44;
	bra.uni 	$L__BB14_28;
$L__BB14_30:
	setp.le.u32 	%p36, %r1, %r268;
	sub.s32 	%r81, %r1, %r268;
	setp.ge.s32 	%p37, %r35, %r81;
	or.pred  	%p38, %p36, %p37;
	@%p38 bra 	$L__BB14_44;
	not.b32 	%r83, %r35;
	add.s32 	%r84, %r1, %r83;
	sub.s32 	%r85, %r84, %r36;
	mul.lo.s32 	%r86, %r2, %r267;
	shl.b32 	%r87, %r86, 12;
	sub.s32 	%r88, %r85, %r87;
	shr.u32 	%r89, %r88, 8;
	add.s32 	%r49, %r89, 1;
	and.b32  	%r50, %r49, 15;
	setp.lt.u32 	%p39, %r88, 3840;
	mov.u32 	%r273, %r35;
	@%p39 bra 	$L__BB14_35;
	or.b32  	%r271, %r35, 2048;
	shr.u32 	%r90, %r265, 8;
	add.s32 	%r91, %r90, 1;
	and.b32  	%r92, %r91, 33554416;
	neg.s32 	%r269, %r92;
$L__BB14_33:
	.pragma "nounroll";
	add.s32 	%r93, %r264, -2048;
	mul.wide.u32 	%rd12, %r93, 4;
	add.s64 	%rd13, %rd1, %rd12;
	add.s64 	%rd14, %rd2, %rd12;
	ld.global.f32 	%f199, [%rd13];
	ld.global.f32 	%f200, [%rd14];
	sub.f32 	%f201, %f199, %f200;
	abs.f32 	%f202, %f201;
	setp.lt.f32 	%p40, %f608, %f202;
	selp.f32 	%f203, %f202, %f608, %p40;
	add.s32 	%r94, %r264, -1792;
	mul.wide.u32 	%rd15, %r94, 4;
	add.s64 	%rd16, %rd1, %rd15;
	add.s64 	%rd17, %rd2, %rd15;
	ld.global.f32 	%f204, [%rd16];
	ld.global.f32 	%f205, [%rd17];
	sub.f32 	%f206, %f204, %f205;
	abs.f32 	%f207, %f206;
	setp.lt.f32 	%p41, %f203, %f207;
	selp.f32 	%f208, %f207, %f203, %p41;
	add.s32 	%r95, %r264, -1536;
	mul.wide.u32 	%rd18, %r95, 4;
	add.s64 	%rd19, %rd1, %rd18;
	add.s64 	%rd20, %rd2, %rd18;
	ld.global.f32 	%f209, [%rd19];
	ld.global.f32 	%f210, [%rd20];
	sub.f32 	%f211, %f209, %f210;
	abs.f32 	%f212, %f211;
	setp.lt.f32 	%p42, %f208, %f212;
	selp.f32 	%f213, %f212, %f208, %p42;
	add.s32 	%r96, %r264, -1280;
	mul.wide.u32 	%rd21, %r96, 4;
	add.s64 	%rd22, %rd1, %rd21;
	add.s64 	%rd23, %rd2, %rd21;
	ld.global.f32 	%f214, [%rd22];
	ld.global.f32 	%f215, [%rd23];
	sub.f32 	%f216, %f214, %f215;
	abs.f32 	%f217, %f216;
	setp.lt.f32 	%p43, %f213, %f217;
	selp.f32 	%f218, %f217, %f213, %p43;
	add.s32 	%r97, %r264, -1024;
	mul.wide.u32 	%rd24, %r97, 4;
	add.s64 	%rd25, %rd1, %rd24;
	add.s64 	%rd26, %rd2, %rd24;
	ld.global.f32 	%f219, [%rd25];
	ld.global.f32 	%f220, [%rd26];
	sub.f32 	%f221, %f219, %f220;
	abs.f32 	%f222, %f221;
	setp.lt.f32 	%p44, %f218, %f222;
	selp.f32 	%f223, %f222, %f218, %p44;
	add.s32 	%r98, %r264, -768;
	mul.wide.u32 	%rd27, %r98, 4;
	add.s64 	%rd28, %rd1, %rd27;
	add.s64 	%rd29, %rd2, %rd27;
	ld.global.f32 	%f224, [%rd28];
	ld.global.f32 	%f225, [%rd29];
	sub.f32 	%f226, %f224, %f225;
	abs.f32 	%f227, %f226;
	setp.lt.f32 	%p45, %f223, %f227;
	selp.f32 	%f228, %f227, %f223, %p45;
	add.s32 	%r99, %r264, -512;
	mul.wide.u32 	%rd30, %r99, 4;
	add.s64 	%rd31, %rd1, %rd30;
	add.s64 	%rd32, %rd2, %rd30;
	ld.global.f32 	%f229, [%rd31];
	ld.global.f32 	%f230, [%rd32];
	sub.f32 	%f231, %f229, %f230;
	abs.f32 	%f232, %f231;
	setp.lt.f32 	%p46, %f228, %f232;
	selp.f32 	%f233, %f232, %f228, %p46;
	add.s32 	%r100, %r264, 1792;
	add.s32 	%r101, %r264, -256;
	mul.wide.u32 	%rd33, %r101, 4;
	add.s64 	%rd34, %rd1, %rd33;
	add.s64 	%rd35, %rd2, %rd33;
	ld.global.f32 	%f234, [%rd34];
	ld.global.f32 	%f235, [%rd35];
	sub.f32 	%f236, %f234, %f235;
	abs.f32 	%f237, %f236;
	setp.lt.f32 	%p47, %f233, %f237;
	selp.f32 	%f238, %f237, %f233, %p47;
	mul.wide.u32 	%rd36, %r264, 4;
	add.s64 	%rd37, %rd1, %rd36;
	add.s64 	%rd38, %rd2, %rd36;
	ld.global.f32 	%f239, [%rd37];
	ld.global.f32 	%f240, [%rd38];
	sub.f32 	%f241, %f239, %f240;
	abs.f32 	%f242, %f241;
	setp.lt.f32 	%p48, %f238, %f242;
	selp.f32 	%f243, %f242, %f238, %p48;
	add.s32 	%r102, %r264, 256;
	mul.wide.u32 	%rd39, %r102, 4;
	add.s64 	%rd40, %rd1, %rd39;
	add.s64 	%rd41, %rd2, %rd39;
	ld.global.f32 	%f244, [%rd40];
	ld.global.f32 	%f245, [%rd41];
	sub.f32 	%f246, %f244, %f245;
	abs.f32 	%f247, %f246;
	setp.lt.f32 	%p49, %f243, %f247;
	selp.f32 	%f248, %f247, %f243, %p49;
	add.s32 	%r103, %r264, 512;
	mul.wide.u32 	%rd42, %r103, 4;
	add.s64 	%rd43, %rd1, %rd42;
	add.s64 	%rd44, %rd2, %rd42;
	ld.global.f32 	%f249, [%rd43];
	ld.global.f32 	%f250, [%rd44];
	sub.f32 	%f251, %f249, %f250;
	abs.f32 	%f252, %f251;
	setp.lt.f32 	%p50, %f248, %f252;
	selp.f32 	%f253, %f252, %f248, %p50;
	add.s32 	%r104, %r264, 768;
	mul.wide.u32 	%rd45, %r104, 4;
	add.s64 	%rd46, %rd1, %rd45;
	add.s64 	%rd47, %rd2, %rd45;
	ld.global.f32 	%f254, [%rd46];
	ld.global.f32 	%f255, [%rd47];
	sub.f32 	%f256, %f254, %f255;
	abs.f32 	%f257, %f256;
	setp.lt.f32 	%p51, %f253, %f257;
	selp.f32 	%f258, %f257, %f253, %p51;
	add.s32 	%r105, %r264, 1024;
	mul.wide.u32 	%rd48, %r105, 4;
	add.s64 	%rd49, %rd1, %rd48;
	add.s64 	%rd50, %rd2, %rd48;
	ld.global.f32 	%f259, [%rd49];
	ld.global.f32 	%f260, [%rd50];
	sub.f32 	%f261, %f259, %f260;
	abs.f32 	%f262, %f261;
	setp.lt.f32 	%p52, %f258, %f262;
	selp.f32 	%f263, %f262, %f258, %p52;
	add.s32 	%r106, %r264, 1280;
	mul.wide.u32 	%rd51, %r106, 4;
	add.s64 	%rd52, %rd1, %rd51;
	add.s64 	%rd53, %rd2, %rd51;
	ld.global.f32 	%f264, [%rd52];
	ld.global.f32 	%f265, [%rd53];
	sub.f32 	%f266, %f264, %f265;
	abs.f32 	%f267, %f266;
	setp.lt.f32 	%p53, %f263, %f267;
	selp.f32 	%f268, %f267, %f263, %p53;
	add.s32 	%r107, %r264, 1536;
	mul.wide.u32 	%rd54, %r107, 4;
	add.s64 	%rd55, %rd1, %rd54;
	add.s64 	%rd56, %rd2, %rd54;
	ld.global.f32 	%f269, [%rd55];
	ld.global.f32 	%f270, [%rd56];
	sub.f32 	%f271, %f269, %f270;
	abs.f32 	%f272, %f271;
	setp.lt.f32 	%p54, %f268, %f272;
	selp.f32 	%f273, %f272, %f268, %p54;
	mul.wide.u32 	%rd57, %r100, 4;
	add.s64 	%rd58, %rd1, %rd57;
	add.s64 	%rd59, %rd2, %rd57;
	ld.global.f32 	%f274, [%rd58];
	ld.global.f32 	%f275, [%rd59];
	sub.f32 	%f276, %f274, %f275;
	abs.f32 	%f277, %f276;
	setp.lt.f32 	%p55, %f273, %f277;
	selp.f32 	%f608, %f277, %f273, %p55;
	add.s32 	%r271, %r271, 4096;
	add.s32 	%r264, %r264, 4096;
	add.s32 	%r269, %r269, 16;
	setp.ne.s32 	%p56, %r269, 0;
	@%p56 bra 	$L__BB14_33;
	add.s32 	%r273, %r271, -2048;
$L__BB14_35:
	setp.eq.s32 	%p57, %r50, 0;
	@%p57 bra 	$L__BB14_44;
	and.b32  	%r61, %r49, 7;
	setp.lt.u32 	%p58, %r50, 8;
	@%p58 bra 	$L__BB14_38;
	add.s32 	%r108, %r273, %r268;
	mul.wide.u32 	%rd60, %r108, 4;
	add.s64 	%rd61, %rd1, %rd60;
	add.s64 	%rd62, %rd2, %rd60;
	ld.global.f32 	%f279, [%rd61];
	ld.global.f32 	%f280, [%rd62];
	sub.f32 	%f281, %f279, %f280;
	abs.f32 	%f282, %f281;
	setp.lt.f32 	%p59, %f608, %f282;
	selp.f32 	%f283, %f282, %f608, %p59;
	add.s32 	%r109, %r108, 256;
	mul.wide.u32 	%rd63, %r109, 4;
	add.s64 	%rd64, %rd1, %rd63;
	add.s64 	%rd65, %rd2, %rd63;
	ld.global.f32 	%f284, [%rd64];
	ld.global.f32 	%f285, [%rd65];
	sub.f32 	%f286, %f284, %f285;
	abs.f32 	%f287, %f286;
	setp.lt.f32 	%p60, %f283, %f287;
	selp.f32 	%f288, %f287, %f283, %p60;
	add.s32 	%r110, %r108, 512;
	mul.wide.u32 	%rd66, %r110, 4;
	add.s64 	%rd67, %rd1, %rd66;
	add.s64 	%rd68, %rd2, %rd66;
	ld.global.f32 	%f289, [%rd67];
	ld.global.f32 	%f290, [%rd68];
	sub.f32 	%f291, %f289, %f290;
	abs.f32 	%f292, %f291;
	setp.lt.f32 	%p61, %f288, %f292;
	selp.f32 	%f293, %f292, %f288, %p61;
	add.s32 	%r111, %r108, 768;
	mul.wide.u32 	%rd69, %r111, 4;
	add.s64 	%rd70, %rd1, %rd69;
	add.s64 	%rd71, %rd2, %rd69;
	ld.global.f32 	%f294, [%rd70];
	ld.global.f32 	%f295, [%rd71];
	sub.f32 	%f296, %f294, %f295;
	abs.f32 	%f297, %f296;
	setp.lt.f32 	%p62, %f293, %f297;
	selp.f32 	%f298, %f297, %f293, %p62;
	add.s32 	%r112, %r108, 1024;
	mul.wide.u32 	%rd72, %r112, 4;
	add.s64 	%rd73, %rd1, %rd72;
	add.s64 	%rd74, %rd2, %rd72;
	ld.global.f32 	%f299, [%rd73];
	ld.global.f32 	%f300, [%rd74];
	sub.f32 	%f301, %f299, %f300;
	abs.f32 	%f302, %f301;
	setp.lt.f32 	%p63, %f298, %f302;
	selp.f32 	%f303, %f302, %f298, %p63;
	add.s32 	%r113, %r108, 1280;
	mul.wide.u32 	%rd75, %r113, 4;
	add.s64 	%rd76, %rd1, %rd75;
	add.s64 	%rd77, %rd2, %rd75;
	ld.global.f32 	%f304, [%rd76];
	ld.global.f32 	%f305, [%rd77];
	sub.f32 	%f306, %f304, %f305;
	abs.f32 	%f307, %f306;
	setp.lt.f32 	%p64, %f303, %f307;
	selp.f32 	%f308, %f307, %f303, %p64;
	add.s32 	%r114, %r108, 1536;
	mul.wide.u32 	%rd78, %r114, 4;
	add.s64 	%rd79, %rd1, %rd78;
	add.s64 	%rd80, %rd2, %rd78;
	ld.global.f32 	%f309, [%rd79];
	ld.global.f32 	%f310, [%rd80];
	sub.f32 	%f311, %f309, %f310;
	abs.f32 	%f312, %f311;
	setp.lt.f32 	%p65, %f308, %f312;
	selp.f32 	%f313, %f312, %f308, %p65;
	add.s32 	%r115, %r108, 1792;
	mul.wide.u32 	%rd81, %r115, 4;
	add.s64 	%rd82, %rd1, %rd81;
	add.s64 	%rd83, %rd2, %rd81;
	ld.global.f32 	%f314, [%rd82];
	ld.global.f32 	%f315, [%rd83];
	sub.f32 	%f316, %f314, %f315;
	abs.f32 	%f317, %f316;
	setp.lt.f32 	%p66, %f313, %f317;
	selp.f32 	%f608, %f317, %f313, %p66;
	add.s32 	%r273, %r273, 2048;
$L__BB14_38:
	setp.eq.s32 	%p67, %r61, 0;
	@%p67 bra 	$L__BB14_44;
	setp.lt.u32 	%p68, %r61, 4;
	@%p68 bra 	$L__BB14_41;
	add.s32 	%r116, %r273, %r268;
	mul.wide.u32 	%rd84, %r116, 4;
	add.s64 	%rd85, %rd1, %rd84;
	add.s64 	%rd86, %rd2, %rd84;
	ld.global.f32 	%f319, [%rd85];
	ld.global.f32 	%f320, [%rd86];
	sub.f32 	%f321, %f319, %f320;
	abs.f32 	%f322, %f321;
	setp.lt.f32 	%p69, %f608, %f322;
	selp.f32 	%f323, %f322, %f608, %p69;
	add.s32 	%r117, %r116, 256;
	mul.wide.u32 	%rd87, %r117, 4;
	add.s64 	%rd88, %rd1, %rd87;
	add.s64 	%rd89, %rd2, %rd87;
	ld.global.f32 	%f324, [%rd88];
	ld.global.f32 	%f325, [%rd89];
	sub.f32 	%f326, %f324, %f325;
	abs.f32 	%f327, %f326;
	setp.lt.f32 	%p70, %f323, %f327;
	selp.f32 	%f328, %f327, %f323, %p70;
	add.s32 	%r118, %r116, 512;
	mul.wide.u32 	%rd90, %r118, 4;
	add.s64 	%rd91, %rd1, %rd90;
	add.s64 	%rd92, %rd2, %rd90;
	ld.global.f32 	%f329, [%rd91];
	ld.global.f32 	%f330, [%rd92];
	sub.f32 	%f331, %f329, %f330;
	abs.f32 	%f332, %f331;
	setp.lt.f32 	%p71, %f328, %f332;
	selp.f32 	%f333, %f332, %f328, %p71;
	add.s32 	%r119, %r116, 768;
	mul.wide.u32 	%rd93, %r119, 4;
	add.s64 	%rd94, %rd1, %rd93;
	add.s64 	%rd95, %rd2, %rd93;
	ld.global.f32 	%f334, [%rd94];
	ld.global.f32 	%f335, [%rd95];
	sub.f32 	%f336, %f334, %f335;
	abs.f32 	%f337, %f336;
	setp.lt.f32 	%p72, %f333, %f337;
	selp.f32 	%f608, %f337, %f333, %p72;
	add.s32 	%r273, %r273, 1024;
$L__BB14_41:
	and.b32  	%r120, %r49, 3;
	setp.eq.s32 	%p73, %r120, 0;
	@%p73 bra 	$L__BB14_44;
	add.s32 	%r276, %r273, %r266;
	cvt.u16.u32 	%rs1, %r265;
	shr.u16 	%rs2, %rs1, 8;
	add.s16 	%rs3, %rs2, 1;
	cvt.u32.u16 	%r121, %rs3;
	and.b32  	%r122, %r121, 3;
	neg.s32 	%r275, %r122;
$L__BB14_43:
	.pragma "nounroll";
	mul.wide.u32 	%rd96, %r276, 4;
	add.s64 	%rd97, %rd1, %rd96;
	add.s64 	%rd98, %rd2, %rd96;
	ld.global.f32 	%f338, [%rd97];
	ld.global.f32 	%f339, [%rd98];
	sub.f32 	%f340, %f338, %f339;
	abs.f32 	%f341, %f340;
	setp.lt.f32 	%p74, %f608, %f341;
	selp.f32 	%f608, %f341, %f608, %p74;
	add.s32 	%r276, %r276, 256;
	add.s32 	%r275, %r275, 1;
	setp.ne.s32 	%p75, %r275, 0;
	@%p75 bra 	$L__BB14_43;
$L__BB14_44:
	// begin inline asm
	mov.u32 %r123, %laneid;
	// end inline asm
	mov.b32 	%r125, %f608;
	mov.b32 	%r126, 1;
	mov.b32 	%r147, 31;
	mov.b32 	%r148, -1;
	// begin inline asm
	shfl.sync.down.b32 %r124, %r125, %r126, %r147, %r148;
	// end inline asm
	mov.b32 	%f342, %r124;
	setp.gt.s32 	%p76, %r123, 30;
	setp.lt.f32 	%p77, %f608, %f342;
	selp.f32 	%f343, %f342, %f608, %p77;
	selp.f32 	%f344, %f608, %f343, %p76;
	mov.b32 	%r130, %f344;
	mov.b32 	%r131, 2;
	// begin inline asm
	shfl.sync.down.b32 %r129, %r130, %r131, %r147, %r148;
	// end inline asm
	mov.b32 	%f345, %r129;
	setp.gt.s32 	%p78, %r123, 29;
	setp.lt.f32 	%p79, %f344, %f345;
	selp.f32 	%f346, %f345, %f344, %p79;
	selp.f32 	%f347, %f344, %f346, %p78;
	mov.b32 	%r135, %f347;
	mov.b32 	%r136, 4;
	// begin inline asm
	shfl.sync.down.b32 %r134, %r135, %r136, %r147, %r148;
	// end inline asm
	mov.b32 	%f348, %r134;
	setp.gt.s32 	%p80, %r123, 27;
	setp.lt.f32 	%p81, %f347, %f348;
	selp.f32 	%f349, %f348, %f347, %p81;
	selp.f32 	%f350, %f347, %f349, %p80;
	mov.b32 	%r140, %f350;
	mov.b32 	%r141, 8;
	// begin inline asm
	shfl.sync.down.b32 %r139, %r140, %r141, %r147, %r148;
	// end inline asm
	mov.b32 	%f351, %r139;
	setp.gt.s32 	%p82, %r123, 23;
	setp.lt.f32 	%p83, %f350, %f351;
	selp.f32 	%f352, %f351, %f350, %p83;
	selp.f32 	%f353, %f350, %f352, %p82;
	mov.b32 	%r145, %f353;
	mov.b32 	%r146, 16;
	// begin inline asm
	shfl.sync.down.b32 %r144, %r145, %r146, %r147, %r148;
	// end inline asm
	mov.b32 	%f354, %r144;
	setp.gt.s32 	%p84, %r123, 15;
	setp.lt.f32 	%p85, %f353, %f354;
	selp.f32 	%f37, %f354, %f353, %p85;
	selp.f32 	%f609, %f353, %f37, %p84;
	setp.ne.s32 	%p86, %r123, 0;
	@%p86 bra 	$L__BB14_46;
	shr.u32 	%r149, %r35, 3;
	and.b32  	%r150, %r149, 124;
	mov.u32 	%r151, _ZZN3cub18CUB_300001_SM_10006detail6reduce18DeviceReduceKernelINS2_10policy_hubIfjN4cuda3__47maximumIfEEE10Policy1000EN6thrust24THRUST_300001_SM_1000_NS12zip_iteratorINS5_3std3__45tupleIJNSC_6detail15normal_iteratorINSC_10device_ptrIfEEEESL_EEEEEjS8_f17MaxCentroidChangeEEvT0_PT3_T1_NS0_13GridEvenShareISS_EET2_T4_E12temp_storage;
	add.s32 	%r152, %r151, %r150;
	st.shared.f32 	[%r152+8], %f37;
$L__BB14_46:
	bar.sync 	0;
	setp.ne.s32 	%p87, %r35, 0;
	@%p87 bra 	$L__BB14_48;
	ld.shared.f32 	%f355, [_ZZN3cub18CUB_300001_SM_10006detail6reduce18DeviceReduceKernelINS2_10policy_hubIfjN4cuda3__47maximumIfEEE10Policy1000EN6thrust24THRUST_300001_SM_1000_NS12zip_iteratorINS5_3std3__45tupleIJNSC_6detail15normal_iteratorINSC_10device_ptrIfEEEESL_EEEEEjS8_f17MaxCentroidChangeEEvT0_PT3_T1_NS0_13GridEvenShareISS_EET2_T4_E12temp_storage+12];
	setp.lt.f32 	%p88, %f609, %f355;
	selp.f32 	%f356, %f355, %f609, %p88;
	ld.shared.f32 	%f357, [_ZZN3cub18CUB_300001_SM_10006detail6reduce18DeviceReduceKernelINS2_10policy_hubIfjN4cuda3__47maximumIfEEE10Policy1000EN6thrust24THRUST_300001_SM_1000_NS12zip_iteratorINS5_3std3__45tupleIJNSC_6detail15normal_iteratorINSC_10device_ptrIfEEEESL_EEEEEjS8_f17MaxCentroidChangeEEvT0_PT3_T1_NS0_13GridEvenShareISS_EET2_T4_E12temp_storage+16];
	setp.lt.f32 	%p89, %f356, %f357;
	selp.f32 	%f358, %f357, %f356, %p89;
	ld.shared.f32 	%f359, [_ZZN3cub18CUB_300001_SM_10006detail6reduce18DeviceReduceKernelINS2_10policy_hubIfjN4cuda3__47maximumIfEEE10Policy1000EN6thrust24THRUST_300001_SM_1000_NS12zip_iteratorINS5_3std3__45tupleIJNSC_6detail15normal_iteratorINSC_10device_ptrIfEEEESL_EEEEEjS8_f17MaxCentroidChangeEEvT0_PT3_T1_NS0_13GridEvenShareISS_EET2_T4_E12temp_storage+20];
	setp.lt.f32 	%p90, %f358, %f359;
	selp.f32 	%f360, %f359, %f358, %p90;
	ld.shared.f32 	%f361, [_ZZN3cub18CUB_300001_SM_10006detail6reduce18DeviceReduceKernelINS2_10policy_hubIfjN4cuda3__47maximumIfEEE10Policy1000EN6thrust24THRUST_300001_SM_1000_NS12zip_iteratorINS5_3std3__45tupleIJNSC_6detail15normal_iteratorINSC_10device_ptrIfEEEESL_EEEEEjS8_f17MaxCentroidChangeEEvT0_PT3_T1_NS0_13GridEvenShareISS_EET2_T4_E12temp_storage+24];
	setp.lt.f32 	%p91, %f360, %f361;
	selp.f32 	%f362, %f361, %f360, %p91;
	ld.shared.f32 	%f363, [_ZZN3cub18CUB_300001_SM_10006detail6reduce18DeviceReduceKernelINS2_10policy_hubIfjN4cuda3__47maximumIfEEE10Policy1000EN6thrust24THRUST_300001_SM_1000_NS12zip_iteratorINS5_3std3__45tupleIJNSC_6detail15normal_iteratorINSC_10device_ptrIfEEEESL_EEEEEjS8_f17MaxCentroidChangeEEvT0_PT3_T1_NS0_13GridEvenShareISS_EET2_T4_E12temp_storage+28];
	setp.lt.f32 	%p92, %f362, %f363;
	selp.f32 	%f364, %f363, %f362, %p92;
	ld.shared.f32 	%f365, [_ZZN3cub18CUB_300001_SM_10006detail6reduce18DeviceReduceKernelINS2_10policy_hubIfjN4cuda3__47maximumIfEEE10Policy1000EN6thrust24THRUST_300001_SM_1000_NS12zip_iteratorINS5_3std3__45tupleIJNSC_6detail15normal_iteratorINSC_10device_ptrIfEEEESL_EEEEEjS8_f17MaxCentroidChangeEEvT0_PT3_T1_NS0_13GridEvenShareISS_EET2_T4_E12temp_storage+32];
	setp.lt.f32 	%p93, %f364, %f365;
	selp.f32 	%f366, %f365, %f364, %p93;
	ld.shared.f32 	%f367, [_ZZN3cub18CUB_300001_SM_10006detail6reduce18DeviceReduceKernelINS2_10policy_hubIfjN4cuda3__47maximumIfEEE10Policy1000EN6thrust24THRUST_300001_SM_1000_NS12zip_iteratorINS5_3std3__45tupleIJNSC_6detail15normal_iteratorINSC_10device_ptrIfEEEESL_EEEEEjS8_f17MaxCentroidChangeEEvT0_PT3_T1_NS0_13GridEvenShareISS_EET2_T4_E12temp_storage+36];
	setp.lt.f32 	%p94, %f366, %f367;
	selp.f32 	%f609, %f367, %f366, %p94;
$L__BB14_48:
	mov.u32 	%r254, %tid.x;
	setp.ne.s32 	%p181, %r254, 0;
	@%p181 bra 	$L__BB14_50;
	ld.param.u64 	%rd192, [_ZN3cub18CUB_300001_SM_10006detail6reduce18DeviceReduceKernelINS2_10policy_hubIfjN4cuda3__47maximumIfEEE10Policy1000EN6thrust24THRUST_300001_SM_1000_NS12zip_iteratorINS5_3std3__45tupleIJNSC_6detail15normal_iteratorINSC_10device_ptrIfEEEESL_EEEEEjS8_f17MaxCentroidChangeEEvT0_PT3_T1_NS0_13GridEvenShareISS_EET2_T4__param_1];
	cvta.to.global.u64 	%rd189, %rd192;
	mul.wide.u32 	%rd190, %r3, 4;
	add.s64 	%rd191, %rd189, %rd190;
	st.global.f32 	[%rd191], %f609;
$L__BB14_50:
	ret;

}
	// .globl	_ZN3cub18CUB_300001_SM_10006detail6reduce28DeviceReduceSingleTileKernelINS2_10policy_hubIfjN4cuda3__47maximumIfEEE10Policy1000EPfSB_iS8_ffNS5_3std3__410__identityEEEvT0_T1_T2_T3_T4_T6_
.visible .entry _ZN3cub18CUB_300001_SM_10006detail6reduce28DeviceReduceSingleTileKernelINS2_10policy_hubIfjN4cuda3__47maximumIfEEE10Policy1000EPfSB_iS8_ffNS5_3std3__410__identityEEEvT0_T1_T2_T3_T4_T6_(
	.param .u64 .ptr .align 1 _ZN3cub18CUB_300001_SM_10006detail6reduce28DeviceReduceSingleTileKernelINS2_10policy_hubIfjN4cuda3__47maximumIfEEE10Policy1000EPfSB_iS8_ffNS5_3std3__410__identityEEEvT0_T1_T2_T3_T4_T6__param_0,
	.param .u64 .ptr .align 1 _ZN3cub18CUB_300001_SM_10006detail6reduce28DeviceReduceSingleTileKernelINS2_10policy_hubIfjN4cuda3__47maximumIfEEE10Policy1000EPfSB_iS8_ffNS5_3std3__410__identityEEEvT0_T1_T2_T3_T4_T6__param_1,
	.param .u32 _ZN3cub18CUB_300001_SM_10006detail6reduce28DeviceReduceSingleTileKernelINS2_10policy_hubIfjN4cuda3__47maximumIfEEE10Policy1000EPfSB_iS8_ffNS5_3std3__410__identityEEEvT0_T1_T2_T3_T4_T6__param_2,
	.param .align 1 .b8 _ZN3cub18CUB_300001_SM_10006detail6reduce28DeviceReduceSingleTileKernelINS2_10policy_hubIfjN4cuda3__47maximumIfEEE10Policy1000EPfSB_iS8_ffNS5_3std3__410__identityEEEvT0_T1_T2_T3_T4_T6__param_3[1],
	.param .f32 _ZN3cub18CUB_300001_SM_10006detail6reduce28DeviceReduceSingleTileKernelINS2_10policy_hubIfjN4cuda3__47maximumIfEEE10Policy1000EPfSB_iS8_ffNS5_3std3__410__identityEEEvT0_T1_T2_T3_T4_T6__param_4,
	.param .align 1 .b8 _ZN3cub18CUB_300001_SM_10006detail6reduce28DeviceReduceSingleTileKernelINS2_10policy_hubIfjN4cuda3__47maximumIfEEE10Policy1000EPfSB_iS8_ffNS5_3std3__410__identityEEEvT0_T1_T2_T3_T4_T6__param_5[1]
)
.maxntid 256
.minnctapersm 1
{
	.reg .pred 	%p<252>;
	.reg .b32 	%r<407>;
	.reg .b32 	%f<445>;
	.reg .b64 	%rd<125>;
	// demoted variable
	.shared .align 4 .b8 _ZZN3cub18CUB_300001_SM_10006detail6reduce28DeviceReduceSingleTileKernelINS2_10policy_hubIfjN4cuda3__47maximumIfEEE10Policy1000EPfSB_iS8_ffNS5_3std3__410__identityEEEvT0_T1_T2_T3_T4_T6_E12temp_storage[44];
	ld.param.u64 	%rd16, [_ZN3cub18CUB_300001_SM_10006detail6reduce28DeviceReduceSingleTileKernelINS2_10policy_hubIfjN4cuda3__47maximumIfEEE10Policy1000EPfSB_iS8_ffNS5_3std3__410__identityEEEvT0_T1_T2_T3_T4_T6__param_0];
	ld.param.u64 	%rd17, [_ZN3cub18CUB_300001_SM_10006detail6reduce28DeviceReduceSingleTileKernelINS2_10policy_hubIfjN4cuda3__47maximumIfEEE10Policy1000EPfSB_iS8_ffNS5_3std3__410__identityEEEvT0_T1_T2_T3_T4_T6__param_1];
	ld.param.u32 	%r67, [_ZN3cub18CUB_300001_SM_10006detail6reduce28DeviceReduceSingleTileKernelINS2_10policy_hubIfjN4cuda3__47maximumIfEEE10Policy1000EPfSB_iS8_ffNS5_3std3__410__identityEEEvT0_T1_T2_T3_T4_T6__param_2];
	ld.param.f32 	%f58, [_ZN3cub18CUB_300001_SM_10006detail6reduce28DeviceReduceSingleTileKernelINS2_10policy_hubIfjN4cuda3__47maximumIfEEE10Policy1000EPfSB_iS8_ffNS5_3std3__410__identityEEEvT0_T1_T2_T3_T4_T6__param_4];
	cvta.to.global.u64 	%rd1, %rd17;
	setp.ne.s32 	%p1, %r67, 0;
	@%p1 bra 	$L__BB15_3;
	mov.u32 	%r380, %tid.x;
	setp.ne.s32 	%p251, %r380, 0;
	@%p251 bra 	$L__BB15_74;
	st.global.f32 	[%rd1], %f58;
	bra.uni 	$L__BB15_74;
$L__BB15_3:
	and.b64  	%rd18, %rd16, 15;
	setp.ne.s64 	%p2, %rd18, 0;
	@%p2 bra 	$L__BB15_38;
	setp.gt.s32 	%p126, %r67, 4095;
	@%p126 bra 	$L__BB15_22;
	mov.u32 	%r1, %tid.x;
	setp.ge.s32 	%p191, %r1, %r67;
	mov.f32 	%f423, 0f00000000;
	mov.u32 	%r384, %r1;
	@%p191 bra 	$L__BB15_7;
	mul.wide.u32 	%rd113, %r1, 4;
	add.s64 	%rd112, %rd16, %rd113;
	// begin inline asm
	ld.global.nc.u32 %r300, [%rd112];
	// end inline asm
	mov.b32 	%f423, %r300;
	add.s32 	%r384, %r1, 256;
$L__BB15_7:
	setp.ge.s32 	%p192, %r384, %r67;
	@%p192 bra 	$L__BB15_13;
	not.b32 	%r301, %r384;
	add.s32 	%r4, %r67, %r301;
	and.b32  	%r302, %r4, 768;
	setp.eq.s32 	%p193, %r302, 768;
	@%p193 bra 	$L__BB15_11;
	mul.wide.u32 	%rd114, %r384, 4;
	add.s64 	%rd121, %rd16, %rd114;
	shr.u32 	%r303, %r4, 8;
	add.s32 	%r304, %r303, 1;
	and.b32  	%r305, %r304, 3;
	neg.s32 	%r382, %r305;
$L__BB15_10:
	.pragma "nounroll";
	// begin inline asm
	ld.global.nc.u32 %r306, [%rd121];
	// end inline asm
	mov.b32 	%f336, %r306;
	setp.lt.f32 	%p194, %f423, %f336;
	selp.f32 	%f423, %f336, %f423, %p194;
	add.s32 	%r384, %r384, 256;
	add.s64 	%rd121, %rd121, 1024;
	add.s32 	%r382, %r382, 1;
	setp.ne.s32 	%p195, %r382, 0;
	@%p195 bra 	$L__BB15_10;
$L__BB15_11:
	setp.lt.u32 	%p196, %r4, 768;
	@%p196 bra 	$L__BB15_13;
$L__BB15_12:
	mul.wide.s32 	%rd120, %r384, 4;
	add.s64 	%rd116, %rd16, %rd120;
	// begin inline asm
	ld.global.nc.u32 %r307, [%rd116];
	// end inline asm
	mov.b32 	%f337, %r307;
	setp.lt.f32 	%p197, %f423, %f337;
	selp.f32 	%f338, %f337, %f423, %p197;
	add.s64 	%rd117, %rd116, 1024;
	// begin inline asm
	ld.global.nc.u32 %r308, [%rd117];
	// end inline asm
	mov.b32 	%f339, %r308;
	setp.lt.f32 	%p198, %f338, %f339;
	selp.f32 	%f340, %f339, %f338, %p198;
	add.s64 	%rd118, %rd116, 2048;
	// begin inline asm
	ld.global.nc.u32 %r309, [%rd118];
	// end inline asm
	mov.b32 	%f341, %r309;
	setp.lt.f32 	%p199, %f340, %f341;
	selp.f32 	%f342, %f341, %f340, %p199;
	add.s64 	%rd119, %rd116, 3072;
	// begin inline asm
	ld.global.nc.u32 %r310, [%rd119];
	// end inline asm
	mov.b32 	%f343, %r310;
	setp.lt.f32 	%p200, %f342, %f343;
	selp.f32 	%f423, %f343, %f342, %p200;
	add.s32 	%r384, %r384, 1024;
	setp.lt.s32 	%p201, %r384, %r67;
	@%p201 bra 	$L__BB15_12;
$L__BB15_13:
	setp.lt.s32 	%p202, %r67, 256;
	@%p202 bra 	$L__BB15_18;
	// begin inline asm
	mov.u32 %r349, %laneid;
	// end inline asm
	mov.b32 	%r351, %f423;
	mov.b32 	%r352, 1;
	mov.b32 	%r373, 31;
	mov.b32 	%r374, -1;
	// begin inline asm
	shfl.sync.down.b32 %r350, %r351, %r352, %r373, %r374;
	// end inline asm
	mov.b32 	%f391, %r350;
	setp.gt.s32 	%p230, %r349, 30;
	setp.lt.f32 	%p231, %f423, %f391;
	selp.f32 	%f392, %f391, %f423, %p231;
	selp.f32 	%f393, %f423, %f392, %p230;
	mov.b32 	%r356, %f393;
	mov.b32 	%r357, 2;
	// begin inline asm
	shfl.sync.down.b32 %r355, %r356, %r357, %r373, %r374;
	// end inline asm
	mov.b32 	%f394, %r355;
	setp.gt.s32 	%p232, %r349, 29;
	setp.lt.f32 	%p233, %f393, %f394;
	selp.f32 	%f395, %f394, %f393, %p233;
	selp.f32 	%f396, %f393, %f395, %p232;
	mov.b32 	%r361, %f396;
	mov.b32 	%r362, 4;
	// begin inline asm
	shfl.sync.down.b32 %r360, %r361, %r362, %r373, %r374;
	// end inline asm
	mov.b32 	%f397, %r360;
	setp.gt.s32 	%p234, %r349, 27;
	setp.lt.f32 	%p235, %f396, %f397;
	selp.f32 	%f398, %f397, %f396, %p235;
	selp.f32 	%f399, %f396, %f398, %p234;
	mov.b32 	%r366, %f399;
	mov.b32 	%r367, 8;
	// begin inline asm
	shfl.sync.down.b32 %r365, %r366, %r367, %r373, %r374;
	// end inline asm
	mov.b32 	%f400, %r365;
	setp.gt.s32 	%p236, %r349, 23;
	setp.lt.f32 	%p237, %f399, %f400;
	selp.f32 	%f401, %f400, %f399, %p237;
	selp.f32 	%f402, %f399, %f401, %p236;
	mov.b32 	%r371, %f402;
	mov.b32 	%r372, 16;
	// begin inline asm
	shfl.sync.down.b32 %r370, %r371, %r372, %r373, %r374;
	// end inline asm
	mov.b32 	%f403, %r370;
	setp.gt.s32 	%p238, %r349, 15;
	setp.lt.f32 	%p239, %f402, %f403;
	selp.f32 	%f10, %f403, %f402, %p239;
	selp.f32 	%f444, %f402, %f10, %p238;
	setp.ne.s32 	%p240, %r349, 0;
	@%p240 bra 	$L__BB15_16;
	shr.u32 	%r375, %r1, 3;
	and.b32  	%r376, %r375, 124;
	mov.u32 	%r377, _ZZN3cub18CUB_300001_SM_10006detail6reduce28DeviceReduceSingleTileKernelINS2_10policy_hubIfjN4cuda3__47maximumIfEEE10Policy1000EPfSB_iS8_ffNS5_3std3__410__identityEEEvT0_T1_T2_T3_T4_T6_E12temp_storage;
	add.s32 	%r378, %r377, %r376;
	st.shared.f32 	[%r378+8], %f10;
$L__BB15_16:
	bar.sync 	0;
	setp.ne.s32 	%p241, %r1, 0;
	@%p241 bra 	$L__BB15_72;
	ld.shared.f32 	%f404, [_ZZN3cub18CUB_300001_SM_10006detail6reduce28DeviceReduceSingleTileKernelINS2_10policy_hubIfjN4cuda3__47maximumIfEEE10Policy1000EPfSB_iS8_ffNS5_3std3__410__identityEEEvT0_T1_T2_T3_T4_T6_E12temp_storage+12];
	setp.lt.f32 	%p242, %f444, %f404;
	selp.f32 	%f405, %f404, %f444, %p242;
	ld.shared.f32 	%f406, [_ZZN3cub18CUB_300001_SM_10006detail6reduce28DeviceReduceSingleTileKernelINS2_10policy_hubIfjN4cuda3__47maximumIfEEE10Policy1000EPfSB_iS8_ffNS5_3std3__410__identityEEEvT0_T1_T2_T3_T4_T6_E12temp_storage+16];
	setp.lt.f32 	%p243, %f405, %f406;
	selp.f32 	%f407, %f406, %f405, %p243;
	ld.shared.f32 	%f408, [_ZZN3cub18CUB_300001_SM_10006detail6reduce28DeviceReduceSingleTileKernelINS2_10policy_hubIfjN4cuda3__47maximumIfEEE10Policy1000EPfSB_iS8_ffNS5_3std3__410__identityEEEvT0_T1_T2_T3_T4_T6_E12temp_storage+20];
	setp.lt.f32 	%p244, %f407, %f408;
	selp.f32 	%f409, %f408, %f407, %p244;
	ld.shared.f32 	%f410, [_ZZN3cub18CUB_300001_SM_10006detail6reduce28DeviceReduceSingleTileKernelINS2_10policy_hubIfjN4cuda3__47maximumIfEEE10Policy1000EPfSB_iS8_ffNS5_3std3__410__identityEEEvT0_T1_T2_T3_T4_T6_E12temp_storage+24];
	setp.lt.f32 	%p245, %f409, %f410;
	selp.f32 	%f411, %f410, %f409, %p245;
	ld.shared.f32 	%f412, [_ZZN3cub18CUB_300001_SM_10006detail6reduce28DeviceReduceSingleTileKernelINS2_10policy_hubIfjN4cuda3__47maximumIfEEE10Policy1000EPfSB_iS8_ffNS5_3std3__410__identityEEEvT0_T1_T2_T3_T4_T6_E12temp_storage+28];
	setp.lt.f32 	%p246, %f411, %f412;
	selp.f32 	%f413, %f412, %f411, %p246;
	ld.shared.f32 	%f414, [_ZZN3cub18CUB_300001_SM_10006detail6reduce28DeviceReduceSingleTileKernelINS2_10policy_hubIfjN4cuda3__47maximumIfEEE10Policy1000EPfSB_iS8_ffNS5_3std3__410__identityEEEvT0_T1_T2_T3_T4_T6_E12temp_storage+32];
	setp.lt.f32 	%p247, %f413, %f414;
	selp.f32 	%f415, %f414, %f413, %p247;
	ld.shared.f32 	%f416, [_ZZN3cub18CUB_300001_SM_10006detail6reduce28DeviceReduceSingleTileKernelINS2_10policy_hubIfjN4cuda3__47maximumIfEEE10Policy1000EPfSB_iS8_ffNS5_3std3__410__identityEEEvT0_T1_T2_T3_T4_T6_E12temp_storage+36];
	setp.lt.f32 	%p248, %f415, %f416;
	selp.f32 	%f444, %f416, %f415, %p248;
	bra.uni 	$L__BB15_72;
$L__BB15_18:
	// begin inline asm
	mov.u32 %r311, %laneid;
	// end inline asm
	and.b32  	%r337, %r1, 992;
	add.s32 	%r338, %r337, 32;
	setp.gt.s32 	%p203, %r338, %r67;
	not.b32 	%r339, %r337;
	add.s32 	%r340, %r67, %r339;
	selp.b32 	%r335, %r340, 31, %p203;
	mov.b32 	%r313, %f423;
	mov.b32 	%r314, 1;
	mov.b32 	%r336, -1;
	// begin inline asm
	shfl.sync.down.b32 %r312, %r313, %r314, %r335, %r336;
	// end inline asm
	mov.b32 	%f344, %r312;
	setp.lt.s32 	%p204, %r311, %r335;
	setp.lt.f32 	%p205, %f423, %f344;
	selp.f32 	%f345, %f344, %f423, %p205;
	selp.f32 	%f346, %f345, %f423, %p204;
	mov.b32 	%r318, %f346;
	mov.b32 	%r319, 2;
	// begin inline asm
	shfl.sync.down.b32 %r317, %r318, %r319, %r335, %r336;
	// end inline asm
	mov.b32 	%f347, %r317;
	add.s32 	%r341, %r311, 2;
	setp.gt.s32 	%p206, %r341, %r335;
	setp.lt.f32 	%p207, %f346, %f347;
	selp.f32 	%f348, %f347, %f346, %p207;
	selp.f32 	%f349, %f346, %f348, %p206;
	mov.b32 	%r323, %f349;
	mov.b32 	%r324, 4;
	// begin inline asm
	shfl.sync.down.b32 %r322, %r323, %r324, %r335, %r336;
	// end inline asm
	mov.b32 	%f350, %r322;
	add.s32 	%r342, %r311, 4;
	setp.gt.s32 	%p208, %r342, %r335;
	setp.lt.f32 	%p209, %f349, %f350;
	selp.f32 	%f351, %f350, %f349, %p209;
	selp.f32 	%f352, %f349, %f351, %p208;
	mov.b32 	%r328, %f352;
	mov.b32 	%r329, 8;
	// begin inline asm
	shfl.sync.down.b32 %r327, %r328, %r329, %r335, %r336;
	// end inline asm
	mov.b32 	%f353, %r327;
	add.s32 	%r343, %r311, 8;
	setp.gt.s32 	%p210, %r343, %r335;
	setp.lt.f32 	%p211, %f352, %f353;
	selp.f32 	%f354, %f353, %f352, %p211;
	selp.f32 	%f355, %f352, %f354, %p210;
	mov.b32 	%r333, %f355;
	mov.b32 	%r334, 16;
	// begin inline asm
	shfl.sync.down.b32 %r332, %r333, %r334, %r335, %r336;
	// end inline asm
	mov.b32 	%f356, %r332;
	add.s32 	%r344, %r311, 16;
	setp.gt.s32 	%p212, %r344, %r335;
	setp.lt.f32 	%p213, %f355, %f356;
	selp.f32 	%f357, %f356, %f355, %p213;
	selp.f32 	%f444, %f355, %f357, %p212;
	setp.ne.s32 	%p214, %r311, 0;
	@%p214 bra 	$L__BB15_20;
	shr.u32 	%r345, %r1, 3;
	and.b32  	%r346, %r345, 124;
	mov.u32 	%r347, _ZZN3cub18CUB_300001_SM_10006detail6reduce28DeviceReduceSingleTileKernelINS2_10policy_hubIfjN4cuda3__47maximumIfEEE10Policy1000EPfSB_iS8_ffNS5_3std3__410__identityEEEvT0_T1_T2_T3_T4_T6_E12temp_storage;
	add.s32 	%r348, %r347, %r346;
	st.shared.f32 	[%r348+8], %f444;
$L__BB15_20:
	bar.sync 	0;
	setp.ne.s32 	%p215, %r1, 0;
	@%p215 bra 	$L__BB15_72;
	setp.gt.s32 	%p216, %r67, 32;
	ld.shared.f32 	%f358, [_ZZN3cub18CUB_300001_SM_10006detail6reduce28DeviceReduceSingleTileKernelINS2_10policy_hubIfjN4cuda3__47maximumIfEEE10Policy1000EPfSB_iS8_ffNS5_3std3__410__identityEEEvT0_T1_T2_T3_T4_T6_E12temp_storage+12];
	setp.lt.f32 	%p217, %f444, %f358;
	selp.f32 	%f360, %f358, %f444, %p217;
	selp.f32 	%f361, %f360, %f444, %p216;
	setp.gt.s32 	%p218, %r67, 64;
	ld.shared.f32 	%f363, [_ZZN3cub18CUB_300001_SM_10006detail6reduce28DeviceReduceSingleTileKernelINS2_10policy_hubIfjN4cuda3__47maximumIfEEE10Policy1000EPfSB_iS8_ffNS5_3std3__410__identityEEEvT0_T1_T2_T3_T4_T6_E12temp_storage+16];
	setp.lt.f32 	%p219, %f361, %f363;
	selp.f32 	%f365, %f363, %f361, %p219;
	selp.f32 	%f366, %f365, %f361, %p218;
	setp.gt.s32 	%p220, %r67, 96;
	ld.shared.f32 	%f368, [_ZZN3cub18CUB_300001_SM_10006detail6reduce28DeviceReduceSingleTileKernelINS2_10policy_hubIfjN4cuda3__47maximumIfEEE10Policy1000EPfSB_iS8_ffNS5_3std3__410__identityEEEvT0_T1_T2_T3_T4_T6_E12temp_storage+20];
	setp.lt.f32 	%p221, %f366, %f368;
	selp.f32 	%f370, %f368, %f366, %p221;
	selp.f32 	%f371, %f370, %f366, %p220;
	setp.gt.s32 	%p222, %r67, 128;
	ld.shared.f32 	%f373, [_ZZN3cub18CUB_300001_SM_10006detail6reduce28DeviceReduceSingleTileKernelINS2_10policy_hubIfjN4cuda3__47maximumIfEEE10Policy1000EPfSB_iS8_ffNS5_3std3__410__identityEEEvT0_T1_T2_T3_T4_T6_E12temp_storage+24];
	setp.lt.f32 	%p223, %f371, %f373;
	selp.f32 	%f375, %f373, %f371, %p223;
	selp.f32 	%f376, %f375, %f371, %p222;
	setp.gt.s32 	%p224, %r67, 160;
	ld.shared.f32 	%f378, [_ZZN3cub18CUB_300001_SM_10006detail6reduce28DeviceReduceSingleTileKernelINS2_10policy_hubIfjN4cuda3__47maximumIfEEE10Policy1000EPfSB_iS8_ffNS5_3std3__410__identityEEEvT0_T1_T2_T3_T4_T6_E12temp_storage+28];
	setp.lt.f32 	%p225, %f376, %f378;
	selp.f32 	%f380, %f378, %f376, %p225;
	selp.f32 	%f381, %f380, %f376, %p224;
	setp.gt.s32 	%p226, %r67, 192;
	ld.shared.f32 	%f383, [_ZZN3cub18CUB_300001_SM_10006detail6reduce28DeviceReduceSingleTileKernelINS2_10policy_hubIfjN4cuda3__47maximumIfEEE10Policy1000EPfSB_iS8_ffNS5_3std3__410__identityEEEvT0_T1_T2_T3_T4_T6_E12temp_storage+32];
	setp.lt.f32 	%p227, %f381, %f383;
	selp.f32 	%f385, %f383, %f381, %p227;
	selp.f32 	%f386, %f385, %f381, %p226;
	setp.gt.s32 	%p228, %r67, 224;
	ld.shared.f32 	%f388, [_ZZN3cub18CUB_300001_SM_10006detail6reduce28DeviceReduceSingleTileKernelINS2_10policy_hubIfjN4cuda3__47maximumIfEEE10Policy1000EPfSB_iS8_ffNS5_3std3__410__identityEEEvT0_T1_T2_T3_T4_T6_E12temp_storage+36];
	setp.lt.f32 	%p229, %f386, %f388;
	selp.f32 	%f390, %f388, %f386, %p229;
	selp.f32 	%f444, %f390, %f386, %p228;
	bra.uni 	$L__BB15_72;
$L__BB15_22:
	mov.u32 	%r13, %tid.x;
	shl.b32 	%r224, %r13, 2;
	mul.wide.u32 	%rd86, %r224, 4;
	add.s64 	%rd76, %rd16, %rd86;
	// begin inline asm
	ld.global.nc.v2.u64 {%rd74, %rd75}, [%rd76];
	// end inline asm
	mov.b64 	{%r225, %r226}, %rd75;
	mov.b64 	{%r227, %r228}, %rd74;
	mov.b32 	%f238, %r228;
	mov.b32 	%f239, %r227;
	mov.b32 	%f240, %r226;
	mov.b32 	%f241, %r225;
	add.s64 	%rd79, %rd76, 4096;
	// begin inline asm
	ld.global.nc.v2.u64 {%rd77, %rd78}, [%rd79];
	// end inline asm
	mov.b64 	{%r229, %r230}, %rd78;
	mov.b64 	{%r231, %r232}, %rd77;
	mov.b32 	%f242, %r232;
	mov.b32 	%f243, %r231;
	mov.b32 	%f244, %r230;
	mov.b32 	%f245, %r229;
	add.s64 	%rd82, %rd76, 8192;
	// begin inline asm
	ld.global.nc.v2.u64 {%rd80, %rd81}, [%rd82];
	// end inline asm
	mov.b64 	{%r233, %r234}, %rd81;
	mov.b64 	{%r235, %r236}, %rd80;
	mov.b32 	%f246, %r236;
	mov.b32 	%f247, %r235;
	mov.b32 	%f248, %r234;
	mov.b32 	%f249, %r233;
	add.s64 	%rd85, %rd76, 12288;
	// begin inline asm
	ld.global.nc.v2.u64 {%rd83, %rd84}, [%rd85];
	// end inline asm
	mov.b64 	{%r237, %r238}, %rd84;
	mov.b64 	{%r239, %r240}, %rd83;
	mov.b32 	%f250, %r240;
	mov.b32 	%f251, %r239;
	mov.b32 	%f252, %r238;
	mov.b32 	%f253, %r237;
	setp.lt.f32 	%p127, %f239, %f238;
	selp.f32 	%f254, %f238, %f239, %p127;
	setp.lt.f32 	%p128, %f241, %f240;
	selp.f32 	%f255, %f240, %f241, %p128;
	setp.lt.f32 	%p129, %f243, %f242;
	selp.f32 	%f256, %f242, %f243, %p129;
	setp.lt.f32 	%p130, %f245, %f244;
	selp.f32 	%f257, %f244, %f245, %p130;
	setp.lt.f32 	%p131, %f247, %f246;
	selp.f32 	%f258, %f246, %f247, %p131;
	setp.lt.f32 	%p132, %f249, %f248;
	selp.f32 	%f259, %f248, %f249, %p132;
	setp.lt.f32 	%p133, %f251, %f250;
	selp.f32 	%f260, %f250, %f251, %p133;
	setp.lt.f32 	%p134, %f253, %f252;
	selp.f32 	%f261, %f252, %f253, %p134;
	setp.lt.f32 	%p135, %f254, %f255;
	selp.f32 	%f262, %f255, %f254, %p135;
	setp.lt.f32 	%p136, %f256, %f257;
	selp.f32 	%f263, %f257, %f256, %p136;
	setp.lt.f32 	%p137, %f258, %f259;
	selp.f32 	%f264, %f259, %f258, %p137;
	setp.lt.f32 	%p138, %f260, %f261;
	selp.f32 	%f265, %f261, %f260, %p138;
	setp.lt.f32 	%p139, %f262, %f263;
	selp.f32 	%f266, %f263, %f262, %p139;
	setp.lt.f32 	%p140, %f264, %f265;
	selp.f32 	%f267, %f265, %f264, %p140;
	setp.lt.f32 	%p141, %f266, %f267;
	selp.f32 	%f430, %f267, %f266, %p141;
	setp.lt.u32 	%p142, %r67, 8192;
	mov.b32 	%r387, 4096;
	@%p142 bra 	$L__BB15_26;
	add.s32 	%r14, %r67, -4096;
	mov.b32 	%r387, 4096;
$L__BB15_24:
	mul.wide.s32 	%rd99, %r387, 4;
	add.s64 	%rd89, %rd76, %rd99;
	// begin inline asm
	ld.global.nc.v2.u64 {%rd87, %rd88}, [%rd89];
	// end inline asm
	mov.b64 	{%r242, %r243}, %rd88;
	mov.b64 	{%r244, %r245}, %rd87;
	mov.b32 	%f268, %r245;
	mov.b32 	%f269, %r244;
	mov.b32 	%f270, %r243;
	mov.b32 	%f271, %r242;
	add.s64 	%rd92, %rd89, 4096;
	// begin inline asm
	ld.global.nc.v2.u64 {%rd90, %rd91}, [%rd92];
	// end inline asm
	mov.b64 	{%r246, %r247}, %rd91;
	mov.b64 	{%r248, %r249}, %rd90;
	mov.b32 	%f272, %r249;
	mov.b32 	%f273, %r248;
	mov.b32 	%f274, %r247;
	mov.b32 	%f275, %r246;
	add.s64 	%rd95, %rd89, 8192;
	// begin inline asm
	ld.global.nc.v2.u64 {%rd93, %rd94}, [%rd95];
	// end inline asm
	mov.b64 	{%r250, %r251}, %rd94;
	mov.b64 	{%r252, %r253}, %rd93;
	mov.b32 	%f276, %r253;
	mov.b32 	%f277, %r252;
	mov.b32 	%f278, %r251;
	mov.b32 	%f279, %r250;
	add.s64 	%rd98, %rd89, 12288;
	// begin inline asm
	ld.global.nc.v2.u64 {%rd96, %rd97}, [%rd98];
	// end inline asm
	mov.b64 	{%r254, %r255}, %rd97;
	mov.b64 	{%r256, %r257}, %rd96;
	mov.b32 	%f280, %r257;
	mov.b32 	%f281, %r256;
	mov.b32 	%f282, %r255;
	mov.b32 	%f283, %r254;
	setp.lt.f32 	%p143, %f430, %f269;
	selp.f32 	%f284, %f269, %f430, %p143;
	setp.lt.f32 	%p144, %f268, %f271;
	selp.f32 	%f285, %f271, %f268, %p144;
	setp.lt.f32 	%p145, %f270, %f273;
	selp.f32 	%f286, %f273, %f270, %p145;
	setp.lt.f32 	%p146, %f272, %f275;
	selp.f32 	%f287, %f275, %f272, %p146;
	setp.lt.f32 	%p147, %f274, %f277;
	selp.f32 	%f288, %f277, %f274, %p147;
	setp.lt.f32 	%p148, %f276, %f279;
	selp.f32 	%f289, %f279, %f276, %p148;
	setp.lt.f32 	%p149, %f278, %f281;
	selp.f32 	%f290, %f281, %f278, %p149;
	setp.lt.f32 	%p150, %f280, %f283;
	selp.f32 	%f291, %f283, %f280, %p150;
	setp.lt.f32 	%p151, %f284, %f285;
	selp.f32 	%f292, %f285, %f284, %p151;
	setp.lt.f32 	%p152, %f286, %f287;
	selp.f32 	%f293, %f287, %f286, %p152;
	setp.lt.f32 	%p153, %f288, %f289;
	selp.f32 	%f294, %f289, %f288, %p153;
	setp.lt.f32 	%p154, %f290, %f291;
	selp.f32 	%f295, %f291, %f290, %p154;
	setp.lt.f32 	%p155, %f292, %f293;
	selp.f32 	%f296, %f293, %f292, %p155;
	setp.lt.f32 	%p156, %f294, %f295;
	selp.f32 	%f297, %f295, %f294, %p156;
	setp.lt.f32 	%p157, %f296, %f297;
	selp.f32 	%f298, %f297, %f296, %p157;
	setp.lt.f32 	%p158, %f298, %f282;
	selp.f32 	%f430, %f282, %f298, %p158;
	sub.s32 	%r258, %r67, %r387;
	setp.lt.s32 	%p159, %r258, 4096;
	@%p159 bra 	$L__BB15_34;
	add.s32 	%r387, %r387, 4096;
	setp.le.s32 	%p160, %r387, %r14;
	@%p160 bra 	$L__BB15_24;
$L__BB15_26:
	setp.le.s32 	%p161, %r67, %r387;
	@%p161 bra 	$L__BB15_34;
	sub.s32 	%r18, %r67, %r387;
	setp.ge.s32 	%p162, %r13, %r18;
	@%p162 bra 	$L__BB15_34;
	not.b32 	%r259, %r13;
	add.s32 	%r260, %r67, %r259;
	sub.s32 	%r19, %r260, %r387;
	and.b32  	%r261, %r19, 768;
	setp.eq.s32 	%p163, %r261, 768;
	mov.u32 	%r391, %r13;
	@%p163 bra 	$L__BB15_31;
	add.s32 	%r389, %r13, %r387;
	shr.u32 	%r262, %r19, 8;
	add.s32 	%r263, %r262, 1;
	and.b32  	%r264, %r263, 3;
	neg.s32 	%r388, %r264;
	mov.u32 	%r391, %r13;
$L__BB15_30:
	.pragma "nounroll";
	mul.wide.u32 	%rd101, %r389, 4;
	add.s64 	%rd100, %rd16, %rd101;
	// begin inline asm
	ld.global.nc.u32 %r265, [%rd100];
	// end inline asm
	mov.b32 	%f300, %r265;
	setp.lt.f32 	%p164, %f430, %f300;
	selp.f32 	%f430, %f300, %f430, %p164;
	add.s32 	%r391, %r391, 256;
	add.s32 	%r389, %r389, 256;
	add.s32 	%r388, %r388, 1;
	setp.ne.s32 	%p165, %r388, 0;
	@%p165 bra 	$L__BB15_30;
$L__BB15_31:
	setp.lt.u32 	%p166, %r19, 768;
	@%p166 bra 	$L__BB15_34;
	cvt.u64.u32 	%rd102, %r391;
	cvt.u64.u32 	%rd103, %r387;
	add.s64 	%rd104, %rd102, %rd103;
	shl.b64 	%rd105, %rd104, 2;
	add.s64 	%rd106, %rd105, %rd16;
	add.s64 	%rd122, %rd106, 2048;
	add.s32 	%r392, %r391, %r387;
$L__BB15_33:
	mul.wide.u32 	%rd111, %r392, 4;
	add.s64 	%rd107, %rd16, %rd111;
	// begin inline asm
	ld.global.nc.u32 %r266, [%rd107];
	// end inline asm
	mov.b32 	%f301, %r266;
	setp.lt.f32 	%p167, %f430, %f301;
	selp.f32 	%f302, %f301, %f430, %p167;
	add.s64 	%rd108, %rd122, -1024;
	// begin inline asm
	ld.global.nc.u32 %r267, [%rd108];
	// end inline asm
	mov.b32 	%f303, %r267;
	setp.lt.f32 	%p168, %f302, %f303;
	selp.f32 	%f304, %f303, %f302, %p168;
	// begin inline asm
	ld.global.nc.u32 %r268, [%rd122];
	// end inline asm
	mov.b32 	%f305, %r268;
	setp.lt.f32 	%p169, %f304, %f305;
	selp.f32 	%f306, %f305, %f304, %p169;
	add.s64 	%rd110, %rd122, 1024;
	// begin inline asm
	ld.global.nc.u32 %r269, [%rd110];
	// end inline asm
	mov.b32 	%f307, %r269;
	setp.lt.f32 	%p170, %f306, %f307;
	selp.f32 	%f430, %f307, %f306, %p170;
	add.s32 	%r391, %r391, 1024;
	add.s64 	%rd122, %rd122, 4096;
	add.s32 	%r392, %r392, 1024;
	setp.lt.s32 	%p171, %r391, %r18;
	@%p171 bra 	$L__BB15_33;
$L__BB15_34:
	// begin inline asm
	mov.u32 %r270, %laneid;
	// end inline asm
	mov.b32 	%r272, %f430;
	mov.b32 	%r273, 1;
	mov.b32 	%r294, 31;
	mov.b32 	%r295, -1;
	// begin inline asm
	shfl.sync.down.b32 %r271, %r272, %r273, %r294, %r295;
	// end inline asm
	mov.b32 	%f308, %r271;
	setp.gt.s32 	%p172, %r270, 30;
	setp.lt.f32 	%p173, %f430, %f308;
	selp.f32 	%f309, %f308, %f430, %p173;
	selp.f32 	%f310, %f430, %f309, %p172;
	mov.b32 	%r277, %f310;
	mov.b32 	%r278, 2;
	// begin inline asm
	shfl.sync.down.b32 %r276, %r277, %r278, %r294, %r295;
	// end inline asm
	mov.b32 	%f311, %r276;
	setp.gt.s32 	%p174, %r270, 29;
	setp.lt.f32 	%p175, %f310, %f311;
	selp.f32 	%f312, %f311, %f310, %p175;
	selp.f32 	%f313, %f310, %f312, %p174;
	mov.b32 	%r282, %f313;
	mov.b32 	%r283, 4;
	// begin inline asm
	shfl.sync.down.b32 %r281, %r282, %r283, %r294, %r295;
	// end inline asm
	mov.b32 	%f314, %r281;
	setp.gt.s32 	%p176, %r270, 27;
	setp.lt.f32 	%p177, %f313, %f314;
	selp.f32 	%f315, %f314, %f313, %p177;
	selp.f32 	%f316, %f313, %f315, %p176;
	mov.b32 	%r287, %f316;
	mov.b32 	%r288, 8;
	// begin inline asm
	shfl.sync.down.b32 %r286, %r287, %r288, %r294, %r295;
	// end inline asm
	mov.b32 	%f317, %r286;
	setp.gt.s32 	%p178, %r270, 23;
	setp.lt.f32 	%p179, %f316, %f317;
	selp.f32 	%f318, %f317, %f316, %p179;
	selp.f32 	%f319, %f316, %f318, %p178;
	mov.b32 	%r292, %f319;
	mov.b32 	%r293, 16;
	// begin inline asm
	shfl.sync.down.b32 %r291, %r292, %r293, %r294, %r295;
	// end inline asm
	mov.b32 	%f320, %r291;
	setp.gt.s32 	%p180, %r270, 15;
	setp.lt.f32 	%p181, %f319, %f320;
	selp.f32 	%f26, %f320, %f319, %p181;
	selp.f32 	%f444, %f319, %f26, %p180;
	setp.ne.s32 	%p182, %r270, 0;
	@%p182 bra 	$L__BB15_36;
	shr.u32 	%r296, %r13, 3;
	and.b32  	%r297, %r296, 124;
	mov.u32 	%r298, _ZZN3cub18CUB_300001_SM_10006detail6reduce28DeviceReduceSingleTileKernelINS2_10policy_hubIfjN4cuda3__47maximumIfEEE10Policy1000EPfSB_iS8_ffNS5_3std3__410__identityEEEvT0_T1_T2_T3_T4_T6_E12temp_storage;
	add.s32 	%r299, %r298, %r297;
	st.shared.f32 	[%r299+8], %f26;
$L__BB15_36:
	bar.sync 	0;
	setp.ne.s32 	%p183, %r13, 0;
	@%p183 bra 	$L__BB15_72;
	ld.shared.f32 	%f321, [_ZZN3cub18CUB_300001_SM_10006detail6reduce28DeviceReduceSingleTileKernelINS2_10policy_hubIfjN4cuda3__47maximumIfEEE10Policy1000EPfSB_iS8_ffNS5_3std3__410__identityEEEvT0_T1_T2_T3_T4_T6_E12temp_storage+12];
	setp.lt.f32 	%p184, %f444, %f321;
	selp.f32 	%f322, %f321, %f444, %p184;
	ld.shared.f32 	%f323, [_ZZN3cub18CUB_300001_SM_10006detail6reduce28DeviceReduceSingleTileKernelINS2_10policy_hubIfjN4cuda3__47maximumIfEEE10Policy1000EPfSB_iS8_ffNS5_3std3__410__identityEEEvT0_T1_T2_T3_T4_T6_E12temp_storage+16];
	setp.lt.f32 	%p185, %f322, %f323;
	selp.f32 	%f324, %f323, %f322, %p185;
	ld.shared.f32 	%f325, [_ZZN3cub18CUB_300001_SM_10006detail6reduce28DeviceReduceSingleTileKernelINS2_10policy_hubIfjN4cuda3__47maximumIfEEE10Policy1000EPfSB_iS8_ffNS5_3std3__410__identityEEEvT0_T1_T2_T3_T4_T6_E12temp_storage+20];
	setp.lt.f32 	%p186, %f324, %f325;
	selp.f32 	%f326, %f325, %f324, %p186;
	ld.shared.f32 	%f327, [_ZZN3cub18CUB_300001_SM_10006detail6reduce28DeviceReduceSingleTileKernelINS2_10policy_hubIfjN4cuda3__47maximumIfEEE10Policy1000EPfSB_iS8_ffNS5_3std3__410__identityEEEvT0_T1_T2_T3_T4_T6_E12temp_storage+24];
	setp.lt.f32 	%p187, %f326, %f327;
	selp.f32 	%f328, %f327, %f326, %p187;
	ld.shared.f32 	%f329, [_ZZN3cub18CUB_300001_SM_10006detail6reduce28DeviceReduceSingleTileKernelINS2_10policy_hubIfjN4cuda3__47maximumIfEEE10Policy1000EPfSB_iS8_ffNS5_3std3__410__identityEEEvT0_T1_T2_T3_T4_T6_E12temp_storage+28];
	setp.lt.f32 	%p188, %f328, %f329;
	selp.f32 	%f330, %f329, %f328, %p188;
	ld.shared.f32 	%f331, [_ZZN3cub18CUB_300001_SM_10006detail6reduce28DeviceReduceSingleTileKernelINS2_10policy_hubIfjN4cuda3__47maximumIfEEE10Policy1000EPfSB_iS8_ffNS5_3std3__410__identityEEEvT0_T1_T2_T3_T4_T6_E12temp_storage+32];
	setp.lt.f32 	%p189, %f330, %f331;
	selp.f32 	%f332, %f331, %f330, %p189;
	ld.shared.f32 	%f333, [_ZZN3cub18CUB_300001_SM_10006detail6reduce28DeviceReduceSingleTileKernelINS2_10policy_hubIfjN4cuda3__47maximumIfEEE10Policy1000EPfSB_iS8_ffNS5_3std3__410__identityEEEvT0_T1_T2_T3_T4_T6_E12temp_storage+36];
	setp.lt.f32 	%p190, %f332, %f333;
	selp.f32 	%f444, %f333, %f332, %p190;
	bra.uni 	$L__BB15_72;
$L__BB15_38:
	setp.gt.s32 	%p3, %r67, 4095;
	@%p3 bra 	$L__BB15_56;
	mov.u32 	%r34, %tid.x;
	setp.ge.s32 	%p68, %r34, %r67;
	mov.f32 	%f436, 0f00000000;
	mov.u32 	%r397, %r34;
	@%p68 bra 	$L__BB15_41;
	mul.wide.u32 	%rd66, %r34, 4;
	add.s64 	%rd65, %rd16, %rd66;
	// begin inline asm
	ld.global.nc.u32 %r144, [%rd65];
	// end inline asm
	mov.b32 	%f436, %r144;
	add.s32 	%r397, %r34, 256;
$L__BB15_41:
	setp.ge.s32 	%p69, %r397, %r67;
	@%p69 bra 	$L__BB15_47;
	not.b32 	%r145, %r397;
	add.s32 	%r37, %r67, %r145;
	and.b32  	%r146, %r37, 768;
	setp.eq.s32 	%p70, %r146, 768;
	@%p70 bra 	$L__BB15_45;
	mul.wide.u32 	%rd67, %r397, 4;
	add.s64 	%rd123, %rd16, %rd67;
	shr.u32 	%r147, %r37, 8;
	add.s32 	%r148, %r147, 1;
	and.b32  	%r149, %r148, 3;
	neg.s32 	%r395, %r149;
$L__BB15_44:
	.pragma "nounroll";
	// begin inline asm
	ld.global.nc.u32 %r150, [%rd123];
	// end inline asm
	mov.b32 	%f157, %r150;
	setp.lt.f32 	%p71, %f436, %f157;
	selp.f32 	%f436, %f157, %f436, %p71;
	add.s32 	%r397, %r397, 256;
	add.s64 	%rd123, %rd123, 1024;
	add.s32 	%r395, %r395, 1;
	setp.ne.s32 	%p72, %r395, 0;
	@%p72 bra 	$L__BB15_44;
$L__BB15_45:
	setp.lt.u32 	%p73, %r37, 768;
	@%p73 bra 	$L__BB15_47;
$L__BB15_46:
	mul.wide.s32 	%rd73, %r397, 4;
	add.s64 	%rd69, %rd16, %rd73;
	// begin inline asm
	ld.global.nc.u32 %r151, [%rd69];
	// end inline asm
	mov.b32 	%f158, %r151;
	setp.lt.f32 	%p74, %f436, %f158;
	selp.f32 	%f159, %f158, %f436, %p74;
	add.s64 	%rd70, %rd69, 1024;
	// begin inline asm
	ld.global.nc.u32 %r152, [%rd70];
	// end inline asm
	mov.b32 	%f160, %r152;
	setp.lt.f32 	%p75, %f159, %f160;
	selp.f32 	%f161, %f160, %f159, %p75;
	add.s64 	%rd71, %rd69, 2048;
	// begin inline asm
	ld.global.nc.u32 %r153, [%rd71];
	// end inline asm
	mov.b32 	%f162, %r153;
	setp.lt.f32 	%p76, %f161, %f162;
	selp.f32 	%f163, %f162, %f161, %p76;
	add.s64 	%rd72, %rd69, 3072;
	// begin inline asm
	ld.global.nc.u32 %r154, [%rd72];
	// end inline asm
	mov.b32 	%f164, %r154;
	setp.lt.f32 	%p77, %f163, %f164;
	selp.f32 	%f436, %f164, %f163, %p77;
	add.s32 	%r397, %r397, 1024;
	setp.lt.s32 	%p78, %r397, %r67;
	@%p78 bra 	$L__BB15_46;
$L__BB15_47:
	setp.lt.s32 	%p79, %r67, 256;
	@%p79 bra 	$L__BB15_52;
	// begin inline asm
	mov.u32 %r193, %laneid;
	// end inline asm
	mov.b32 	%r195, %f436;
	mov.b32 	%r196, 1;
	mov.b32 	%r217, 31;
	mov.b32 	%r218, -1;
	// begin inline asm
	shfl.sync.down.b32 %r194, %r195, %r196, %r217, %r218;
	// end inline asm
	mov.b32 	%f212, %r194;
	setp.gt.s32 	%p107, %r193, 30;
	setp.lt.f32 	%p108, %f436, %f212;
	selp.f32 	%f213, %f212, %f436, %p108;
	selp.f32 	%f214, %f436, %f213, %p107;
	mov.b32 	%r200, %f214;
	mov.b32 	%r201, 2;
	// begin inline asm
	shfl.sync.down.b32 %r199, %r200, %r201, %r217, %r218;
	// end inline asm
	mov.b32 	%f215, %r199;
	setp.gt.s32 	%p109, %r193, 29;
	setp.lt.f32 	%p110, %f214, %f215;
	selp.f32 	%f216, %f215, %f214, %p110;
	selp.f32 	%f217, %f214, %f216, %p109;
	mov.b32 	%r205, %f217;
	mov.b32 	%r206, 4;
	// begin inline asm
	shfl.sync.down.b32 %r204, %r205, %r206, %r217, %r218;
	// end inline asm
	mov.b32 	%f218, %r204;
	setp.gt.s32 	%p111, %r193, 27;
	setp.lt.f32 	%p112, %f217, %f218;
	selp.f32 	%f219, %f218, %f217, %p112;
	selp.f32 	%f220, %f217, %f219, %p111;
	mov.b32 	%r210, %f220;
	mov.b32 	%r211, 8;
	// begin inline asm
	shfl.sync.down.b32 %r209, %r210, %r211, %r217, %r218;
	// end inline asm
	mov.b32 	%f221, %r209;
	setp.gt.s32 	%p113, %r193, 23;
	setp.lt.f32 	%p114, %f220, %f221;
	selp.f32 	%f222, %f221, %f220, %p114;
	selp.f32 	%f223, %f220, %f222, %p113;
	mov.b32 	%r215, %f223;
	mov.b32 	%r216, 16;
	// begin inline asm
	shfl.sync.down.b32 %r214, %r215, %r216, %r217, %r218;
	// end inline asm
	mov.b32 	%f224, %r214;
	setp.gt.s32 	%p115, %r193, 15;
	setp.lt.f32 	%p116, %f223, %f224;
	selp.f32 	%f38, %f224, %f223, %p116;
	selp.f32 	%f444, %f223, %f38, %p115;
	setp.ne.s32 	%p117, %r193, 0;
	@%p117 bra 	$L__BB15_50;
	shr.u32 	%r219, %r34, 3;
	and.b32  	%r220, %r219, 124;
	mov.u32 	%r221, _ZZN3cub18CUB_300001_SM_10006detail6reduce28DeviceReduceSingleTileKernelINS2_10policy_hubIfjN4cuda3__47maximumIfEEE10Policy1000EPfSB_iS8_ffNS5_3std3__410__identityEEEvT0_T1_T2_T3_T4_T6_E12temp_storage;
	add.s32 	%r222, %r221, %r220;
	st.shared.f32 	[%r222+8], %f38;
$L__BB15_50:
	bar.sync 	0;
	setp.ne.s32 	%p118, %r34, 0;
	@%p118 bra 	$L__BB15_72;
	ld.shared.f32 	%f225, [_ZZN3cub18CUB_300001_SM_10006detail6reduce28DeviceReduceSingleTileKernelINS2_10policy_hubIfjN4cuda3__47maximumIfEEE10Policy1000EPfSB_iS8_ffNS5_3std3__410__identityEEEvT0_T1_T2_T3_T4_T6_E12temp_storage+12];
	setp.lt.f32 	%p119, %f444, %f225;
	selp.f32 	%f226, %f225, %f444, %p119;
	ld.shared.f32 	%f227, [_ZZN3cub18CUB_300001_SM_10006detail6reduce28DeviceReduceSingleTileKernelINS2_10policy_hubIfjN4cuda3__47maximumIfEEE10Policy1000EPfSB_iS8_ffNS5_3std3__410__identityEEEvT0_T1_T2_T3_T4_T6_E12temp_storage+16];
	setp.lt.f32 	%p120, %f226, %f227;
	selp.f32 	%f228, %f227, %f226, %p120;
	ld.shared.f32 	%f229, [_ZZN3cub18CUB_300001_SM_10006detail6reduce28DeviceReduceSingleTileKernelINS2_10policy_hubIfjN4cuda3__47maximumIfEEE10Policy1000EPfSB_iS8_ffNS5_3std3__410__identityEEEvT0_T1_T2_T3_T4_T6_E12temp_storage+20];
	setp.lt.f32 	%p121, %f228, %f229;
	selp.f32 	%f230, %f229, %f228, %p121;
	ld.shared.f32 	%f231, [_ZZN3cub18CUB_300001_SM_10006detail6reduce28DeviceReduceSingleTileKernelINS2_10policy_hubIfjN4cuda3__47maximumIfEEE10Policy1000EPfSB_iS8_ffNS5_3std3__410__identityEEEvT0_T1_T2_T3_T4_T6_E12temp_storage+24];
	setp.lt.f32 	%p122, %f230, %f231;
	selp.f32 	%f232, %f231, %f230, %p122;
	ld.shared.f32 	%f233, [_ZZN3cub18CUB_300001_SM_10006detail6reduce28DeviceReduceSingleTileKernelINS2_10policy_hubIfjN4cuda3__47maximumIfEEE10Policy1000EPfSB_iS8_ffNS5_3std3__410__identityEEEvT0_T1_T2_T3_T4_T6_E12temp_storage+28];
	setp.lt.f32 	%p123, %f232, %f233;
	selp.f32 	%f234, %f233, %f232, %p123;
	ld.shared.f32 	%f235, [_ZZN3cub18CUB_300001_SM_10006detail6reduce28DeviceReduceSingleTileKernelINS2_10policy_hubIfjN4cuda3__47maximumIfEEE10Policy1000EPfSB_iS8_ffNS5_3std3__410__identityEEEvT0_T1_T2_T3_T4_T6_E12temp_storage+32];
	setp.lt.f32 	%p124, %f234, %f235;
	selp.f32 	%f236, %f235, %f234, %p124;
	ld.shared.f32 	%f237, [_ZZN3cub18CUB_300001_SM_10006detail6reduce28DeviceReduceSingleTileKernelINS2_10policy_hubIfjN4cuda3__47maximumIfEEE10Policy1000EPfSB_iS8_ffNS5_3std3__410__identityEEEvT0_T1_T2_T3_T4_T6_E12temp_storage+36];
	setp.lt.f32 	%p125, %f236, %f237;
	selp.f32 	%f444, %f237, %f236, %p125;
	bra.uni 	$L__BB15_72;
$L__BB15_52:
	// begin inline asm
	mov.u32 %r155, %laneid;
	// end inline asm
	and.b32  	%r181, %r34, 992;
	add.s32 	%r182, %r181, 32;
	setp.gt.s32 	%p80, %r182, %r67;
	not.b32 	%r183, %r181;
	add.s32 	%r184, %r67, %r183;
	selp.b32 	%r179, %r184, 31, %p80;
	mov.b32 	%r157, %f436;
	mov.b32 	%r158, 1;
	mov.b32 	%r180, -1;
	// begin inline asm
	shfl.sync.down.b32 %r156, %r157, %r158, %r179, %r180;
	// end inline asm
	mov.b32 	%f165, %r156;
	setp.lt.s32 	%p81, %r155, %r179;
	setp.lt.f32 	%p82, %f436, %f165;
	selp.f32 	%f166, %f165, %f436, %p82;
	selp.f32 	%f167, %f166, %f436, %p81;
	mov.b32 	%r162, %f167;
	mov.b32 	%r163, 2;
	// begin inline asm
	shfl.sync.down.b32 %r161, %r162, %r163, %r179, %r180;
	// end inline asm
	mov.b32 	%f168, %r161;
	add.s32 	%r185, %r155, 2;
	setp.gt.s32 	%p83, %r185, %r179;
	setp.lt.f32 	%p84, %f167, %f168;
	selp.f32 	%f169, %f168, %f167, %p84;
	selp.f32 	%f170, %f167, %f169, %p83;
	mov.b32 	%r167, %f170;
	mov.b32 	%r168, 4;
	// begin inline asm
	shfl.sync.down.b32 %r166, %r167, %r168, %r179, %r180;
	// end inline asm
	mov.b32 	%f171, %r166;
	add.s32 	%r186, %r155, 4;
	setp.gt.s32 	%p85, %r186, %r179;
	setp.lt.f32 	%p86, %f170, %f171;
	selp.f32 	%f172, %f171, %f170, %p86;
	selp.f32 	%f173, %f170, %f172, %p85;
	mov.b32 	%r172, %f173;
	mov.b32 	%r173, 8;
	// begin inline asm
	shfl.sync.down.b32 %r171, %r172, %r173, %r179, %r180;
	// end inline asm
	mov.b32 	%f174, %r171;
	add.s32 	%r187, %r155, 8;
	setp.gt.s32 	%p87, %r187, %r179;
	setp.lt.f32 	%p88, %f173, %f174;
	selp.f32 	%f175, %f174, %f173, %p88;
	selp.f32 	%f176, %f173, %f175, %p87;
	mov.b32 	%r177, %f176;
	mov.b32 	%r178, 16;
	// begin inline asm
	shfl.sync.down.b32 %r176, %r177, %r178, %r179, %r180;
	// end inline asm
	mov.b32 	%f177, %r176;
	add.s32 	%r188, %r155, 16;
	setp.gt.s32 	%p89, %r188, %r179;
	setp.lt.f32 	%p90, %f176, %f177;
	selp.f32 	%f178, %f177, %f176, %p90;
	selp.f32 	%f444, %f176, %f178, %p89;
	setp.ne.s32 	%p91, %r155, 0;
	@%p91 bra 	$L__BB15_54;
	shr.u32 	%r189, %r34, 3;
	and.b32  	%r190, %r189, 124;
	mov.u32 	%r191, _ZZN3cub18CUB_300001_SM_10006detail6reduce28DeviceReduceSingleTileKernelINS2_10policy_hubIfjN4cuda3__47maximumIfEEE10Policy1000EPfSB_iS8_ffNS5_3std3__410__identityEEEvT0_T1_T2_T3_T4_T6_E12temp_storage;
	add.s32 	%r192, %r191, %r190;
	st.shared.f32 	[%r192+8], %f444;
$L__BB15_54:
	bar.sync 	0;
	setp.ne.s32 	%p92, %r34, 0;
	@%p92 bra 	$L__BB15_72;
	setp.gt.s32 	%p93, %r67, 32;
	ld.shared.f32 	%f179, [_ZZN3cub18CUB_300001_SM_10006detail6reduce28DeviceReduceSingleTileKernelINS2_10policy_hubIfjN4cuda3__47maximumIfEEE10Policy1000EPfSB_iS8_ffNS5_3std3__410__identityEEEvT0_T1_T2_T3_T4_T6_E12temp_storage+12];
	setp.lt.f32 	%p94, %f444, %f179;
	selp.f32 	%f181, %f179, %f444, %p94;
	selp.f32 	%f182, %f181, %f444, %p93;
	setp.gt.s32 	%p95, %r67, 64;
	ld.shared.f32 	%f184, [_ZZN3cub18CUB_300001_SM_10006detail6reduce28DeviceReduceSingleTileKernelINS2_10policy_hubIfjN4cuda3__47maximumIfEEE10Policy1000EPfSB_iS8_ffNS5_3std3__410__identityEEEvT0_T1_T2_T3_T4_T6_E12temp_storage+16];
	setp.lt.f32 	%p96, %f182, %f184;
	selp.f32 	%f186, %f184, %f182, %p96;
	selp.f32 	%f187, %f186, %f182, %p95;
	setp.gt.s32 	%p97, %r67, 96;
	ld.shared.f32 	%f189, [_ZZN3cub18CUB_300001_SM_10006detail6reduce28DeviceReduceSingleTileKernelINS2_10policy_hubIfjN4cuda3__47maximumIfEEE10Policy1000EPfSB_iS8_ffNS5_3std3__410__identityEEEvT0_T1_T2_T3_T4_T6_E12temp_storage+20];
	setp.lt.f32 	%p98, %f187, %f189;
	selp.f32 	%f191, %f189, %f187, %p98;
	selp.f32 	%f192, %f191, %f187, %p97;
	setp.gt.s32 	%p99, %r67, 128;
	ld.shared.f32 	%f194, [_ZZN3cub18CUB_300001_SM_10006detail6reduce28DeviceReduceSingleTileKernelINS2_10policy_hubIfjN4cuda3__47maximumIfEEE10Policy1000EPfSB_iS8_ffNS5_3std3__410__identityEEEvT0_T1_T2_T3_T4_T6_E12temp_storage+24];
	setp.lt.f32 	%p100, %f192, %f194;
	selp.f32 	%f196, %f194, %f192, %p100;
	selp.f32 	%f197, %f196, %f192, %p99;
	setp.gt.s32 	%p101, %r67, 160;
	ld.shared.f32 	%f199, [_ZZN3cub18CUB_300001_SM_10006detail6reduce28DeviceReduceSingleTileKernelINS2_10policy_hubIfjN4cuda3__47maximumIfEEE10Policy1000EPfSB_iS8_ffNS5_3std3__410__identityEEEvT0_T1_T2_T3_T4_T6_E12temp_storage+28];
	setp.lt.f32 	%p102, %f197, %f199;
	selp.f32 	%f201, %f199, %f197, %p102;
	selp.f32 	%f202, %f201, %f197, %p101;
	setp.gt.s32 	%p103, %r67, 192;
	ld.shared.f32 	%f204, [_ZZN3cub18CUB_300001_SM_10006detail6reduce28DeviceReduceSingleTileKernelINS2_10policy_hubIfjN4cuda3__47maximumIfEEE10Policy1000EPfSB_iS8_ffNS5_3std3__410__identityEEEvT0_T1_T2_T3_T4_T6_E12temp_storage+32];
	setp.lt.f32 	%p104, %f202, %f204;
	selp.f32 	%f206, %f204, %f202, %p104;
	selp.f32 	%f207, %f206, %f202, %p103;
	setp.gt.s32 	%p105, %r67, 224;
	ld.shared.f32 	%f209, [_ZZN3cub18CUB_300001_SM_10006detail6reduce28DeviceReduceSingleTileKernelINS2_10policy_hubIfjN4cuda3__47maximumIfEEE10Policy1000EPfSB_iS8_ffNS5_3std3__410__identityEEEvT0_T1_T2_T3_T4_T6_E12temp_storage+36];
	setp.lt.f32 	%p106, %f207, %f209;
	selp.f32 	%f211, %f209, %f207, %p106;
	selp.f32 	%f444, %f211, %f207, %p105;
	bra.uni 	$L__BB15_72;
$L__BB15_56:
	mov.u32 	%r46, %tid.x;
	mul.wide.u32 	%rd35, %r46, 4;
	add.s64 	%rd19, %rd16, %rd35;
	// begin inline asm
	ld.global.nc.u32 %r68, [%rd19];
	// end inline asm
	mov.b32 	%f59, %r68;
	add.s64 	%rd20, %rd19, 1024;
	// begin inline asm
	ld.global.nc.u32 %r69, [%rd20];
	// end inline asm
	mov.b32 	%f60, %r69;
	add.s64 	%rd21, %rd19, 2048;
	// begin inline asm
	ld.global.nc.u32 %r70, [%rd21];
	// end inline asm
	mov.b32 	%f61, %r70;
	add.s64 	%rd22, %rd19, 3072;
	// begin inline asm
	ld.global.nc.u32 %r71, [%rd22];
	// end inline asm
	mov.b32 	%f62, %r71;
	add.s64 	%rd23, %rd19, 4096;
	// begin inline asm
	ld.global.nc.u32 %r72, [%rd23];
	// end inline asm
	mov.b32 	%f63, %r72;
	add.s64 	%rd24, %rd19, 5120;
	// begin inline asm
	ld.global.nc.u32 %r73, [%rd24];
	// end inline asm
	mov.b32 	%f64, %r73;
	add.s64 	%rd25, %rd19, 6144;
	// begin inline asm
	ld.global.nc.u32 %r74, [%rd25];
	// end inline asm
	mov.b32 	%f65, %r74;
	add.s64 	%rd26, %rd19, 7168;
	// begin inline asm
	ld.global.nc.u32 %r75, [%rd26];
	// end inline asm
	mov.b32 	%f66, %r75;
	add.s64 	%rd27, %rd19, 8192;
	// begin inline asm
	ld.global.nc.u32 %r76, [%rd27];
	// end inline asm
	mov.b32 	%f67, %r76;
	add.s64 	%rd28, %rd19, 9216;
	// begin inline asm
	ld.global.nc.u32 %r77, [%rd28];
	// end inline asm
	mov.b32 	%f68, %r77;
	add.s64 	%rd29, %rd19, 10240;
	// begin inline asm
	ld.global.nc.u32 %r78, [%rd29];
	// end inline asm
	mov.b32 	%f69, %r78;
	add.s64 	%rd30, %rd19, 11264;
	// begin inline asm
	ld.global.nc.u32 %r79, [%rd30];
	// end inline asm
	mov.b32 	%f70, %r79;
	add.s64 	%rd31, %rd19, 12288;
	// begin inline asm
	ld.global.nc.u32 %r80, [%rd31];
	// end inline asm
	mov.b32 	%f71, %r80;
	add.s64 	%rd32, %rd19, 13312;
	// begin inline asm
	ld.global.nc.u32 %r81, [%rd32];
	// end inline asm
	mov.b32 	%f72, %r81;
	add.s64 	%rd33, %rd19, 14336;
	// begin inline asm
	ld.global.nc.u32 %r82, [%rd33];
	// end inline asm
	mov.b32 	%f73, %r82;
	add.s64 	%rd34, %rd19, 15360;
	// begin inline asm
	ld.global.nc.u32 %r83, [%rd34];
	// end inline asm
	mov.b32 	%f74, %r83;
	setp.lt.f32 	%p4, %f59, %f60;
	selp.f32 	%f75, %f60, %f59, %p4;
	setp.lt.f32 	%p5, %f61, %f62;
	selp.f32 	%f76, %f62, %f61, %p5;
	setp.lt.f32 	%p6, %f63, %f64;
	selp.f32 	%f77, %f64, %f63, %p6;
	setp.lt.f32 	%p7, %f65, %f66;
	selp.f32 	%f78, %f66, %f65, %p7;
	setp.lt.f32 	%p8, %f67, %f68;
	selp.f32 	%f79, %f68, %f67, %p8;
	setp.lt.f32 	%p9, %f69, %f70;
	selp.f32 	%f80, %f70, %f69, %p9;
	setp.lt.f32 	%p10, %f71, %f72;
	selp.f32 	%f81, %f72, %f71, %p10;
	setp.lt.f32 	%p11, %f73, %f74;
	selp.f32 	%f82, %f74, %f73, %p11;
	setp.lt.f32 	%p12, %f75, %f76;
	selp.f32 	%f83, %f76, %f75, %p12;
	setp.lt.f32 	%p13, %f77, %f78;
	selp.f32 	%f84, %f78, %f77, %p13;
	setp.lt.f32 	%p14, %f79, %f80;
	selp.f32 	%f85, %f80, %f79, %p14;
	setp.lt.f32 	%p15, %f81, %f82;
	selp.f32 	%f86, %f82, %f81, %p15;
	setp.lt.f32 	%p16, %f83, %f84;
	selp.f32 	%f87, %f84, %f83, %p16;
	setp.lt.f32 	%p17, %f85, %f86;
	selp.f32 	%f88, %f86, %f85, %p17;
	setp.lt.f32 	%p18, %f87, %f88;
	selp.f32 	%f443, %f88, %f87, %p18;
	setp.lt.u32 	%p19, %r67, 8192;
	mov.b32 	%r400, 4096;
	@%p19 bra 	$L__BB15_60;
	add.s32 	%r47, %r67, -4096;
	mov.b32 	%r400, 4096;
$L__BB15_58:
	mul.wide.s32 	%rd52, %r400, 4;
	add.s64 	%rd36, %rd19, %rd52;
	// begin inline asm
	ld.global.nc.u32 %r86, [%rd36];
	// end inline asm
	mov.b32 	%f89, %r86;
	add.s64 	%rd37, %rd36, 1024;
	// begin inline asm
	ld.global.nc.u32 %r87, [%rd37];
	// end inline asm
	mov.b32 	%f90, %r87;
	add.s64 	%rd38, %rd36, 2048;
	// begin inline asm
	ld.global.nc.u32 %r88, [%rd38];
	// end inline asm
	mov.b32 	%f91, %r88;
	add.s64 	%rd39, %rd36, 3072;
	// begin inline asm
	ld.global.nc.u32 %r89, [%rd39];
	// end inline asm
	mov.b32 	%f92, %r89;
	add.s64 	%rd40, %rd36, 4096;
	// begin inline asm
	ld.global.nc.u32 %r90, [%rd40];
	// end inline asm
	mov.b32 	%f93, %r90;
	add.s64 	%rd41, %rd36, 5120;
	// begin inline asm
	ld.global.nc.u32 %r91, [%rd41];
	// end inline asm
	mov.b32 	%f94, %r91;
	add.s64 	%rd42, %rd36, 6144;
	// begin inline asm
	ld.global.nc.u32 %r92, [%rd42];
	// end inline asm
	mov.b32 	%f95, %r92;
	add.s64 	%rd43, %rd36, 7168;
	// begin inline asm
	ld.global.nc.u32 %r93, [%rd43];
	// end inline asm
	mov.b32 	%f96, %r93;
	add.s64 	%rd44, %rd36, 8192;
	// begin inline asm
	ld.global.nc.u32 %r94, [%rd44];
	// end inline asm
	mov.b32 	%f97, %r94;
	add.s64 	%rd45, %rd36, 9216;
	// begin inline asm
	ld.global.nc.u32 %r95, [%rd45];
	// end inline asm
	mov.b32 	%f98, %r95;
	add.s64 	%rd46, %rd36, 10240;
	// begin inline asm
	ld.global.nc.u32 %r96, [%rd46];
	// end inline asm
	mov.b32 	%f99, %r96;
	add.s64 	%rd47, %rd36, 11264;
	// begin inline asm
	ld.global.nc.u32 %r97, [%rd47];
	// end inline asm
	mov.b32 	%f100, %r97;
	add.s64 	%rd48, %rd36, 12288;
	// begin inline asm
	ld.global.nc.u32 %r98, [%rd48];
	// end inline asm
	mov.b32 	%f101, %r98;
	add.s64 	%rd49, %rd36, 13312;
	// begin inline asm
	ld.global.nc.u32 %r99, [%rd49];
	// end inline asm
	mov.b32 	%f102, %r99;
	add.s64 	%rd50, %rd36, 14336;
	// begin inline asm
	ld.global.nc.u32 %r100, [%rd50];
	// end inline asm
	mov.b32 	%f103, %r100;
	add.s64 	%rd51, %rd36, 15360;
	// begin inline asm
	ld.global.nc.u32 %r101, [%rd51];
	// end inline asm
	mov.b32 	%f104, %r101;
	setp.lt.f32 	%p20, %f443, %f89;
	selp.f32 	%f105, %f89, %f443, %p20;
	setp.lt.f32 	%p21, %f90, %f91;
	selp.f32 	%f106, %f91, %f90, %p21;
	setp.lt.f32 	%p22, %f92, %f93;
	selp.f32 	%f107, %f93, %f92, %p22;
	setp.lt.f32 	%p23, %f94, %f95;
	selp.f32 	%f108, %f95, %f94, %p23;
	setp.lt.f32 	%p24, %f96, %f97;
	selp.f32 	%f109, %f97, %f96, %p24;
	setp.lt.f32 	%p25, %f98, %f99;
	selp.f32 	%f110, %f99, %f98, %p25;
	setp.lt.f32 	%p26, %f100, %f101;
	selp.f32 	%f111, %f101, %f100, %p26;
	setp.lt.f32 	%p27, %f102, %f103;
	selp.f32 	%f112, %f103, %f102, %p27;
	setp.lt.f32 	%p28, %f105, %f106;
	selp.f32 	%f113, %f106, %f105, %p28;
	setp.lt.f32 	%p29, %f107, %f108;
	selp.f32 	%f114, %f108, %f107, %p29;
	setp.lt.f32 	%p30, %f109, %f110;
	selp.f32 	%f115, %f110, %f109, %p30;
	setp.lt.f32 	%p31, %f111, %f112;
	selp.f32 	%f116, %f112, %f111, %p31;
	setp.lt.f32 	%p32, %f113, %f114;
	selp.f32 	%f117, %f114, %f113, %p32;
	setp.lt.f32 	%p33, %f115, %f116;
	selp.f32 	%f118, %f116, %f115, %p33;
	setp.lt.f32 	%p34, %f117, %f118;
	selp.f32 	%f119, %f118, %f117, %p34;
	setp.lt.f32 	%p35, %f119, %f104;
	selp.f32 	%f443, %f104, %f119, %p35;
	sub.s32 	%r102, %r67, %r400;
	setp.lt.s32 	%p36, %r102, 4096;
	@%p36 bra 	$L__BB15_68;
	add.s32 	%r400, %r400, 4096;
	setp.le.s32 	%p37, %r400, %r47;
	@%p37 bra 	$L__BB15_58;
$L__BB15_60:
	setp.le.s32 	%p38, %r67, %r400;
	@%p38 bra 	$L__BB15_68;
	sub.s32 	%r51, %r67, %r400;
	setp.ge.s32 	%p39, %r46, %r51;
	@%p39 bra 	$L__BB15_68;
	not.b32 	%r103, %r46;
	add.s32 	%r104, %r67, %r103;
	sub.s32 	%r52, %r104, %r400;
	and.b32  	%r105, %r52, 768;
	setp.eq.s32 	%p40, %r105, 768;
	mov.u32 	%r404, %r46;
	@%p40 bra 	$L__BB15_65;
	add.s32 	%r402, %r46, %r400;
	shr.u32 	%r106, %r52, 8;
	add.s32 	%r107, %r106, 1;
	and.b32  	%r108, %r107, 3;
	neg.s32 	%r401, %r108;
	mov.u32 	%r404, %r46;
$L__BB15_64:
	.pragma "nounroll";
	mul.wide.u32 	%rd54, %r402, 4;
	add.s64 	%rd53, %rd16, %rd54;
	// begin inline asm
	ld.global.nc.u32 %r109, [%rd53];
	// end inline asm
	mov.b32 	%f121, %r109;
	setp.lt.f32 	%p41, %f443, %f121;
	selp.f32 	%f443, %f121, %f443, %p41;
	add.s32 	%r404, %r404, 256;
	add.s32 	%r402, %r402, 256;
	add.s32 	%r401, %r401, 1;
	setp.ne.s32 	%p42, %r401, 0;
	@%p42 bra 	$L__BB15_64;
$L__BB15_65:
	setp.lt.u32 	%p43, %r52, 768;
	@%p43 bra 	$L__BB15_68;
	cvt.u64.u32 	%rd55, %r404;
	cvt.u64.u32 	%rd56, %r400;
	add.s64 	%rd57, %rd55, %rd56;
	shl.b64 	%rd58, %rd57, 2;
	add.s64 	%rd59, %rd58, %rd16;
	add.s64 	%rd124, %rd59, 2048;
	add.s32 	%r405, %r404, %r400;
$L__BB15_67:
	mul.wide.u32 	%rd64, %r405, 4;
	add.s64 	%rd60, %rd16, %rd64;
	// begin inline asm
	ld.global.nc.u32 %r110, [%rd60];
	// end inline asm
	mov.b32 	%f122, %r110;
	setp.lt.f32 	%p44, %f443, %f122;
	selp.f32 	%f123, %f122, %f443, %p44;
	add.s64 	%rd61, %rd124, -1024;
	// begin inline asm
	ld.global.nc.u32 %r111, [%rd61];
	// end inline asm
	mov.b32 	%f124, %r111;
	setp.lt.f32 	%p45, %f123, %f124;
	selp.f32 	%f125, %f124, %f123, %p45;
	// begin inline asm
	ld.global.nc.u32 %r112, [%rd124];
	// end inline asm
	mov.b32 	%f126, %r112;
	setp.lt.f32 	%p46, %f125, %f126;
	selp.f32 	%f127, %f126, %f125, %p46;
	add.s64 	%rd63, %rd124, 1024;
	// begin inline asm
	ld.global.nc.u32 %r113, [%rd63];
	// end inline asm
	mov.b32 	%f128, %r113;
	setp.lt.f32 	%p47, %f127, %f128;
	selp.f32 	%f443, %f128, %f127, %p47;
	add.s32 	%r404, %r404, 1024;
	add.s64 	%rd124, %rd124, 4096;
	add.s32 	%r405, %r405, 1024;
	setp.lt.s32 	%p48, %r404, %r51;
	@%p48 bra 	$L__BB15_67;
$L__BB15_68:
	// begin inline asm
	mov.u32 %r114, %laneid;
	// end inline asm
	mov.b32 	%r116, %f443;
	mov.b32 	%r117, 1;
	mov.b32 	%r138, 31;
	mov.b32 	%r139, -1;
	// begin inline asm
	shfl.sync.down.b32 %r115, %r116, %r117, %r138, %r139;
	// end inline asm
	mov.b32 	%f129, %r115;
	setp.gt.s32 	%p49, %r114, 30;
	setp.lt.f32 	%p50, %f443, %f129;
	selp.f32 	%f130, %f129, %f443, %p50;
	selp.f32 	%f131, %f443, %f130, %p49;
	mov.b32 	%r121, %f131;
	mov.b32 	%r122, 2;
	// begin inline asm
	shfl.sync.down.b32 %r120, %r121, %r122, %r138, %r139;
	// end inline asm
	mov.b32 	%f132, %r120;
	setp.gt.s32 	%p51, %r114, 29;
	setp.lt.f32 	%p52, %f131, %f132;
	selp.f32 	%f133, %f132, %f131, %p52;
	selp.f32 	%f134, %f131, %f133, %p51;
	mov.b32 	%r126, %f134;
	mov.b32 	%r127, 4;
	// begin inline asm
	shfl.sync.down.b32 %r125, %r126, %r127, %r138, %r139;
	// end inline asm
	mov.b32 	%f135, %r125;
	setp.gt.s32 	%p53, %r114, 27;
	setp.lt.f32 	%p54, %f134, %f135;
	selp.f32 	%f136, %f135, %f134, %p54;
	selp.f32 	%f137, %f134, %f136, %p53;
	mov.b32 	%r131, %f137;
	mov.b32 	%r132, 8;
	// begin inline asm
	shfl.sync.down.b32 %r130, %r131, %r132, %r138, %r139;
	// end inline asm
	mov.b32 	%f138, %r130;
	setp.gt.s32 	%p55, %r114, 23;
	setp.lt.f32 	%p56, %f137, %f138;
	selp.f32 	%f139, %f138, %f137, %p56;
	selp.f32 	%f140, %f137, %f139, %p55;
	mov.b32 	%r136, %f140;
	mov.b32 	%r137, 16;
	// begin inline asm
	shfl.sync.down.b32 %r135, %r136, %r137, %r138, %r139;
	// end inline asm
	mov.b32 	%f141, %r135;
	setp.gt.s32 	%p57, %r114, 15;
	setp.lt.f32 	%p58, %f140, %f141;
	selp.f32 	%f54, %f141, %f140, %p58;
	selp.f32 	%f444, %f140, %f54, %p57;
	setp.ne.s32 	%p59, %r114, 0;
	@%p59 bra 	$L__BB15_70;
	shr.u32 	%r140, %r46, 3;
	and.b32  	%r141, %r140, 124;
	mov.u32 	%r142, _ZZN3cub18CUB_300001_SM_10006detail6reduce28DeviceReduceSingleTileKernelINS2_10policy_hubIfjN4cuda3__47maximumIfEEE10Policy1000EPfSB_iS8_ffNS5_3std3__410__identityEEEvT0_T1_T2_T3_T4_T6_E12temp_storage;
	add.s32 	%r143, %r142, %r141;
	st.shared.f32 	[%r143+8], %f54;
$L__BB15_70:
	bar.sync 	0;
	setp.ne.s32 	%p60, %r46, 0;
	@%p60 bra 	$L__BB15_72;
	ld.shared.f32 	%f142, [_ZZN3cub18CUB_300001_SM_10006detail6reduce28DeviceReduceSingleTileKernelINS2_10policy_hubIfjN4cuda3__47maximumIfEEE10Policy1000EPfSB_iS8_ffNS5_3std3__410__identityEEEvT0_T1_T2_T3_T4_T6_E12temp_storage+12];
	setp.lt.f32 	%p61, %f444, %f142;
	selp.f32 	%f143, %f142, %f444, %p61;
	ld.shared.f32 	%f144, [_ZZN3cub18CUB_300001_SM_10006detail6reduce28DeviceReduceSingleTileKernelINS2_10policy_hubIfjN4cuda3__47maximumIfEEE10Policy1000EPfSB_iS8_ffNS5_3std3__410__identityEEEvT0_T1_T2_T3_T4_T6_E12temp_storage+16];
	setp.lt.f32 	%p62, %f143, %f144;
	selp.f32 	%f145, %f144, %f143, %p62;
	ld.shared.f32 	%f146, [_ZZN3cub18CUB_300001_SM_10006detail6reduce28DeviceReduceSingleTileKernelINS2_10policy_hubIfjN4cuda3__47maximumIfEEE10Policy1000EPfSB_iS8_ffNS5_3std3__410__identityEEEvT0_T1_T2_T3_T4_T6_E12temp_storage+20];
	setp.lt.f32 	%p63, %f145, %f146;
	selp.f32 	%f147, %f146, %f145, %p63;
	ld.shared.f32 	%f148, [_ZZN3cub18CUB_300001_SM_10006detail6reduce28DeviceReduceSingleTileKernelINS2_10policy_hubIfjN4cuda3__47maximumIfEEE10Policy1000EPfSB_iS8_ffNS5_3std3__410__identityEEEvT0_T1_T2_T3_T4_T6_E12temp_storage+24];
	setp.lt.f32 	%p64, %f147, %f148;
	selp.f32 	%f149, %f148, %f147, %p64;
	ld.shared.f32 	%f150, [_ZZN3cub18CUB_300001_SM_10006detail6reduce28DeviceReduceSingleTileKernelINS2_10policy_hubIfjN4cuda3__47maximumIfEEE10Policy1000EPfSB_iS8_ffNS5_3std3__410__identityEEEvT0_T1_T2_T3_T4_T6_E12temp_storage+28];
	setp.lt.f32 	%p65, %f149, %f150;
	selp.f32 	%f151, %f150, %f149, %p65;
	ld.shared.f32 	%f152, [_ZZN3cub18CUB_300001_SM_10006detail6reduce28DeviceReduceSingleTileKernelINS2_10policy_hubIfjN4cuda3__47maximumIfEEE10Policy1000EPfSB_iS8_ffNS5_3std3__410__identityEEEvT0_T1_T2_T3_T4_T6_E12temp_storage+32];
	setp.lt.f32 	%p66, %f151, %f152;
	selp.f32 	%f153, %f152, %f151, %p66;
	ld.shared.f32 	%f154, [_ZZN3cub18CUB_300001_SM_10006detail6reduce28DeviceReduceSingleTileKernelINS2_10policy_hubIfjN4cuda3__47maximumIfEEE10Policy1000EPfSB_iS8_ffNS5_3std3__410__identityEEEvT0_T1_T2_T3_T4_T6_E12temp_storage+36];
	setp.lt.f32 	%p67, %f153, %f154;
	selp.f32 	%f444, %f154, %f153, %p67;
$L__BB15_72:
	mov.u32 	%r379, %tid.x;
	setp.ne.s32 	%p249, %r379, 0;
	@%p249 bra 	$L__BB15_74;
	setp.lt.f32 	%p250, %f58, %f444;
	selp.f32 	%f417, %f444, %f58, %p250;
	st.global.f32 	[%rd1], %f417;
$L__BB15_74:
	ret;

}
	// .globl	_ZN3cub18CUB_300001_SM_10006detail6reduce28DeviceReduceSingleTileKernelINS2_10policy_hubIfyN4cuda3__47maximumIfEEE10Policy1000EN6thrust24THRUST_300001_SM_1000_NS12zip_iteratorINS5_3std3__45tupleIJNSC_6detail15normal_iteratorINSC_10device_ptrIfEEEESL_EEEEEPfyS8_ff17MaxCentroidChangeEEvT0_T1_T2_T3_T4_T6_
.visible .entry _ZN3cub18CUB_300001_SM_10006detail6reduce28DeviceReduceSingleTileKernelINS2_10policy_hubIfyN4cuda3__47maximumIfEEE10Policy1000EN6thrust24THRUST_300001_SM_1000_NS12zip_iteratorINS5_3std3__45tupleIJNSC_6detail15normal_iteratorINSC_10device_ptrIfEEEESL_EEEEEPfyS8_ff17MaxCentroidChangeEEvT0_T1_T2_T3_T4_T6_(
	.param .align 8 .b8 _ZN3cub18CUB_300001_SM_10006detail6reduce28DeviceReduceSingleTileKernelINS2_10policy_hubIfyN4cuda3__47maximumIfEEE10Policy1000EN6thrust24THRUST_300001_SM_1000_NS12zip_iteratorINS5_3std3__45tupleIJNSC_6detail15normal_iteratorINSC_10device_ptrIfEEEESL_EEEEEPfyS8_ff17MaxCentroidChangeEEvT0_T1_T2_T3_T4_T6__param_0[16],
	.param .u64 .ptr .align 1 _ZN3cub18CUB_300001_SM_10006detail6reduce28DeviceReduceSingleTileKernelINS2_10policy_hubIfyN4cuda3__47maximumIfEEE10Policy1000EN6thrust24THRUST_300001_SM_1000_NS12zip_iteratorINS5_3std3__45tupleIJNSC_6detail15normal_iteratorINSC_10device_ptrIfEEEESL_EEEEEPfyS8_ff17MaxCentroidChangeEEvT0_T1_T2_T3_T4_T6__param_1,
	.param .u64 _ZN3cub18CUB_300001_SM_10006detail6reduce28DeviceReduceSingleTileKernelINS2_10policy_hubIfyN4cuda3__47maximumIfEEE10Policy1000EN6thrust24THRUST_300001_SM_1000_NS12zip_iteratorINS5_3std3__45tupleIJNSC_6detail15normal_iteratorINSC_10device_ptrIfEEEESL_EEEEEPfyS8_ff17MaxCentroidChangeEEvT0_T1_T2_T3_T4_T6__param_2,
	.param .align 1 .b8 _ZN3cub18CUB_300001_SM_10006detail6reduce28DeviceReduceSingleTileKernelINS2_10policy_hubIfyN4cuda3__47maximumIfEEE10Policy1000EN6thrust24THRUST_300001_SM_1000_NS12zip_iteratorINS5_3std3__45tupleIJNSC_6detail15normal_iteratorINSC_10device_ptrIfEEEESL_EEEEEPfyS8_ff17MaxCentroidChangeEEvT0_T1_T2_T3_T4_T6__param_3[1],
	.param .f32 _ZN3cub18CUB_300001_SM_10006detail6reduce28DeviceReduceSingleTileKernelINS2_10policy_hubIfyN4cuda3__47maximumIfEEE10Policy1000EN6thrust24THRUST_300001_SM_1000_NS12zip_iteratorINS5_3std3__45tupleIJNSC_6detail15normal_iteratorINSC_10device_ptrIfEEEESL_EEEEEPfyS8_ff17MaxCentroidChangeEEvT0_T1_T2_T3_T4_T6__param_4,
	.param .align 1 .b8 _ZN3cub18CUB_300001_SM_10006detail6reduce28DeviceReduceSingleTileKernelINS2_10policy_hubIfyN4cuda3__47maximumIfEEE10Policy1000EN6thrust24THRUST_300001_SM_1000_NS12zip_iteratorINS5_3std3__45tupleIJNSC_6detail15normal_iteratorINSC_10device_ptrIfEEEESL_EEEEEPfyS8_ff17MaxCentroidChangeEEvT0_T1_T2_T3_T4_T6__param_5[1]
)
.maxntid 256
.minnctapersm 1
{
	.reg .pred 	%p<170>;
	.reg .b32 	%r<167>;
	.reg .b32 	%f<542>;
	.reg .b64 	%rd<72>;
	// demoted variable
	.shared .align 4 .b8 _ZZN3cub18CUB_300001_SM_10006detail6reduce28DeviceReduceSingleTileKernelINS2_10policy_hubIfyN4cuda3__47maximumIfEEE10Policy1000EN6thrust24THRUST_300001_SM_1000_NS12zip_iteratorINS5_3std3__45tupleIJNSC_6detail15normal_iteratorINSC_10device_ptrIfEEEESL_EEEEEPfyS8_ff17MaxCentroidChangeEEvT0_T1_T2_T3_T4_T6_E12temp_storage[44];
	ld.param.u64 	%rd24, [_ZN3cub18CUB_300001_SM_10006detail6reduce28DeviceReduceSingleTileKernelINS2_10policy_hubIfyN4cuda3__47maximumIfEEE10Policy1000EN6thrust24THRUST_300001_SM_1000_NS12zip_iteratorINS5_3std3__45tupleIJNSC_6detail15normal_iteratorINSC_10device_ptrIfEEEESL_EEEEEPfyS8_ff17MaxCentroidChangeEEvT0_T1_T2_T3_T4_T6__param_0+8];
	ld.param.u64 	%rd23, [_ZN3cub18CUB_300001_SM_10006detail6reduce28DeviceReduceSingleTileKernelINS2_10policy_hubIfyN4cuda3__47maximumIfEEE10Policy1000EN6thrust24THRUST_300001_SM_1000_NS12zip_iteratorINS5_3std3__45tupleIJNSC_6detail15normal_iteratorINSC_10device_ptrIfEEEESL_EEEEEPfyS8_ff17MaxCentroidChangeEEvT0_T1_T2_T3_T4_T6__param_0];
	ld.param.u64 	%rd26, [_ZN3cub18CUB_300001_SM_10006detail6reduce28DeviceReduceSingleTileKernelINS2_10policy_hubIfyN4cuda3__47maximumIfEEE10Policy1000EN6thrust24THRUST_300001_SM_1000_NS12zip_iteratorINS5_3std3__45tupleIJNSC_6detail15normal_iteratorINSC_10device_ptrIfEEEESL_EEEEEPfyS8_ff17MaxCentroidChangeEEvT0_T1_T2_T3_T4_T6__param_1];
	ld.param.u64 	%rd25, [_ZN3cub18CUB_300001_SM_10006detail6reduce28DeviceReduceSingleTileKernelINS2_10policy_hubIfyN4cuda3__47maximumIfEEE10Policy1000EN6thrust24THRUST_300001_SM_1000_NS12zip_iteratorINS5_3std3__45tupleIJNSC_6detail15normal_iteratorINSC_10device_ptrIfEEEESL_EEEEEPfyS8_ff17MaxCentroidChangeEEvT0_T1_T2_T3_T4_T6__param_2];
	ld.param.f32 	%f41, [_ZN3cub18CUB_300001_SM_10006detail6reduce28DeviceReduceSingleTileKernelINS2_10policy_hubIfyN4cuda3__47maximumIfEEE10Policy1000EN6thrust24THRUST_300001_SM_1000_NS12zip_iteratorINS5_3std3__45tupleIJNSC_6detail15normal_iteratorINSC_10device_ptrIfEEEESL_EEEEEPfyS8_ff17MaxCentroidChangeEEvT0_T1_T2_T3_T4_T6__param_4];
	cvta.to.global.u64 	%rd1, %rd26;
	setp.ne.s64 	%p1, %rd25, 0;
	@%p1 bra 	$L__BB16_3;
	mov.u32 	%r153, %tid.x;
	setp.ne.s32 	%p169, %r153, 0;
	@%p169 bra 	$L__BB16_50;
	st.global.f32 	[%rd1], %f41;
	bra.uni 	$L__BB16_50;
$L__BB16_3:
	cvta.to.global.u64 	%rd2, %rd23;
	cvta.to.global.u64 	%rd3, %rd24;
	setp.gt.u64 	%p2, %rd25, 4095;
	@%p2 bra 	$L__BB16_28;
	cvt.u32.u64 	%r1, %rd25;
	mov.u32 	%r2, %tid.x;
	setp.ge.u32 	%p81, %r2, %r1;
	mov.f32 	%f530, 0f00000000;
	mov.u32 	%r157, %r2;
	@%p81 bra 	$L__BB16_6;
	mul.wide.u32 	%rd52, %r2, 4;
	add.s64 	%rd53, %rd2, %rd52;
	add.s64 	%rd54, %rd3, %rd52;
	ld.global.f32 	%f300, [%rd53];
	ld.global.f32 	%f301, [%rd54];
	sub.f32 	%f302, %f300, %f301;
	abs.f32 	%f530, %f302;
	add.s32 	%r157, %r2, 256;
$L__BB16_6:
	setp.ge.u32 	%p82, %r157, %r1;
	@%p82 bra 	$L__BB16_19;
	not.b32 	%r80, %r157;
	add.s32 	%r81, %r80, %r1;
	shr.u32 	%r82, %r81, 8;
	add.s32 	%r5, %r82, 1;
	and.b32  	%r6, %r5, 15;
	setp.lt.u32 	%p83, %r81, 3840;
	@%p83 bra 	$L__BB16_10;
	and.b32  	%r83, %r5, 33554416;
	neg.s32 	%r155, %r83;
	mul.wide.u32 	%rd55, %r157, 4;
	or.b64  	%rd56, %rd55, 8192;
	add.s64 	%rd67, %rd2, %rd56;
	add.s64 	%rd66, %rd3, %rd56;
$L__BB16_9:
	.pragma "nounroll";
	ld.global.f32 	%f304, [%rd67+-8192];
	ld.global.f32 	%f305, [%rd66+-8192];
	sub.f32 	%f306, %f304, %f305;
	abs.f32 	%f307, %f306;
	setp.lt.f32 	%p84, %f530, %f307;
	selp.f32 	%f308, %f307, %f530, %p84;
	ld.global.f32 	%f309, [%rd67+-7168];
	ld.global.f32 	%f310, [%rd66+-7168];
	sub.f32 	%f311, %f309, %f310;
	abs.f32 	%f312, %f311;
	setp.lt.f32 	%p85, %f308, %f312;
	selp.f32 	%f313, %f312, %f308, %p85;
	ld.global.f32 	%f314, [%rd67+-6144];
	ld.global.f32 	%f315, [%rd66+-6144];
	sub.f32 	%f316, %f314, %f315;
	abs.f32 	%f317, %f316;
	setp.lt.f32 	%p86, %f313, %f317;
	selp.f32 	%f318, %f317, %f313, %p86;
	ld.global.f32 	%f319, [%rd67+-5120];
	ld.global.f32 	%f320, [%rd66+-5120];
	sub.f32 	%f321, %f319, %f320;
	abs.f32 	%f322, %f321;
	setp.lt.f32 	%p87, %f318, %f322;
	selp.f32 	%f323, %f322, %f318, %p87;
	ld.global.f32 	%f324, [%rd67+-4096];
	ld.global.f32 	%f325, [%rd66+-4096];
	sub.f32 	%f326, %f324, %f325;
	abs.f32 	%f327, %f326;
	setp.lt.f32 	%p88, %f323, %f327;
	selp.f32 	%f328, %f327, %f323, %p88;
	ld.global.f32 	%f329, [%rd67+-3072];
	ld.global.f32 	%f330, [%rd66+-3072];
	sub.f32 	%f331, %f329, %f330;
	abs.f32 	%f332, %f331;
	setp.lt.f32 	%p89, %f328, %f332;
	selp.f32 	%f333, %f332, %f328, %p89;
	ld.global.f32 	%f334, [%rd67+-2048];
	ld.global.f32 	%f335, [%rd66+-2048];
	sub.f32 	%f336, %f334, %f335;
	abs.f32 	%f337, %f336;
	setp.lt.f32 	%p90, %f333, %f337;
	selp.f32 	%f338, %f337, %f333, %p90;
	ld.global.f32 	%f339, [%rd67+-1024];
	ld.global.f32 	%f340, [%rd66+-1024];
	sub.f32 	%f341, %f339, %f340;
	abs.f32 	%f342, %f341;
	setp.lt.f32 	%p91, %f338, %f342;
	selp.f32 	%f343, %f342, %f338, %p91;
	ld.global.f32 	%f344, [%rd67];
	ld.global.f32 	%f345, [%rd66];
	sub.f32 	%f346, %f344, %f345;
	abs.f32 	%f347, %f346;
	setp.lt.f32 	%p92, %f343, %f347;
	selp.f32 	%f348, %f347, %f343, %p92;
	ld.global.f32 	%f349, [%rd67+1024];
	ld.global.f32 	%f350, [%rd66+1024];
	sub.f32 	%f351, %f349, %f350;
	abs.f32 	%f352, %f351;
	setp.lt.f32 	%p93, %f348, %f352;
	selp.f32 	%f353, %f352, %f348, %p93;
	ld.global.f32 	%f354, [%rd67+2048];
	ld.global.f32 	%f355, [%rd66+2048];
	sub.f32 	%f356, %f354, %f355;
	abs.f32 	%f357, %f356;
	setp.lt.f32 	%p94, %f353, %f357;
	selp.f32 	%f358, %f357, %f353, %p94;
	ld.global.f32 	%f359, [%rd67+3072];
	ld.global.f32 	%f360, [%rd66+3072];
	sub.f32 	%f361, %f359, %f360;
	abs.f32 	%f362, %f361;
	setp.lt.f32 	%p95, %f358, %f362;
	selp.f32 	%f363, %f362, %f358, %p95;
	ld.global.f32 	%f364, [%rd67+4096];
	ld.global.f32 	%f365, [%rd66+4096];
	sub.f32 	%f366, %f364, %f365;
	abs.f32 	%f367, %f366;
	setp.lt.f32 	%p96, %f363, %f367;
	selp.f32 	%f368, %f367, %f363, %p96;
	ld.global.f32 	%f369, [%rd67+5120];
	ld.global.f32 	%f370, [%rd66+5120];
	sub.f32 	%f371, %f369, %f370;
	abs.f32 	%f372, %f371;
	setp.lt.f32 	%p97, %f368, %f372;
	selp.f32 	%f373, %f372, %f368, %p97;
	ld.global.f32 	%f374, [%rd67+6144];
	ld.global.f32 	%f375, [%rd66+6144];
	sub.f32 	%f376, %f374, %f375;
	abs.f32 	%f377, %f376;
	setp.lt.f32 	%p98, %f373, %f377;
	selp.f32 	%f378, %f377, %f373, %p98;
	ld.global.f32 	%f379, [%rd67+7168];
	ld.global.f32 	%f380, [%rd66+7168];
	sub.f32 	%f381, %f379, %f380;
	abs.f32 	%f382, %f381;
	setp.lt.f32 	%p99, %f378, %f382;
	selp.f32 	%f530, %f382, %f378, %p99;
	add.s32 	%r157, %r157, 4096;
	add.s32 	%r155, %r155, 16;
	add.s64 	%rd67, %rd67, 16384;
	add.s64 	%rd66, %rd66, 16384;
	setp.ne.s32 	%p100, %r155, 0;
	@%p100 bra 	$L__BB16_9;
$L__BB16_10:
	setp.eq.s32 	%p101, %r6, 0;
	@%p101 bra 	$L__BB16_19;
	and.b32  	%r13, %r5, 7;
	setp.lt.u32 	%p102, %r6, 8;
	@%p102 bra 	$L__BB16_13;
	mul.wide.s32 	%rd57, %r157, 4;
	add.s64 	%rd58, %rd2, %rd57;
	add.s64 	%rd59, %rd3, %rd57;
	ld.global.f32 	%f384, [%rd58];
	ld.global.f32 	%f385, [%rd59];
	sub.f32 	%f386, %f384, %f385;
	abs.f32 	%f387, %f386;
	setp.lt.f32 	%p103, %f530, %f387;
	selp.f32 	%f388, %f387, %f530, %p103;
	ld.global.f32 	%f389, [%rd58+1024];
	ld.global.f32 	%f390, [%rd59+1024];
	sub.f32 	%f391, %f389, %f390;
	abs.f32 	%f392, %f391;
	setp.lt.f32 	%p104, %f388, %f392;
	selp.f32 	%f393, %f392, %f388, %p104;
	ld.global.f32 	%f394, [%rd58+2048];
	ld.global.f32 	%f395, [%rd59+2048];
	sub.f32 	%f396, %f394, %f395;
	abs.f32 	%f397, %f396;
	setp.lt.f32 	%p105, %f393, %f397;
	selp.f32 	%f398, %f397, %f393, %p105;
	ld.global.f32 	%f399, [%rd58+3072];
	ld.global.f32 	%f400, [%rd59+3072];
	sub.f32 	%f401, %f399, %f400;
	abs.f32 	%f402, %f401;
	setp.lt.f32 	%p106, %f398, %f402;
	selp.f32 	%f403, %f402, %f398, %p106;
	ld.global.f32 	%f404, [%rd58+4096];
	ld.global.f32 	%f405, [%rd59+4096];
	sub.f32 	%f406, %f404, %f405;
	abs.f32 	%f407, %f406;
	setp.lt.f32 	%p107, %f403, %f407;
	selp.f32 	%f408, %f407, %f403, %p107;
	ld.global.f32 	%f409, [%rd58+5120];
	ld.global.f32 	%f410, [%rd59+5120];
	sub.f32 	%f411, %f409, %f410;
	abs.f32 	%f412, %f411;
	setp.lt.f32 	%p108, %f408, %f412;
	selp.f32 	%f413, %f412, %f408, %p108;
	ld.global.f32 	%f414, [%rd58+6144];
	ld.global.f32 	%f415, [%rd59+6144];
	sub.f32 	%f416, %f414, %f415;
	abs.f32 	%f417, %f416;
	setp.lt.f32 	%p109, %f413, %f417;
	selp.f32 	%f418, %f417, %f413, %p109;
	ld.global.f32 	%f419, [%rd58+7168];
	ld.global.f32 	%f420, [%rd59+7168];
	sub.f32 	%f421, %f419, %f420;
	abs.f32 	%f422, %f421;
	setp.lt.f32 	%p110, %f418, %f422;
	selp.f32 	%f530, %f422, %f418, %p110;
	add.s32 	%r157, %r157, 2048;
$L__BB16_13:
	setp.eq.s32 	%p111, %r13, 0;
	@%p111 bra 	$L__BB16_19;
	and.b32  	%r16, %r5, 3;
	setp.lt.u32 	%p112, %r13, 4;
	@%p112 bra 	$L__BB16_16;
	mul.wide.s32 	%rd60, %r157, 4;
	add.s64 	%rd61, %rd2, %rd60;
	add.s64 	%rd62, %rd3, %rd60;
	ld.global.f32 	%f424, [%rd61];
	ld.global.f32 	%f425, [%rd62];
	sub.f32 	%f426, %f424, %f425;
	abs.f32 	%f427, %f426;
	setp.lt.f32 	%p113, %f530, %f427;
	selp.f32 	%f428, %f427, %f530, %p113;
	ld.global.f32 	%f429, [%rd61+1024];
	ld.global.f32 	%f430, [%rd62+1024];
	sub.f32 	%f431, %f429, %f430;
	abs.f32 	%f432, %f431;
	setp.lt.f32 	%p114, %f428, %f432;
	selp.f32 	%f433, %f432, %f428, %p114;
	ld.global.f32 	%f434, [%rd61+2048];
	ld.global.f32 	%f435, [%rd62+2048];
	sub.f32 	%f436, %f434, %f435;
	abs.f32 	%f437, %f436;
	setp.lt.f32 	%p115, %f433, %f437;
	selp.f32 	%f438, %f437, %f433, %p115;
	ld.global.f32 	%f439, [%rd61+3072];
	ld.global.f32 	%f440, [%rd62+3072];
	sub.f32 	%f441, %f439, %f440;
	abs.f32 	%f442, %f441;
	setp.lt.f32 	%p116, %f438, %f442;
	selp.f32 	%f530, %f442, %f438, %p116;
	add.s32 	%r157, %r157, 1024;
$L__BB16_16:
	setp.eq.s32 	%p117, %r16, 0;
	@%p117 bra 	$L__BB16_19;
	neg.s32 	%r160, %r16;
$L__BB16_18:
	.pragma "nounroll";
	mul.wide.s32 	%rd63, %r157, 4;
	add.s64 	%rd64, %rd3, %rd63;
	add.s64 	%rd65, %rd2, %rd63;
	ld.global.f32 	%f443, [%rd65];
	ld.global.f32 	%f444, [%rd64];
	sub.f32 	%f445, %f443, %f444;
	abs.f32 	%f446, %f445;
	setp.lt.f32 	%p118, %f530, %f446;
	selp.f32 	%f530, %f446, %f530, %p118;
	add.s32 	%r157, %r157, 256;
	add.s32 	%r160, %r160, 1;
	setp.ne.s32 	%p119, %r160, 0;
	@%p119 bra 	$L__BB16_18;
$L__BB16_19:
	setp.lt.u64 	%p120, %rd25, 256;
	@%p120 bra 	$L__BB16_24;
	// begin inline asm
	mov.u32 %r122, %laneid;
	// end inline asm
	mov.b32 	%r124, %f530;
	mov.b32 	%r125, 1;
	mov.b32 	%r146, 31;
	mov.b32 	%r147, -1;
	// begin inline asm
	shfl.sync.down.b32 %r123, %r124, %r125, %r146, %r147;
	// end inline asm
	mov.b32 	%f494, %r123;
	setp.gt.s32 	%p148, %r122, 30;
	setp.lt.f32 	%p149, %f530, %f494;
	selp.f32 	%f495, %f494, %f530, %p149;
	selp.f32 	%f496, %f530, %f495, %p148;
	mov.b32 	%r129, %f496;
	mov.b32 	%r130, 2;
	// begin inline asm
	shfl.sync.down.b32 %r128, %r129, %r130, %r146, %r147;
	// end inline asm
	mov.b32 	%f497, %r128;
	setp.gt.s32 	%p150, %r122, 29;
	setp.lt.f32 	%p151, %f496, %f497;
	selp.f32 	%f498, %f497, %f496, %p151;
	selp.f32 	%f499, %f496, %f498, %p150;
	mov.b32 	%r134, %f499;
	mov.b32 	%r135, 4;
	// begin inline asm
	shfl.sync.down.b32 %r133, %r134, %r135, %r146, %r147;
	// end inline asm
	mov.b32 	%f500, %r133;
	setp.gt.s32 	%p152, %r122, 27;
	setp.lt.f32 	%p153, %f499, %f500;
	selp.f32 	%f501, %f500, %f499, %p153;
	selp.f32 	%f502, %f499, %f501, %p152;
	mov.b32 	%r139, %f502;
	mov.b32 	%r140, 8;
	// begin inline asm
	shfl.sync.down.b32 %r138, %r139, %r140, %r146, %r147;
	// end inline asm
	mov.b32 	%f503, %r138;
	setp.gt.s32 	%p154, %r122, 23;
	setp.lt.f32 	%p155, %f502, %f503;
	selp.f32 	%f504, %f503, %f502, %p155;
	selp.f32 	%f505, %f502, %f504, %p154;
	mov.b32 	%r144, %f505;
	mov.b32 	%r145, 16;
	// begin inline asm
	shfl.sync.down.b32 %r143, %r144, %r145, %r146, %r147;
	// end inline asm
	mov.b32 	%f506, %r143;
	setp.gt.s32 	%p156, %r122, 15;
	setp.lt.f32 	%p157, %f505, %f506;
	selp.f32 	%f16, %f506, %f505, %p157;
	selp.f32 	%f541, %f505, %f16, %p156;
	setp.ne.s32 	%p158, %r122, 0;
	@%p158 bra 	$L__BB16_22;
	shr.u32 	%r148, %r2, 3;
	and.b32  	%r149, %r148, 124;
	mov.u32 	%r150, _ZZN3cub18CUB_300001_SM_10006detail6reduce28DeviceReduceSingleTileKernelINS2_10policy_hubIfyN4cuda3__47maximumIfEEE10Policy1000EN6thrust24THRUST_300001_SM_1000_NS12zip_iteratorINS5_3std3__45tupleIJNSC_6detail15normal_iteratorINSC_10device_ptrIfEEEESL_EEEEEPfyS8_ff17MaxCentroidChangeEEvT0_T1_T2_T3_T4_T6_E12temp_storage;
	add.s32 	%r151, %r150, %r149;
	st.shared.f32 	[%r151+8], %f16;
$L__BB16_22:
	bar.sync 	0;
	setp.ne.s32 	%p159, %r2, 0;
	@%p159 bra 	$L__BB16_48;
	ld.shared.f32 	%f507, [_ZZN3cub18CUB_300001_SM_10006detail6reduce28DeviceReduceSingleTileKernelINS2_10policy_hubIfyN4cuda3__47maximumIfEEE10Policy1000EN6thrust24THRUST_300001_SM_1000_NS12zip_iteratorINS5_3std3__45tupleIJNSC_6detail15normal_iteratorINSC_10device_ptrIfEEEESL_EEEEEPfyS8_ff17MaxCentroidChangeEEvT0_T1_T2_T3_T4_T6_E12temp_storage+12];
	setp.lt.f32 	%p160, %f541, %f507;
	selp.f32 	%f508, %f507, %f541, %p160;
	ld.shared.f32 	%f509, [_ZZN3cub18CUB_300001_SM_10006detail6reduce28DeviceReduceSingleTileKernelINS2_10policy_hubIfyN4cuda3__47maximumIfEEE10Policy1000EN6thrust24THRUST_300001_SM_1000_NS12zip_iteratorINS5_3std3__45tupleIJNSC_6detail15normal_iteratorINSC_10device_ptrIfEEEESL_EEEEEPfyS8_ff17MaxCentroidChangeEEvT0_T1_T2_T3_T4_T6_E12temp_storage+16];
	setp.lt.f32 	%p161, %f508, %f509;
	selp.f32 	%f510, %f509, %f508, %p161;
	ld.shared.f32 	%f511, [_ZZN3cub18CUB_300001_SM_10006detail6reduce28DeviceReduceSingleTileKernelINS2_10policy_hubIfyN4cuda3__47maximumIfEEE10Policy1000EN6thrust24THRUST_300001_SM_1000_NS12zip_iteratorINS5_3std3__45tupleIJNSC_6detail15normal_iteratorINSC_10device_ptrIfEEEESL_EEEEEPfyS8_ff17MaxCentroidChangeEEvT0_T1_T2_T3_T4_T6_E12temp_storage+20];
	setp.lt.f32 	%p162, %f510, %f511;
	selp.f32 	%f512, %f511, %f510, %p162;
	ld.shared.f32 	%f513, [_ZZN3cub18CUB_300001_SM_10006detail6reduce28DeviceReduceSingleTileKernelINS2_10policy_hubIfyN4cuda3__47maximumIfEEE10Policy1000EN6thrust24THRUST_300001_SM_1000_NS12zip_iteratorINS5_3std3__45tupleIJNSC_6detail15normal_iteratorINSC_10device_ptrIfEEEESL_EEEEEPfyS8_ff17MaxCentroidChangeEEvT0_T1_T2_T3_T4_T6_E12temp_storage+24];
	setp.lt.f32 	%p163, %f512, %f513;
	selp.f32 	%f514, %f513, %f512, %p163;
	ld.shared.f32 	%f515, [_ZZN3cub18CUB_300001_SM_10006detail6reduce28DeviceReduceSingleTileKernelINS2_10policy_hubIfyN4cuda3__47maximumIfEEE10Policy1000EN6thrust24THRUST_300001_SM_1000_NS12zip_iteratorINS5_3std3__45tupleIJNSC_6detail15normal_iteratorINSC_10device_ptrIfEEEESL_EEEEEPfyS8_ff17MaxCentroidChangeEEvT0_T1_T2_T3_T4_T6_E12temp_storage+28];
	setp.lt.f32 	%p164, %f514, %f515;
	selp.f32 	%f516, %f515, %f514, %p164;
	ld.shared.f32 	%f517, [_ZZN3cub18CUB_300001_SM_10006detail6reduce28DeviceReduceSingleTileKernelINS2_10policy_hubIfyN4cuda3__47maximumIfEEE10Policy1000EN6thrust24THRUST_300001_SM_1000_NS12zip_iteratorINS5_3std3__45tupleIJNSC_6detail15normal_iteratorINSC_10device_ptrIfEEEESL_EEEEEPfyS8_ff17MaxCentroidChangeEEvT0_T1_T2_T3_T4_T6_E12temp_storage+32];
	setp.lt.f32 	%p165, %f516, %f517;
	selp.f32 	%f518, %f517, %f516, %p165;
	ld.shared.f32 	%f519, [_ZZN3cub18CUB_300001_SM_10006detail6reduce28DeviceReduceSingleTileKernelINS2_10policy_hubIfyN4cuda3__47maximumIfEEE10Policy1000EN6thrust24THRUST_300001_SM_1000_NS12zip_iteratorINS5_3std3__45tupleIJNSC_6detail15normal_iteratorINSC_10device_ptrIfEEEESL_EEEEEPfyS8_ff17MaxCentroidChangeEEvT0_T1_T2_T3_T4_T6_E12temp_storage+36];
	setp.lt.f32 	%p166, %f518, %f519;
	selp.f32 	%f541, %f519, %f518, %p166;
	bra.uni 	$L__BB16_48;
$L__BB16_24:
	// begin inline asm
	mov.u32 %r84, %laneid;
	// end inline asm
	and.b32  	%r110, %r2, 992;
	add.s32 	%r111, %r110, 32;
	setp.gt.u32 	%p121, %r111, %r1;
	not.b32 	%r112, %r110;
	add.s32 	%r113, %r1, %r112;
	selp.b32 	%r108, %r113, 31, %p121;
	mov.b32 	%r86, %f530;
	mov.b32 	%r87, 1;
	mov.b32 	%r109, -1;
	// begin inline asm
	shfl.sync.down.b32 %r85, %r86, %r87, %r108, %r109;
	// end inline asm
	mov.b32 	%f447, %r85;
	setp.lt.s32 	%p122, %r84, %r108;
	setp.lt.f32 	%p123, %f530, %f447;
	selp.f32 	%f448, %f447, %f530, %p123;
	selp.f32 	%f449, %f448, %f530, %p122;
	mov.b32 	%r91, %f449;
	mov.b32 	%r92, 2;
	// begin inline asm
	shfl.sync.down.b32 %r90, %r91, %r92, %r108, %r109;
	// end inline asm
	mov.b32 	%f450, %r90;
	add.s32 	%r114, %r84, 2;
	setp.gt.s32 	%p124, %r114, %r108;
	setp.lt.f32 	%p125, %f449, %f450;
	selp.f32 	%f451, %f450, %f449, %p125;
	selp.f32 	%f452, %f449, %f451, %p124;
	mov.b32 	%r96, %f452;
	mov.b32 	%r97, 4;
	// begin inline asm
	shfl.sync.down.b32 %r95, %r96, %r97, %r108, %r109;
	// end inline asm
	mov.b32 	%f453, %r95;
	add.s32 	%r115, %r84, 4;
	setp.gt.s32 	%p126, %r115, %r108;
	setp.lt.f32 	%p127, %f452, %f453;
	selp.f32 	%f454, %f453, %f452, %p127;
	selp.f32 	%f455, %f452, %f454, %p126;
	mov.b32 	%r101, %f455;
	mov.b32 	%r102, 8;
	// begin inline asm
	shfl.sync.down.b32 %r100, %r101, %r102, %r108, %r109;
	// end inline asm
	mov.b32 	%f456, %r100;
	add.s32 	%r116, %r84, 8;
	setp.gt.s32 	%p128, %r116, %r108;
	setp.lt.f32 	%p129, %f455, %f456;
	selp.f32 	%f457, %f456, %f455, %p129;
	selp.f32 	%f458, %f455, %f457, %p128;
	mov.b32 	%r106, %f458;
	mov.b32 	%r107, 16;
	// begin inline asm
	shfl.sync.down.b32 %r105, %r106, %r107, %r108, %r109;
	// end inline asm
	mov.b32 	%f459, %r105;
	add.s32 	%r117, %r84, 16;
	setp.gt.s32 	%p130, %r117, %r108;
	setp.lt.f32 	%p131, %f458, %f459;
	selp.f32 	%f460, %f459, %f458, %p131;
	selp.f32 	%f541, %f458, %f460, %p130;
	setp.ne.s32 	%p132, %r84, 0;
	@%p132 bra 	$L__BB16_26;
	shr.u32 	%r118, %r2, 3;
	and.b32  	%r119, %r118, 124;
	mov.u32 	%r120, _ZZN3cub18CUB_300001_SM_10006detail6reduce28DeviceReduceSingleTileKernelINS2_10policy_hubIfyN4cuda3__47maximumIfEEE10Policy1000EN6thrust24THRUST_300001_SM_1000_NS12zip_iteratorINS5_3std3__45tupleIJNSC_6detail15normal_iteratorINSC_10device_ptrIfEEEESL_EEEEEPfyS8_ff17MaxCentroidChangeEEvT0_T1_T2_T3_T4_T6_E12temp_storage;
	add.s32 	%r121, %r120, %r119;
	st.shared.f32 	[%r121+8], %f541;
$L__BB16_26:
	bar.sync 	0;
	setp.ne.s32 	%p133, %r2, 0;
	@%p133 bra 	$L__BB16_48;
	setp.gt.u64 	%p134, %rd25, 32;
	ld.shared.f32 	%f461, [_ZZN3cub18CUB_300001_SM_10006detail6reduce28DeviceReduceSingleTileKernelINS2_10policy_hubIfyN4cuda3__47maximumIfEEE10Policy1000EN6thrust24THRUST_300001_SM_1000_NS12zip_iteratorINS5_3std3__45tupleIJNSC_6detail15normal_iteratorINSC_10device_ptrIfEEEESL_EEEEEPfyS8_ff17MaxCentroidChangeEEvT0_T1_T2_T3_T4_T6_E12temp_storage+12];
	setp.lt.f32 	%p135, %f541, %f461;
	selp.f32 	%f463, %f461, %f541, %p135;
	selp.f32 	%f464, %f463, %f541, %p134;
	setp.gt.u64 	%p136, %rd25, 64;
	ld.shared.f32 	%f466, [_ZZN3cub18CUB_300001_SM_10006detail6reduce28DeviceReduceSingleTileKernelINS2_10policy_hubIfyN4cuda3__47maximumIfEEE10Policy1000EN6thrust24THRUST_300001_SM_1000_NS12zip_iteratorINS5_3std3__45tupleIJNSC_6detail15normal_iteratorINSC_10device_ptrIfEEEESL_EEEEEPfyS8_ff17MaxCentroidChangeEEvT0_T1_T2_T3_T4_T6_E12temp_storage+16];
	setp.lt.f32 	%p137, %f464, %f466;
	selp.f32 	%f468, %f466, %f464, %p137;
	selp.f32 	%f469, %f468, %f464, %p136;
	setp.gt.u64 	%p138, %rd25, 96;
	ld.shared.f32 	%f471, [_ZZN3cub18CUB_300001_SM_10006detail6reduce28DeviceReduceSingleTileKernelINS2_10policy_hubIfyN4cuda3__47maximumIfEEE10Policy1000EN6thrust24THRUST_300001_SM_1000_NS12zip_iteratorINS5_3std3__45tupleIJNSC_6detail15normal_iteratorINSC_10device_ptrIfEEEESL_EEEEEPfyS8_ff17MaxCentroidChangeEEvT0_T1_T2_T3_T4_T6_E12temp_storage+20];
	setp.lt.f32 	%p139, %f469, %f471;
	selp.f32 	%f473, %f471, %f469, %p139;
	selp.f32 	%f474, %f473, %f469, %p138;
	setp.gt.u64 	%p140, %rd25, 128;
	ld.shared.f32 	%f476, [_ZZN3cub18CUB_300001_SM_10006detail6reduce28DeviceReduceSingleTileKernelINS2_10policy_hubIfyN4cuda3__47maximumIfEEE10Policy1000EN6thrust24THRUST_300001_SM_1000_NS12zip_iteratorINS5_3std3__45tupleIJNSC_6detail15normal_iteratorINSC_10device_ptrIfEEEESL_EEEEEPfyS8_ff17MaxCentroidChangeEEvT0_T1_T2_T3_T4_T6_E12temp_storage+24];
	setp.lt.f32 	%p141, %f474, %f476;
	selp.f32 	%f478, %f476, %f474, %p141;
	selp.f32 	%f479, %f478, %f474, %p140;
	setp.gt.u64 	%p142, %rd25, 160;
	ld.shared.f32 	%f481, [_ZZN3cub18CUB_300001_SM_10006detail6reduce28DeviceReduceSingleTileKernelINS2_10policy_hubIfyN4cuda3__47maximumIfEEE10Policy1000EN6thrust24THRUST_300001_SM_1000_NS12zip_iteratorINS5_3std3__45tupleIJNSC_6detail15normal_iteratorINSC_10device_ptrIfEEEESL_EEEEEPfyS8_ff17MaxCentroidChangeEEvT0_T1_T2_T3_T4_T6_E12temp_storage+28];
	setp.lt.f32 	%p143, %f479, %f481;
	selp.f32 	%f483, %f481, %f479, %p143;
	selp.f32 	%f484, %f483, %f479, %p142;
	setp.gt.u64 	%p144, %rd25, 192;
	ld.shared.f32 	%f486, [_ZZN3cub18CUB_300001_SM_10006detail6reduce28DeviceReduceSingleTileKernelINS2_10policy_hubIfyN4cuda3__47maximumIfEEE10Policy1000EN6thrust24THRUST_300001_SM_1000_NS12zip_iteratorINS5_3std3__45tupleIJNSC_6detail15normal_iteratorINSC_10device_ptrIfEEEESL_EEEEEPfyS8_ff17MaxCentroidChangeEEvT0_T1_T2_T3_T4_T6_E12temp_storage+32];
	setp.lt.f32 	%p145, %f484, %f486;
	selp.f32 	%f488, %f486, %f484, %p145;
	selp.f32 	%f489, %f488, %f484, %p144;
	setp.gt.u64 	%p146, %rd25, 224;
	ld.shared.f32 	%f491, [_ZZN3cub18CUB_300001_SM_10006detail6reduce28DeviceReduceSingleTileKernelINS2_10policy_hubIfyN4cuda3__47maximumIfEEE10Policy1000EN6thrust24THRUST_300001_SM_1000_NS12zip_iteratorINS5_3std3__45tupleIJNSC_6detail15normal_iteratorINSC_10device_ptrIfEEEESL_EEEEEPfyS8_ff17MaxCentroidChangeEEvT0_T1_T2_T3_T4_T6_E12temp_storage+36];
	setp.lt.f32 	%p147, %f489, %f491;
	selp.f32 	%f493, %f491, %f489, %p147;
	selp.f32 	%f541, %f493, %f489, %p146;
	bra.uni 	$L__BB16_48;
$L__BB16_28:
	mov.u32 	%r24, %tid.x;
	cvt.u64.u32 	%rd10, %r24;
	mul.wide.u32 	%rd28, %r24, 4;
	add.s64 	%rd11, %rd2, %rd28;
	add.s64 	%rd12, %rd3, %rd28;
	ld.global.f32 	%f42, [%rd11];
	ld.global.f32 	%f43, [%rd12];
	sub.f32 	%f44, %f42, %f43;
	abs.f32 	%f45, %f44;
	ld.global.f32 	%f46, [%rd11+1024];
	ld.global.f32 	%f47, [%rd12+1024];
	sub.f32 	%f48, %f46, %f47;
	abs.f32 	%f49, %f48;
	ld.global.f32 	%f50, [%rd11+2048];
	ld.global.f32 	%f51, [%rd12+2048];
	sub.f32 	%f52, %f50, %f51;
	abs.f32 	%f53, %f52;
	ld.global.f32 	%f54, [%rd11+3072];
	ld.global.f32 	%f55, [%rd12+3072];
	sub.f32 	%f56, %f54, %f55;
	abs.f32 	%f57, %f56;
	ld.global.f32 	%f58, [%rd11+4096];
	ld.global.f32 	%f59, [%rd12+4096];
	sub.f32 	%f60, %f58, %f59;
	abs.f32 	%f61, %f60;
	ld.global.f32 	%f62, [%rd11+5120];
	ld.global.f32 	%f63, [%rd12+5120];
	sub.f32 	%f64, %f62, %f63;
	abs.f32 	%f65, %f64;
	ld.global.f32 	%f66, [%rd11+6144];
	ld.global.f32 	%f67, [%rd12+6144];
	sub.f32 	%f68, %f66, %f67;
	abs.f32 	%f69, %f68;
	ld.global.f32 	%f70, [%rd11+7168];
	ld.global.f32 	%f71, [%rd12+7168];
	sub.f32 	%f72, %f70, %f71;
	abs.f32 	%f73, %f72;
	ld.global.f32 	%f74, [%rd11+8192];
	ld.global.f32 	%f75, [%rd12+8192];
	sub.f32 	%f76, %f74, %f75;
	abs.f32 	%f77, %f76;
	ld.global.f32 	%f78, [%rd11+9216];
	ld.global.f32 	%f79, [%rd12+9216];
	sub.f32 	%f80, %f78, %f79;
	abs.f32 	%f81, %f80;
	ld.global.f32 	%f82, [%rd11+10240];
	ld.global.f32 	%f83, [%rd12+10240];
	sub.f32 	%f84, %f82, %f83;
	abs.f32 	%f85, %f84;
	ld.global.f32 	%f86, [%rd11+11264];
	ld.global.f32 	%f87, [%rd12+11264];
	sub.f32 	%f88, %f86, %f87;
	abs.f32 	%f89, %f88;
	ld.global.f32 	%f90, [%rd11+12288];
	ld.global.f32 	%f91, [%rd12+12288];
	sub.f32 	%f92, %f90, %f91;
	abs.f32 	%f93, %f92;
	ld.global.f32 	%f94, [%rd11+13312];
	ld.global.f32 	%f95, [%rd12+13312];
	sub.f32 	%f96, %f94, %f95;
	abs.f32 	%f97, %f96;
	ld.global.f32 	%f98, [%rd11+14336];
	ld.global.f32 	%f99, [%rd12+14336];
	sub.f32 	%f100, %f98, %f99;
	abs.f32 	%f101, %f100;
	ld.global.f32 	%f102, [%rd11+15360];
	ld.global.f32 	%f103, [%rd12+15360];
	sub.f32 	%f104, %f102, %f103;
	abs.f32 	%f105, %f104;
	setp.lt.f32 	%p3, %f45, %f49;
	selp.f32 	%f106, %f49, %f45, %p3;
	setp.lt.f32 	%p4, %f53, %f57;
	selp.f32 	%f107, %f57, %f53, %p4;
	setp.lt.f32 	%p5, %f61, %f65;
	selp.f32 	%f108, %f65, %f61, %p5;
	setp.lt.f32 	%p6, %f69, %f73;
	selp.f32 	%f109, %f73, %f69, %p6;
	setp.lt.f32 	%p7, %f77, %f81;
	selp.f32 	%f110, %f81, %f77, %p7;
	setp.lt.f32 	%p8, %f85, %f89;
	selp.f32 	%f111, %f89, %f85, %p8;
	setp.lt.f32 	%p9, %f93, %f97;
	selp.f32 	%f112, %f97, %f93, %p9;
	setp.lt.f32 	%p10, %f101, %f105;
	selp.f32 	%f113, %f105, %f101, %p10;
	setp.lt.f32 	%p11, %f106, %f107;
	selp.f32 	%f114, %f107, %f106, %p11;
	setp.lt.f32 	%p12, %f108, %f109;
	selp.f32 	%f115, %f109, %f108, %p12;
	setp.lt.f32 	%p13, %f110, %f111;
	selp.f32 	%f116, %f111, %f110, %p13;
	setp.lt.f32 	%p14, %f112, %f113;
	selp.f32 	%f117, %f113, %f112, %p14;
	setp.lt.f32 	%p15, %f114, %f115;
	selp.f32 	%f118, %f115, %f114, %p15;
	setp.lt.f32 	%p16, %f116, %f117;
	selp.f32 	%f119, %f117, %f116, %p16;
	setp.lt.f32 	%p17, %f118, %f119;
	selp.f32 	%f540, %f119, %f118, %p17;
	add.s64 	%rd13, %rd25, -4096;
	setp.lt.u64 	%p18, %rd13, 4096;
	mov.b64 	%rd69, 4096;
	@%p18 bra 	$L__BB16_32;
	mov.b64 	%rd69, 4096;
$L__BB16_30:
	shl.b64 	%rd30, %rd69, 2;
	add.s64 	%rd31, %rd11, %rd30;
	add.s64 	%rd32, %rd12, %rd30;
	ld.global.f32 	%f120, [%rd31];
	ld.global.f32 	%f121, [%rd32];
	sub.f32 	%f122, %f120, %f121;
	abs.f32 	%f123, %f122;
	ld.global.f32 	%f124, [%rd31+1024];
	ld.global.f32 	%f125, [%rd32+1024];
	sub.f32 	%f126, %f124, %f125;
	abs.f32 	%f127, %f126;
	ld.global.f32 	%f128, [%rd31+2048];
	ld.global.f32 	%f129, [%rd32+2048];
	sub.f32 	%f130, %f128, %f129;
	abs.f32 	%f131, %f130;
	ld.global.f32 	%f132, [%rd31+3072];
	ld.global.f32 	%f133, [%rd32+3072];
	sub.f32 	%f134, %f132, %f133;
	abs.f32 	%f135, %f134;
	ld.global.f32 	%f136, [%rd31+4096];
	ld.global.f32 	%f137, [%rd32+4096];
	sub.f32 	%f138, %f136, %f137;
	abs.f32 	%f139, %f138;
	ld.global.f32 	%f140, [%rd31+5120];
	ld.global.f32 	%f141, [%rd32+5120];
	sub.f32 	%f142, %f140, %f141;
	abs.f32 	%f143, %f142;
	ld.global.f32 	%f144, [%rd31+6144];
	ld.global.f32 	%f145, [%rd32+6144];
	sub.f32 	%f146, %f144, %f145;
	abs.f32 	%f147, %f146;
	ld.global.f32 	%f148, [%rd31+7168];
	ld.global.f32 	%f149, [%rd32+7168];
	sub.f32 	%f150, %f148, %f149;
	abs.f32 	%f151, %f150;
	ld.global.f32 	%f152, [%rd31+8192];
	ld.global.f32 	%f153, [%rd32+8192];
	sub.f32 	%f154, %f152, %f153;
	abs.f32 	%f155, %f154;
	ld.global.f32 	%f156, [%rd31+9216];
	ld.global.f32 	%f157, [%rd32+9216];
	sub.f32 	%f158, %f156, %f157;
	abs.f32 	%f159, %f158;
	ld.global.f32 	%f160, [%rd31+10240];
	ld.global.f32 	%f161, [%rd32+10240];
	sub.f32 	%f162, %f160, %f161;
	abs.f32 	%f163, %f162;
	ld.global.f32 	%f164, [%rd31+11264];
	ld.global.f32 	%f165, [%rd32+11264];
	sub.f32 	%f166, %f164, %f165;
	abs.f32 	%f167, %f166;
	ld.global.f32 	%f168, [%rd31+12288];
	ld.global.f32 	%f169, [%rd32+12288];
	sub.f32 	%f170, %f168, %f169;
	abs.f32 	%f171, %f170;
	ld.global.f32 	%f172, [%rd31+13312];
	ld.global.f32 	%f173, [%rd32+13312];
	sub.f32 	%f174, %f172, %f173;
	abs.f32 	%f175, %f174;
	ld.global.f32 	%f176, [%rd31+14336];
	ld.global.f32 	%f177, [%rd32+14336];
	sub.f32 	%f178, %f176, %f177;
	abs.f32 	%f179, %f178;
	ld.global.f32 	%f180, [%rd31+15360];
	ld.global.f32 	%f181, [%rd32+15360];
	sub.f32 	%f182, %f180, %f181;
	abs.f32 	%f183, %f182;
	setp.lt.f32 	%p19, %f540, %f123;
	selp.f32 	%f184, %f123, %f540, %p19;
	setp.lt.f32 	%p20, %f127, %f131;
	selp.f32 	%f185, %f131, %f127, %p20;
	setp.lt.f32 	%p21, %f135, %f139;
	selp.f32 	%f186, %f139, %f135, %p21;
	setp.lt.f32 	%p22, %f143, %f147;
	selp.f32 	%f187, %f147, %f143, %p22;
	setp.lt.f32 	%p23, %f151, %f155;
	selp.f32 	%f188, %f155, %f151, %p23;
	setp.lt.f32 	%p24, %f159, %f163;
	selp.f32 	%f189, %f163, %f159, %p24;
	setp.lt.f32 	%p25, %f167, %f171;
	selp.f32 	%f190, %f171, %f167, %p25;
	setp.lt.f32 	%p26, %f175, %f179;
	selp.f32 	%f191, %f179, %f175, %p26;
	setp.lt.f32 	%p27, %f184, %f185;
	selp.f32 	%f192, %f185, %f184, %p27;
	setp.lt.f32 	%p28, %f186, %f187;
	selp.f32 	%f193, %f187, %f186, %p28;
	setp.lt.f32 	%p29, %f188, %f189;
	selp.f32 	%f194, %f189, %f188, %p29;
	setp.lt.f32 	%p30, %f190, %f191;
	selp.f32 	%f195, %f191, %f190, %p30;
	setp.lt.f32 	%p31, %f192, %f193;
	selp.f32 	%f196, %f193, %f192, %p31;
	setp.lt.f32 	%p32, %f194, %f195;
	selp.f32 	%f197, %f195, %f194, %p32;
	setp.lt.f32 	%p33, %f196, %f197;
	selp.f32 	%f198, %f197, %f196, %p33;
	setp.lt.f32 	%p34, %f198, %f183;
	selp.f32 	%f540, %f183, %f198, %p34;
	sub.s64 	%rd33, %rd25, %rd69;
	setp.lt.u64 	%p35, %rd33, 4096;
	@%p35 bra 	$L__BB16_44;
	add.s64 	%rd69, %rd69, 4096;
	setp.le.u64 	%p36, %rd69, %rd13;
	@%p36 bra 	$L__BB16_30;
$L__BB16_32:
	setp.le.u64 	%p37, %rd25, %rd69;
	cvt.u32.u64 	%r38, %rd69;
	cvt.u32.u64 	%r39, %rd25;
	sub.s32 	%r40, %r39, %r38;
	setp.ge.s32 	%p38, %r24, %r40;
	or.pred  	%p39, %p37, %p38;
	@%p39 bra 	$L__BB16_44;
	not.b32 	%r43, %r24;
	add.s32 	%r44, %r43, %r39;
	sub.s32 	%r25, %r44, %r38;
	shr.u32 	%r46, %r25, 8;
	add.s32 	%r26, %r46, 1;
	and.b32  	%r27, %r26, 7;
	setp.lt.u32 	%p40, %r25, 1792;
	mov.u32 	%r164, %r24;
	@%p40 bra 	$L__BB16_36;
	and.b32  	%r47, %r26, 33554424;
	neg.s32 	%r162, %r47;
	add.s64 	%rd34, %rd69, %rd10;
	shl.b64 	%rd35, %rd34, 2;
	add.s64 	%rd36, %rd35, 4096;
	add.s64 	%rd71, %rd2, %rd36;
	add.s64 	%rd70, %rd3, %rd36;
	mov.u32 	%r164, %r24;
$L__BB16_35:
	.pragma "nounroll";
	ld.global.f32 	%f200, [%rd71+-4096];
	ld.global.f32 	%f201, [%rd70+-4096];
	sub.f32 	%f202, %f200, %f201;
	abs.f32 	%f203, %f202;
	setp.lt.f32 	%p41, %f540, %f203;
	selp.f32 	%f204, %f203, %f540, %p41;
	ld.global.f32 	%f205, [%rd71+-3072];
	ld.global.f32 	%f206, [%rd70+-3072];
	sub.f32 	%f207, %f205, %f206;
	abs.f32 	%f208, %f207;
	setp.lt.f32 	%p42, %f204, %f208;
	selp.f32 	%f209, %f208, %f204, %p42;
	ld.global.f32 	%f210, [%rd71+-2048];
	ld.global.f32 	%f211, [%rd70+-2048];
	sub.f32 	%f212, %f210, %f211;
	abs.f32 	%f213, %f212;
	setp.lt.f32 	%p43, %f209, %f213;
	selp.f32 	%f214, %f213, %f209, %p43;
	ld.global.f32 	%f215, [%rd71+-1024];
	ld.global.f32 	%f216, [%rd70+-1024];
	sub.f32 	%f217, %f215, %f216;
	abs.f32 	%f218, %f217;
	setp.lt.f32 	%p44, %f214, %f218;
	selp.f32 	%f219, %f218, %f214, %p44;
	ld.global.f32 	%f220, [%rd71];
	ld.global.f32 	%f221, [%rd70];
	sub.f32 	%f222, %f220, %f221;
	abs.f32 	%f223, %f222;
	setp.lt.f32 	%p45, %f219, %f223;
	selp.f32 	%f224, %f223, %f219, %p45;
	ld.global.f32 	%f225, [%rd71+1024];
	ld.global.f32 	%f226, [%rd70+1024];
	sub.f32 	%f227, %f225, %f226;
	abs.f32 	%f228, %f227;
	setp.lt.f32 	%p46, %f224, %f228;
	selp.f32 	%f229, %f228, %f224, %p46;
	ld.global.f32 	%f230, [%rd71+2048];
	ld.global.f32 	%f231, [%rd70+2048];
	sub.f32 	%f232, %f230, %f231;
	abs.f32 	%f233, %f232;
	setp.lt.f32 	%p47, %f229, %f233;
	selp.f32 	%f234, %f233, %f229, %p47;
	ld.global.f32 	%f235, [%rd71+3072];
	ld.global.f32 	%f236, [%rd70+3072];
	sub.f32 	%f237, %f235, %f236;
	abs.f32 	%f238, %f237;
	setp.lt.f32 	%p48, %f234, %f238;
	selp.f32 	%f540, %f238, %f234, %p48;
	add.s32 	%r164, %r164, 2048;
	add.s32 	%r162, %r162, 8;
	add.s64 	%rd71, %rd71, 8192;
	add.s64 	%rd70, %rd70, 8192;
	setp.ne.s32 	%p49, %r162, 0;
	@%p49 bra 	$L__BB16_35;
$L__BB16_36:
	setp.eq.s32 	%p50, %r27, 0;
	@%p50 bra 	$L__BB16_44;
	setp.lt.u32 	%p51, %r27, 4;
	@%p51 bra 	$L__BB16_39;
	cvt.u64.u32 	%rd37, %r164;
	add.s64 	%rd38, %rd69, %rd37;
	shl.b64 	%rd39, %rd38, 2;
	add.s64 	%rd40, %rd2, %rd39;
	add.s64 	%rd41, %rd3, %rd39;
	ld.global.f32 	%f240, [%rd40];
	ld.global.f32 	%f241, [%rd41];
	sub.f32 	%f242, %f240, %f241;
	abs.f32 	%f243, %f242;
	setp.lt.f32 	%p52, %f540, %f243;
	selp.f32 	%f244, %f243, %f540, %p52;
	ld.global.f32 	%f245, [%rd40+1024];
	ld.global.f32 	%f246, [%rd41+1024];
	sub.f32 	%f247, %f245, %f246;
	abs.f32 	%f248, %f247;
	setp.lt.f32 	%p53, %f244, %f248;
	selp.f32 	%f249, %f248, %f244, %p53;
	ld.global.f32 	%f250, [%rd40+2048];
	ld.global.f32 	%f251, [%rd41+2048];
	sub.f32 	%f252, %f250, %f251;
	abs.f32 	%f253, %f252;
	setp.lt.f32 	%p54, %f249, %f253;
	selp.f32 	%f254, %f253, %f249, %p54;
	ld.global.f32 	%f255, [%rd40+3072];
	ld.global.f32 	%f256, [%rd41+3072];
	sub.f32 	%f257, %f255, %f256;
	abs.f32 	%f258, %f257;
	setp.lt.f32 	%p55, %f254, %f258;
	selp.f32 	%f540, %f258, %f254, %p55;
	add.s32 	%r164, %r164, 1024;
$L__BB16_39:
	and.b32  	%r48, %r26, 3;
	setp.eq.s32 	%p56, %r48, 0;
	@%p56 bra 	$L__BB16_44;
	setp.eq.s32 	%p57, %r48, 1;
	@%p57 bra 	$L__BB16_42;
	cvt.u64.u32 	%rd42, %r164;
	add.s64 	%rd43, %rd69, %rd42;
	shl.b64 	%rd44, %rd43, 2;
	add.s64 	%rd45, %rd2, %rd44;
	add.s64 	%rd46, %rd3, %rd44;
	ld.global.f32 	%f260, [%rd45];
	ld.global.f32 	%f261, [%rd46];
	sub.f32 	%f262, %f260, %f261;
	abs.f32 	%f263, %f262;
	setp.lt.f32 	%p58, %f540, %f263;
	selp.f32 	%f264, %f263, %f540, %p58;
	ld.global.f32 	%f265, [%rd45+1024];
	ld.global.f32 	%f266, [%rd46+1024];
	sub.f32 	%f267, %f265, %f266;
	abs.f32 	%f268, %f267;
	setp.lt.f32 	%p59, %f264, %f268;
	selp.f32 	%f540, %f268, %f264, %p59;
	add.s32 	%r164, %r164, 512;
$L__BB16_42:
	and.b32  	%r49, %r25, 256;
	setp.ne.s32 	%p60, %r49, 0;
	@%p60 bra 	$L__BB16_44;
	cvt.u64.u32 	%rd47, %r164;
	add.s64 	%rd48, %rd69, %rd47;
	shl.b64 	%rd49, %rd48, 2;
	add.s64 	%rd50, %rd2, %rd49;
	add.s64 	%rd51, %rd3, %rd49;
	ld.global.f32 	%f269, [%rd50];
	ld.global.f32 	%f270, [%rd51];
	sub.f32 	%f271, %f269, %f270;
	abs.f32 	%f272, %f271;
	setp.lt.f32 	%p61, %f540, %f272;
	selp.f32 	%f540, %f272, %f540, %p61;
$L__BB16_44:
	// begin inline asm
	mov.u32 %r50, %laneid;
	// end inline asm
	mov.b32 	%r52, %f540;
	mov.b32 	%r53, 1;
	mov.b32 	%r74, 31;
	mov.b32 	%r75, -1;
	// begin inline asm
	shfl.sync.down.b32 %r51, %r52, %r53, %r74, %r75;
	// end inline asm
	mov.b32 	%f273, %r51;
	setp.gt.s32 	%p62, %r50, 30;
	setp.lt.f32 	%p63, %f540, %f273;
	selp.f32 	%f274, %f273, %f540, %p63;
	selp.f32 	%f275, %f540, %f274, %p62;
	mov.b32 	%r57, %f275;
	mov.b32 	%r58, 2;
	// begin inline asm
	shfl.sync.down.b32 %r56, %r57, %r58, %r74, %r75;
	// end inline asm
	mov.b32 	%f276, %r56;
	setp.gt.s32 	%p64, %r50, 29;
	setp.lt.f32 	%p65, %f275, %f276;
	selp.f32 	%f277, %f276, %f275, %p65;
	selp.f32 	%f278, %f275, %f277, %p64;
	mov.b32 	%r62, %f278;
	mov.b32 	%r63, 4;
	// begin inline asm
	shfl.sync.down.b32 %r61, %r62, %r63, %r74, %r75;
	// end inline asm
	mov.b32 	%f279, %r61;
	setp.gt.s32 	%p66, %r50, 27;
	setp.lt.f32 	%p67, %f278, %f279;
	selp.f32 	%f280, %f279, %f278, %p67;
	selp.f32 	%f281, %f278, %f280, %p66;
	mov.b32 	%r67, %f281;
	mov.b32 	%r68, 8;
	// begin inline asm
	shfl.sync.down.b32 %r66, %r67, %r68, %r74, %r75;
	// end inline asm
	mov.b32 	%f282, %r66;
	setp.gt.s32 	%p68, %r50, 23;
	setp.lt.f32 	%p69, %f281, %f282;
	selp.f32 	%f283, %f282, %f281, %p69;
	selp.f32 	%f284, %f281, %f283, %p68;
	mov.b32 	%r72, %f284;
	mov.b32 	%r73, 16;
	// begin inline asm
	shfl.sync.down.b32 %r71, %r72, %r73, %r74, %r75;
	// end inline asm
	mov.b32 	%f285, %r71;
	setp.gt.s32 	%p70, %r50, 15;
	setp.lt.f32 	%p71, %f284, %f285;
	selp.f32 	%f37, %f285, %f284, %p71;
	selp.f32 	%f541, %f284, %f37, %p70;
	setp.ne.s32 	%p72, %r50, 0;
	@%p72 bra 	$L__BB16_46;
	shr.u32 	%r76, %r24, 3;
	and.b32  	%r77, %r76, 124;
	mov.u32 	%r78, _ZZN3cub18CUB_300001_SM_10006detail6reduce28DeviceReduceSingleTileKernelINS2_10policy_hubIfyN4cuda3__47maximumIfEEE10Policy1000EN6thrust24THRUST_300001_SM_1000_NS12zip_iteratorINS5_3std3__45tupleIJNSC_6detail15normal_iteratorINSC_10device_ptrIfEEEESL_EEEEEPfyS8_ff17MaxCentroidChangeEEvT0_T1_T2_T3_T4_T6_E12temp_storage;
	add.s32 	%r79, %r78, %r77;
	st.shared.f32 	[%r79+8], %f37;
$L__BB16_46:
	bar.sync 	0;
	setp.ne.s32 	%p73, %r24, 0;
	@%p73 bra 	$L__BB16_48;
	ld.shared.f32 	%f286, [_ZZN3cub18CUB_300001_SM_10006detail6reduce28DeviceReduceSingleTileKernelINS2_10policy_hubIfyN4cuda3__47maximumIfEEE10Policy1000EN6thrust24THRUST_300001_SM_1000_NS12zip_iteratorINS5_3std3__45tupleIJNSC_6detail15normal_iteratorINSC_10device_ptrIfEEEESL_EEEEEPfyS8_ff17MaxCentroidChangeEEvT0_T1_T2_T3_T4_T6_E12temp_storage+12];
	setp.lt.f32 	%p74, %f541, %f286;
	selp.f32 	%f287, %f286, %f541, %p74;
	ld.shared.f32 	%f288, [_ZZN3cub18CUB_300001_SM_10006detail6reduce28DeviceReduceSingleTileKernelINS2_10policy_hubIfyN4cuda3__47maximumIfEEE10Policy1000EN6thrust24THRUST_300001_SM_1000_NS12zip_iteratorINS5_3std3__45tupleIJNSC_6detail15normal_iteratorINSC_10device_ptrIfEEEESL_EEEEEPfyS8_ff17MaxCentroidChangeEEvT0_T1_T2_T3_T4_T6_E12temp_storage+16];
	setp.lt.f32 	%p75, %f287, %f288;
	selp.f32 	%f289, %f288, %f287, %p75;
	ld.shared.f32 	%f290, [_ZZN3cub18CUB_300001_SM_10006detail6reduce28DeviceReduceSingleTileKernelINS2_10policy_hubIfyN4cuda3__47maximumIfEEE10Policy1000EN6thrust24THRUST_300001_SM_1000_NS12zip_iteratorINS5_3std3__45tupleIJNSC_6detail15normal_iteratorINSC_10device_ptrIfEEEESL_EEEEEPfyS8_ff17MaxCentroidChangeEEvT0_T1_T2_T3_T4_T6_E12temp_storage+20];
	setp.lt.f32 	%p76, %f289, %f290;
	selp.f32 	%f291, %f290, %f289, %p76;
	ld.shared.f32 	%f292, [_ZZN3cub18CUB_300001_SM_10006detail6reduce28DeviceReduceSingleTileKernelINS2_10policy_hubIfyN4cuda3__47maximumIfEEE10Policy1000EN6thrust24THRUST_300001_SM_1000_NS12zip_iteratorINS5_3std3__45tupleIJNSC_6detail15normal_iteratorINSC_10device_ptrIfEEEESL_EEEEEPfyS8_ff17MaxCentroidChangeEEvT0_T1_T2_T3_T4_T6_E12temp_storage+24];
	setp.lt.f32 	%p77, %f291, %f292;
	selp.f32 	%f293, %f292, %f291, %p77;
	ld.shared.f32 	%f294, [_ZZN3cub18CUB_300001_SM_10006detail6reduce28DeviceReduceSingleTileKernelINS2_10policy_hubIfyN4cuda3__47maximumIfEEE10Policy1000EN6thrust24THRUST_300001_SM_1000_NS12zip_iteratorINS5_3std3__45tupleIJNSC_6detail15normal_iteratorINSC_10device_ptrIfEEEESL_EEEEEPfyS8_ff17MaxCentroidChangeEEvT0_T1_T2_T3_T4_T6_E12temp_storage+28];
	setp.lt.f32 	%p78, %f293, %f294;
	selp.f32 	%f295, %f294, %f293, %p78;
	ld.shared.f32 	%f296, [_ZZN3cub18CUB_300001_SM_10006detail6reduce28DeviceReduceSingleTileKernelINS2_10policy_hubIfyN4cuda3__47maximumIfEEE10Policy1000EN6thrust24THRUST_300001_SM_1000_NS12zip_iteratorINS5_3std3__45tupleIJNSC_6detail15normal_iteratorINSC_10device_ptrIfEEEESL_EEEEEPfyS8_ff17MaxCentroidChangeEEvT0_T1_T2_T3_T4_T6_E12temp_storage+32];
	setp.lt.f32 	%p79, %f295, %f296;
	selp.f32 	%f297, %f296, %f295, %p79;
	ld.shared.f32 	%f298, [_ZZN3cub18CUB_300001_SM_10006detail6reduce28DeviceReduceSingleTileKernelINS2_10policy_hubIfyN4cuda3__47maximumIfEEE10Policy1000EN6thrust24THRUST_300001_SM_1000_NS12zip_iteratorINS5_3std3__45tupleIJNSC_6detail15normal_iteratorINSC_10device_ptrIfEEEESL_EEEEEPfyS8_ff17MaxCentroidChangeEEvT0_T1_T2_T3_T4_T6_E12temp_storage+36];
	setp.lt.f32 	%p80, %f297, %f298;
	selp.f32 	%f541, %f298, %f297, %p80;
$L__BB16_48:
	mov.u32 	%r152, %tid.x;
	setp.ne.s32 	%p167, %r152, 0;
	@%p167 bra 	$L__BB16_50;
	setp.lt.f32 	%p168, %f41, %f541;
	selp.f32 	%f520, %f541, %f41, %p168;
	st.global.f32 	[%rd1], %f520;
$L__BB16_50:
	ret;

}
	// .globl	_ZN3cub18CUB_300001_SM_10006detail6reduce18DeviceReduceKernelINS2_10policy_hubIfyN4cuda3__47maximumIfEEE10Policy1000EN6thrust24THRUST_300001_SM_1000_NS12zip_iteratorINS5_3std3__45tupleIJNSC_6detail15normal_iteratorINSC_10device_ptrIfEEEESL_EEEEEyS8_f17MaxCentroidChangeEEvT0_PT3_T1_NS0_13GridEvenShareISS_EET2_T4_
.visible .entry _ZN3cub18CUB_300001_SM_10006detail6reduce18DeviceReduceKernelINS2_10policy_hubIfyN4cuda3__47maximumIfEEE10Policy1000EN6thrust24THRUST_300001_SM_1000_NS12zip_iteratorINS5_3std3__45tupleIJNSC_6detail15normal_iteratorINSC_10device_ptrIfEEEESL_EEEEEyS8_f17MaxCentroidChangeEEvT0_PT3_T1_NS0_13GridEvenShareISS_EET2_T4_(
	.param .align 8 .b8 _ZN3cub18CUB_300001_SM_10006detail6reduce18DeviceReduceKernelINS2_10policy_hubIfyN4cuda3__47maximumIfEEE10Policy1000EN6thrust24THRUST_300001_SM_1000_NS12zip_iteratorINS5_3std3__45tupleIJNSC_6detail15normal_iteratorINSC_10device_ptrIfEEEESL_EEEEEyS8_f17MaxCentroidChangeEEvT0_PT3_T1_NS0_13GridEvenShareISS_EET2_T4__param_0[16],
	.param .u64 .ptr .align 1 _ZN3cub18CUB_300001_SM_10006detail6reduce18DeviceReduceKernelINS2_10policy_hubIfyN4cuda3__47maximumIfEEE10Policy1000EN6thrust24THRUST_300001_SM_1000_NS12zip_iteratorINS5_3std3__45tupleIJNSC_6detail15normal_iteratorINSC_10device_ptrIfEEEESL_EEEEEyS8_f17MaxCentroidChangeEEvT0_PT3_T1_NS0_13GridEvenShareISS_EET2_T4__param_1,
	.param .u64 _ZN3cub18CUB_300001_SM_10006detail6reduce18DeviceReduceKernelINS2_10policy_hubIfyN4cuda3__47maximumIfEEE10Policy1000EN6thrust24THRUST_300001_SM_1000_NS12zip_iteratorINS5_3std3__45tupleIJNSC_6detail15normal_iteratorINSC_10device_ptrIfEEEESL_EEEEEyS8_f17MaxCentroidChangeEEvT0_PT3_T1_NS0_13GridEvenShareISS_EET2_T4__param_2,
	.param .align 8 .b8 _ZN3cub18CUB_300001_SM_10006detail6reduce18DeviceReduceKernelINS2_10policy_hubIfyN4cuda3__47maximumIfEEE10Policy1000EN6thrust24THRUST_300001_SM_1000_NS12zip_iteratorINS5_3std3__45tupleIJNSC_6detail15normal_iteratorINSC_10device_ptrIfEEEESL_EEEEEyS8_f17MaxCentroidChangeEEvT0_PT3_T1_NS0_13GridEvenShareISS_EET2_T4__param_3[72],
	.param .align 1 .b8 _ZN3cub18CUB_300001_SM_10006detail6reduce18DeviceReduceKernelINS2_10policy_hubIfyN4cuda3__47maximumIfEEE10Policy1000EN6thrust24THRUST_300001_SM_1000_NS12zip_iteratorINS5_3std3__45tupleIJNSC_6detail15normal_iteratorINSC_10device_ptrIfEEEESL_EEEEEyS8_f17MaxCentroidChangeEEvT0_PT3_T1_NS0_13GridEvenShareISS_EET2_T4__param_4[1],
	.param .align 1 .b8 _ZN3cub18CUB_300001_SM_10006detail6reduce18DeviceReduceKernelINS2_10policy_hubIfyN4cuda3__47maximumIfEEE10Policy1000EN6thrust24THRUST_300001_SM_1000_NS12zip_iteratorINS5_3std3__45tupleIJNSC_6detail15normal_iteratorINSC_10device_ptrIfEEEESL_EEEEEyS8_f17MaxCentroidChangeEEvT0_PT3_T1_NS0_13GridEvenShareISS_EET2_T4__param_5[1]
)
.maxntid 256
{
	.reg .pred 	%p<152>;
	.reg .b32 	%r<191>;
	.reg .b32 	%f<466>;
	.reg .b64 	%rd<94>;
	// demoted variable
	.shared .align 4 .b8 _ZZN3cub18CUB_300001_SM_10006detail6reduce18DeviceReduceKernelINS2_10policy_hubIfyN4cuda3__47maximumIfEEE10Policy1000EN6thrust24THRUST_300001_SM_1000_NS12zip_iteratorINS5_3std3__45tupleIJNSC_6detail15normal_iteratorINSC_10device_ptrIfEEEESL_EEEEEyS8_f17MaxCentroidChangeEEvT0_PT3_T1_NS0_13GridEvenShareISS_EET2_T4_E12temp_storage[44];
	ld.param.u64 	%rd1, [_ZN3cub18CUB_300001_SM_10006detail6reduce18DeviceReduceKernelINS2_10policy_hubIfyN4cuda3__47maximumIfEEE10Policy1000EN6thrust24THRUST_300001_SM_1000_NS12zip_iteratorINS5_3std3__45tupleIJNSC_6detail15normal_iteratorINSC_10device_ptrIfEEEESL_EEEEEyS8_f17MaxCentroidChangeEEvT0_PT3_T1_NS0_13GridEvenShareISS_EET2_T4__param_3+32];
	ld.param.u32 	%r1, [_ZN3cub18CUB_300001_SM_10006detail6reduce18DeviceReduceKernelINS2_10policy_hubIfyN4cuda3__47maximumIfEEE10Policy1000EN6thrust24THRUST_300001_SM_1000_NS12zip_iteratorINS5_3std3__45tupleIJNSC_6detail15normal_iteratorINSC_10device_ptrIfEEEESL_EEEEEyS8_f17MaxCentroidChangeEEvT0_PT3_T1_NS0_13GridEvenShareISS_EET2_T4__param_3+40];
	ld.param.u64 	%rd28, [_ZN3cub18CUB_300001_SM_10006detail6reduce18DeviceReduceKernelINS2_10policy_hubIfyN4cuda3__47maximumIfEEE10Policy1000EN6thrust24THRUST_300001_SM_1000_NS12zip_iteratorINS5_3std3__45tupleIJNSC_6detail15normal_iteratorINSC_10device_ptrIfEEEESL_EEEEEyS8_f17MaxCentroidChangeEEvT0_PT3_T1_NS0_13GridEvenShareISS_EET2_T4__param_0+8];
	ld.param.u64 	%rd29, [_ZN3cub18CUB_300001_SM_10006detail6reduce18DeviceReduceKernelINS2_10policy_hubIfyN4cuda3__47maximumIfEEE10Policy1000EN6thrust24THRUST_300001_SM_1000_NS12zip_iteratorINS5_3std3__45tupleIJNSC_6detail15normal_iteratorINSC_10device_ptrIfEEEESL_EEEEEyS8_f17MaxCentroidChangeEEvT0_PT3_T1_NS0_13GridEvenShareISS_EET2_T4__param_0];
	cvta.to.global.u64 	%rd2, %rd29;
	cvta.to.global.u64 	%rd3, %rd28;
	mov.u32 	%r2, %ctaid.x;
	shl.b32 	%r41, %r1, 12;
	cvt.s64.s32 	%rd4, %r41;
	shl.b32 	%r42, %r2, 12;
	cvt.u64.u32 	%rd5, %r42;
	sub.s64 	%rd6, %rd1, %rd5;
	setp.gt.u64 	%p1, %rd6, 4095;
	@%p1 bra 	$L__BB17_24;
	cvt.u32.u64 	%r99, %rd5;
	cvt.u32.u64 	%r3, %rd1;
	sub.s32 	%r4, %r3, %r99;
	mov.u32 	%r5, %tid.x;
	setp.ge.s32 	%p80, %r5, %r4;
	mov.f32 	%f455, 0f00000000;
	mov.u32 	%r181, %r5;
	@%p80 bra 	$L__BB17_3;
	add.s32 	%r101, %r99, %r5;
	mul.wide.u32 	%rd61, %r101, 4;
	add.s64 	%rd62, %rd2, %rd61;
	add.s64 	%rd63, %rd3, %rd61;
	ld.global.f32 	%f297, [%rd62];
	ld.global.f32 	%f298, [%rd63];
	sub.f32 	%f299, %f297, %f298;
	abs.f32 	%f455, %f299;
	add.s32 	%r181, %r5, 256;
$L__BB17_3:
	setp.ge.s32 	%p81, %r181, %r4;
	@%p81 bra 	$L__BB17_15;
	not.b32 	%r103, %r181;
	add.s32 	%r8, %r103, %r3;
	sub.s32 	%r104, %r8, %r99;
	shr.u32 	%r105, %r104, 8;
	add.s32 	%r9, %r105, 1;
	and.b32  	%r10, %r9, 7;
	setp.lt.u32 	%p82, %r104, 1792;
	@%p82 bra 	$L__BB17_7;
	and.b32  	%r106, %r9, 33554424;
	neg.s32 	%r179, %r106;
	mul.wide.u32 	%rd64, %r2, 16384;
	mul.wide.u32 	%rd65, %r181, 4;
	or.b64  	%rd66, %rd64, %rd65;
	add.s64 	%rd67, %rd66, 4096;
	add.s64 	%rd88, %rd2, %rd67;
	add.s64 	%rd87, %rd3, %rd67;
$L__BB17_6:
	.pragma "nounroll";
	ld.global.f32 	%f301, [%rd88+-4096];
	ld.global.f32 	%f302, [%rd87+-4096];
	sub.f32 	%f303, %f301, %f302;
	abs.f32 	%f304, %f303;
	setp.lt.f32 	%p83, %f455, %f304;
	selp.f32 	%f305, %f304, %f455, %p83;
	ld.global.f32 	%f306, [%rd88+-3072];
	ld.global.f32 	%f307, [%rd87+-3072];
	sub.f32 	%f308, %f306, %f307;
	abs.f32 	%f309, %f308;
	setp.lt.f32 	%p84, %f305, %f309;
	selp.f32 	%f310, %f309, %f305, %p84;
	ld.global.f32 	%f311, [%rd88+-2048];
	ld.global.f32 	%f312, [%rd87+-2048];
	sub.f32 	%f313, %f311, %f312;
	abs.f32 	%f314, %f313;
	setp.lt.f32 	%p85, %f310, %f314;
	selp.f32 	%f315, %f314, %f310, %p85;
	ld.global.f32 	%f316, [%rd88+-1024];
	ld.global.f32 	%f317, [%rd87+-1024];
	sub.f32 	%f318, %f316, %f317;
	abs.f32 	%f319, %f318;
	setp.lt.f32 	%p86, %f315, %f319;
	selp.f32 	%f320, %f319, %f315, %p86;
	ld.global.f32 	%f321, [%rd88];
	ld.global.f32 	%f322, [%rd87];
	sub.f32 	%f323, %f321, %f322;
	abs.f32 	%f324, %f323;
	setp.lt.f32 	%p87, %f320, %f324;
	selp.f32 	%f325, %f324, %f320, %p87;
	ld.global.f32 	%f326, [%rd88+1024];
	ld.global.f32 	%f327, [%rd87+1024];
	sub.f32 	%f328, %f326, %f327;
	abs.f32 	%f329, %f328;
	setp.lt.f32 	%p88, %f325, %f329;
	selp.f32 	%f330, %f329, %f325, %p88;
	ld.global.f32 	%f331, [%rd88+2048];
	ld.global.f32 	%f332, [%rd87+2048];
	sub.f32 	%f333, %f331, %f332;
	abs.f32 	%f334, %f333;
	setp.lt.f32 	%p89, %f330, %f334;
	selp.f32 	%f335, %f334, %f330, %p89;
	ld.global.f32 	%f336, [%rd88+3072];
	ld.global.f32 	%f337, [%rd87+3072];
	sub.f32 	%f338, %f336, %f337;
	abs.f32 	%f339, %f338;
	setp.lt.f32 	%p90, %f335, %f339;
	selp.f32 	%f455, %f339, %f335, %p90;
	add.s32 	%r181, %r181, 2048;
	add.s32 	%r179, %r179, 8;
	add.s64 	%rd88, %rd88, 8192;
	add.s64 	%rd87, %rd87, 8192;
	setp.ne.s32 	%p91, %r179, 0;
	@%p91 bra 	$L__BB17_6;
$L__BB17_7:
	setp.eq.s32 	%p92, %r10, 0;
	@%p92 bra 	$L__BB17_15;
	setp.lt.u32 	%p93, %r10, 4;
	@%p93 bra 	$L__BB17_10;
	cvt.s64.s32 	%rd68, %r181;
	add.s64 	%rd69, %rd68, %rd5;
	shl.b64 	%rd70, %rd69, 2;
	add.s64 	%rd71, %rd2, %rd70;
	add.s64 	%rd72, %rd3, %rd70;
	ld.global.f32 	%f341, [%rd71];
	ld.global.f32 	%f342, [%rd72];
	sub.f32 	%f343, %f341, %f342;
	abs.f32 	%f344, %f343;
	setp.lt.f32 	%p94, %f455, %f344;
	selp.f32 	%f345, %f344, %f455, %p94;
	ld.global.f32 	%f346, [%rd71+1024];
	ld.global.f32 	%f347, [%rd72+1024];
	sub.f32 	%f348, %f346, %f347;
	abs.f32 	%f349, %f348;
	setp.lt.f32 	%p95, %f345, %f349;
	selp.f32 	%f350, %f349, %f345, %p95;
	ld.global.f32 	%f351, [%rd71+2048];
	ld.global.f32 	%f352, [%rd72+2048];
	sub.f32 	%f353, %f351, %f352;
	abs.f32 	%f354, %f353;
	setp.lt.f32 	%p96, %f350, %f354;
	selp.f32 	%f355, %f354, %f350, %p96;
	ld.global.f32 	%f356, [%rd71+3072];
	ld.global.f32 	%f357, [%rd72+3072];
	sub.f32 	%f358, %f356, %f357;
	abs.f32 	%f359, %f358;
	setp.lt.f32 	%p97, %f355, %f359;
	selp.f32 	%f455, %f359, %f355, %p97;
	add.s32 	%r181, %r181, 1024;
$L__BB17_10:
	and.b32  	%r107, %r9, 3;
	setp.eq.s32 	%p98, %r107, 0;
	@%p98 bra 	$L__BB17_15;
	setp.eq.s32 	%p99, %r107, 1;
	@%p99 bra 	$L__BB17_13;
	cvt.s64.s32 	%rd73, %r181;
	add.s64 	%rd74, %rd73, %rd5;
	shl.b64 	%rd75, %rd74, 2;
	add.s64 	%rd76, %rd2, %rd75;
	add.s64 	%rd77, %rd3, %rd75;
	ld.global.f32 	%f361, [%rd76];
	ld.global.f32 	%f362, [%rd77];
	sub.f32 	%f363, %f361, %f362;
	abs.f32 	%f364, %f363;
	setp.lt.f32 	%p100, %f455, %f364;
	selp.f32 	%f365, %f364, %f455, %p100;
	ld.global.f32 	%f366, [%rd76+1024];
	ld.global.f32 	%f367, [%rd77+1024];
	sub.f32 	%f368, %f366, %f367;
	abs.f32 	%f369, %f368;
	setp.lt.f32 	%p101, %f365, %f369;
	selp.f32 	%f455, %f369, %f365, %p101;
	add.s32 	%r181, %r181, 512;
$L__BB17_13:
	and.b32  	%r108, %r8, 256;
	setp.ne.s32 	%p102, %r108, 0;
	@%p102 bra 	$L__BB17_15;
	cvt.s64.s32 	%rd78, %r181;
	add.s64 	%rd79, %rd78, %rd5;
	shl.b64 	%rd80, %rd79, 2;
	add.s64 	%rd81, %rd2, %rd80;
	add.s64 	%rd82, %rd3, %rd80;
	ld.global.f32 	%f370, [%rd81];
	ld.global.f32 	%f371, [%rd82];
	sub.f32 	%f372, %f370, %f371;
	abs.f32 	%f373, %f372;
	setp.lt.f32 	%p103, %f455, %f373;
	selp.f32 	%f455, %f373, %f455, %p103;
$L__BB17_15:
	setp.lt.s32 	%p104, %r4, 256;
	@%p104 bra 	$L__BB17_20;
	// begin inline asm
	mov.u32 %r147, %laneid;
	// end inline asm
	mov.b32 	%r149, %f455;
	mov.b32 	%r150, 1;
	mov.b32 	%r171, 31;
	mov.b32 	%r172, -1;
	// begin inline asm
	shfl.sync.down.b32 %r148, %r149, %r150, %r171, %r172;
	// end inline asm
	mov.b32 	%f421, %r148;
	setp.gt.s32 	%p132, %r147, 30;
	setp.lt.f32 	%p133, %f455, %f421;
	selp.f32 	%f422, %f421, %f455, %p133;
	selp.f32 	%f423, %f455, %f422, %p132;
	mov.b32 	%r154, %f423;
	mov.b32 	%r155, 2;
	// begin inline asm
	shfl.sync.down.b32 %r153, %r154, %r155, %r171, %r172;
	// end inline asm
	mov.b32 	%f424, %r153;
	setp.gt.s32 	%p134, %r147, 29;
	setp.lt.f32 	%p135, %f423, %f424;
	selp.f32 	%f425, %f424, %f423, %p135;
	selp.f32 	%f426, %f423, %f425, %p134;
	mov.b32 	%r159, %f426;
	mov.b32 	%r160, 4;
	// begin inline asm
	shfl.sync.down.b32 %r158, %r159, %r160, %r171, %r172;
	// end inline asm
	mov.b32 	%f427, %r158;
	setp.gt.s32 	%p136, %r147, 27;
	setp.lt.f32 	%p137, %f426, %f427;
	selp.f32 	%f428, %f427, %f426, %p137;
	selp.f32 	%f429, %f426, %f428, %p136;
	mov.b32 	%r164, %f429;
	mov.b32 	%r165, 8;
	// begin inline asm
	shfl.sync.down.b32 %r163, %r164, %r165, %r171, %r172;
	// end inline asm
	mov.b32 	%f430, %r163;
	setp.gt.s32 	%p138, %r147, 23;
	setp.lt.f32 	%p139, %f429, %f430;
	selp.f32 	%f431, %f430, %f429, %p139;
	selp.f32 	%f432, %f429, %f431, %p138;
	mov.b32 	%r169, %f432;
	mov.b32 	%r170, 16;
	// begin inline asm
	shfl.sync.down.b32 %r168, %r169, %r170, %r171, %r172;
	// end inline asm
	mov.b32 	%f433, %r168;
	setp.gt.s32 	%p140, %r147, 15;
	setp.lt.f32 	%p141, %f432, %f433;
	selp.f32 	%f15, %f433, %f432, %p141;
	selp.f32 	%f465, %f432, %f15, %p140;
	setp.ne.s32 	%p142, %r147, 0;
	@%p142 bra 	$L__BB17_18;
	shr.u32 	%r173, %r5, 3;
	and.b32  	%r174, %r173, 124;
	mov.u32 	%r175, _ZZN3cub18CUB_300001_SM_10006detail6reduce18DeviceReduceKernelINS2_10policy_hubIfyN4cuda3__47maximumIfEEE10Policy1000EN6thrust24THRUST_300001_SM_1000_NS12zip_iteratorINS5_3std3__45tupleIJNSC_6detail15normal_iteratorINSC_10device_ptrIfEEEESL_EEEEEyS8_f17MaxCentroidChangeEEvT0_PT3_T1_NS0_13GridEvenShareISS_EET2_T4_E12temp_storage;
	add.s32 	%r176, %r175, %r174;
	st.shared.f32 	[%r176+8], %f15;
$L__BB17_18:
	bar.sync 	0;
	setp.ne.s32 	%p143, %r5, 0;
	@%p143 bra 	$L__BB17_44;
	ld.shared.f32 	%f434, [_ZZN3cub18CUB_300001_SM_10006detail6reduce18DeviceReduceKernelINS2_10policy_hubIfyN4cuda3__47maximumIfEEE10Policy1000EN6thrust24THRUST_300001_SM_1000_NS12zip_iteratorINS5_3std3__45tupleIJNSC_6detail15normal_iteratorINSC_10device_ptrIfEEEESL_EEEEEyS8_f17MaxCentroidChangeEEvT0_PT3_T1_NS0_13GridEvenShareISS_EET2_T4_E12temp_storage+12];
	setp.lt.f32 	%p144, %f465, %f434;
	selp.f32 	%f435, %f434, %f465, %p144;
	ld.shared.f32 	%f436, [_ZZN3cub18CUB_300001_SM_10006detail6reduce18DeviceReduceKernelINS2_10policy_hubIfyN4cuda3__47maximumIfEEE10Policy1000EN6thrust24THRUST_300001_SM_1000_NS12zip_iteratorINS5_3std3__45tupleIJNSC_6detail15normal_iteratorINSC_10device_ptrIfEEEESL_EEEEEyS8_f17MaxCentroidChangeEEvT0_PT3_T1_NS0_13GridEvenShareISS_EET2_T4_E12temp_storage+16];
	setp.lt.f32 	%p145, %f435, %f436;
	selp.f32 	%f437, %f436, %f435, %p145;
	ld.shared.f32 	%f438, [_ZZN3cub18CUB_300001_SM_10006detail6reduce18DeviceReduceKernelINS2_10policy_hubIfyN4cuda3__47maximumIfEEE10Policy1000EN6thrust24THRUST_300001_SM_1000_NS12zip_iteratorINS5_3std3__45tupleIJNSC_6detail15normal_iteratorINSC_10device_ptrIfEEEESL_EEEEEyS8_f17MaxCentroidChangeEEvT0_PT3_T1_NS0_13GridEvenShareISS_EET2_T4_E12temp_storage+20];
	setp.lt.f32 	%p146, %f437, %f438;
	selp.f32 	%f439, %f438, %f437, %p146;
	ld.shared.f32 	%f440, [_ZZN3cub18CUB_300001_SM_10006detail6reduce18DeviceReduceKernelINS2_10policy_hubIfyN4cuda3__47maximumIfEEE10Policy1000EN6thrust24THRUST_300001_SM_1000_NS12zip_iteratorINS5_3std3__45tupleIJNSC_6detail15normal_iteratorINSC_10device_ptrIfEEEESL_EEEEEyS8_f17MaxCentroidChangeEEvT0_PT3_T1_NS0_13GridEvenShareISS_EET2_T4_E12temp_storage+24];
	setp.lt.f32 	%p147, %f439, %f440;
	selp.f32 	%f441, %f440, %f439, %p147;
	ld.shared.f32 	%f442, [_ZZN3cub18CUB_300001_SM_10006detail6reduce18DeviceReduceKernelINS2_10policy_hubIfyN4cuda3__47maximumIfEEE10Policy1000EN6thrust24THRUST_300001_SM_1000_NS12zip_iteratorINS5_3std3__45tupleIJNSC_6detail15normal_iteratorINSC_10device_ptrIfEEEESL_EEEEEyS8_f17MaxCentroidChangeEEvT0_PT3_T1_NS0_13GridEvenShareISS_EET2_T4_E12temp_storage+28];
	setp.lt.f32 	%p148, %f441, %f442;
	selp.f32 	%f443, %f442, %f441, %p148;
	ld.shared.f32 	%f444, [_ZZN3cub18CUB_300001_SM_10006detail6reduce18DeviceReduceKernelINS2_10policy_hubIfyN4cuda3__47maximumIfEEE10Policy1000EN6thrust24THRUST_300001_SM_1000_NS12zip_iteratorINS5_3std3__45tupleIJNSC_6detail15normal_iteratorINSC_10device_ptrIfEEEESL_EEEEEyS8_f17MaxCentroidChangeEEvT0_PT3_T1_NS0_13GridEvenShareISS_EET2_T4_E12temp_storage+32];
	setp.lt.f32 	%p149, %f443, %f444;
	selp.f32 	%f445, %f444, %f443, %p149;
	ld.shared.f32 	%f446, [_ZZN3cub18CUB_300001_SM_10006detail6reduce18DeviceReduceKernelINS2_10policy_hubIfyN4cuda3__47maximumIfEEE10Policy1000EN6thrust24THRUST_300001_SM_1000_NS12zip_iteratorINS5_3std3__45tupleIJNSC_6detail15normal_iteratorINSC_10device_ptrIfEEEESL_EEEEEyS8_f17MaxCentroidChangeEEvT0_PT3_T1_NS0_13GridEvenShareISS_EET2_T4_E12temp_storage+36];
	setp.lt.f32 	%p150, %f445, %f446;
	selp.f32 	%f465, %f446, %f445, %p150;
	bra.uni 	$L__BB17_44;
$L__BB17_20:
	// begin inline asm
	mov.u32 %r109, %laneid;
	// end inline asm
	and.b32  	%r135, %r5, 992;
	add.s32 	%r136, %r135, 32;
	setp.gt.s32 	%p105, %r136, %r4;
	not.b32 	%r137, %r135;
	add.s32 	%r138, %r4, %r137;
	selp.b32 	%r133, %r138, 31, %p105;
	mov.b32 	%r111, %f455;
	mov.b32 	%r112, 1;
	mov.b32 	%r134, -1;
	// begin inline asm
	shfl.sync.down.b32 %r110, %r111, %r112, %r133, %r134;
	// end inline asm
	mov.b32 	%f374, %r110;
	setp.lt.s32 	%p106, %r109, %r133;
	setp.lt.f32 	%p107, %f455, %f374;
	selp.f32 	%f375, %f374, %f455, %p107;
	selp.f32 	%f376, %f375, %f455, %p106;
	mov.b32 	%r116, %f376;
	mov.b32 	%r117, 2;
	// begin inline asm
	shfl.sync.down.b32 %r115, %r116, %r117, %r133, %r134;
	// end inline asm
	mov.b32 	%f377, %r115;
	add.s32 	%r139, %r109, 2;
	setp.gt.s32 	%p108, %r139, %r133;
	setp.lt.f32 	%p109, %f376, %f377;
	selp.f32 	%f378, %f377, %f376, %p109;
	selp.f32 	%f379, %f376, %f378, %p108;
	mov.b32 	%r121, %f379;
	mov.b32 	%r122, 4;
	// begin inline asm
	shfl.sync.down.b32 %r120, %r121, %r122, %r133, %r134;
	// end inline asm
	mov.b32 	%f380, %r120;
	add.s32 	%r140, %r109, 4;
	setp.gt.s32 	%p110, %r140, %r133;
	setp.lt.f32 	%p111, %f379, %f380;
	selp.f32 	%f381, %f380, %f379, %p111;
	selp.f32 	%f382, %f379, %f381, %p110;
	mov.b32 	%r126, %f382;
	mov.b32 	%r127, 8;
	// begin inline asm
	shfl.sync.down.b32 %r125, %r126, %r127, %r133, %r134;
	// end inline asm
	mov.b32 	%f383, %r125;
	add.s32 	%r141, %r109, 8;
	setp.gt.s32 	%p112, %r141, %r133;
	setp.lt.f32 	%p113, %f382, %f383;
	selp.f32 	%f384, %f383, %f382, %p113;
	selp.f32 	%f385, %f382, %f384, %p112;
	mov.b32 	%r131, %f385;
	mov.b32 	%r132, 16;
	// begin inline asm
	shfl.sync.down.b32 %r130, %r131, %r132, %r133, %r134;
	// end inline asm
	mov.b32 	%f386, %r130;
	add.s32 	%r142, %r109, 16;
	setp.gt.s32 	%p114, %r142, %r133;
	setp.lt.f32 	%p115, %f385, %f386;
	selp.f32 	%f387, %f386, %f385, %p115;
	selp.f32 	%f465, %f385, %f387, %p114;
	setp.ne.s32 	%p116, %r109, 0;
	@%p116 bra 	$L__BB17_22;
	shr.u32 	%r143, %r5, 3;
	and.b32  	%r144, %r143, 124;
	mov.u32 	%r145, _ZZN3cub18CUB_300001_SM_10006detail6reduce18DeviceReduceKernelINS2_10policy_hubIfyN4cuda3__47maximumIfEEE10Policy1000EN6thrust24THRUST_300001_SM_1000_NS12zip_iteratorINS5_3std3__45tupleIJNSC_6detail15normal_iteratorINSC_10device_ptrIfEEEESL_EEEEEyS8_f17MaxCentroidChangeEEvT0_PT3_T1_NS0_13GridEvenShareISS_EET2_T4_E12temp_storage;
	add.s32 	%r146, %r145, %r144;
	st.shared.f32 	[%r146+8], %f465;
$L__BB17_22:
	bar.sync 	0;
	setp.ne.s32 	%p117, %r5, 0;
	@%p117 bra 	$L__BB17_44;
	setp.gt.s32 	%p118, %r4, 32;
	ld.shared.f32 	%f388, [_ZZN3cub18CUB_300001_SM_10006detail6reduce18DeviceReduceKernelINS2_10policy_hubIfyN4cuda3__47maximumIfEEE10Policy1000EN6thrust24THRUST_300001_SM_1000_NS12zip_iteratorINS5_3std3__45tupleIJNSC_6detail15normal_iteratorINSC_10device_ptrIfEEEESL_EEEEEyS8_f17MaxCentroidChangeEEvT0_PT3_T1_NS0_13GridEvenShareISS_EET2_T4_E12temp_storage+12];
	setp.lt.f32 	%p119, %f465, %f388;
	selp.f32 	%f390, %f388, %f465, %p119;
	selp.f32 	%f391, %f390, %f465, %p118;
	setp.gt.s32 	%p120, %r4, 64;
	ld.shared.f32 	%f393, [_ZZN3cub18CUB_300001_SM_10006detail6reduce18DeviceReduceKernelINS2_10policy_hubIfyN4cuda3__47maximumIfEEE10Policy1000EN6thrust24THRUST_300001_SM_1000_NS12zip_iteratorINS5_3std3__45tupleIJNSC_6detail15normal_iteratorINSC_10device_ptrIfEEEESL_EEEEEyS8_f17MaxCentroidChangeEEvT0_PT3_T1_NS0_13GridEvenShareISS_EET2_T4_E12temp_storage+16];
	setp.lt.f32 	%p121, %f391, %f393;
	selp.f32 	%f395, %f393, %f391, %p121;
	selp.f32 	%f396, %f395, %f391, %p120;
	setp.gt.s32 	%p122, %r4, 96;
	ld.shared.f32 	%f398, [_ZZN3cub18CUB_300001_SM_10006detail6reduce18DeviceReduceKernelINS2_10policy_hubIfyN4cuda3__47maximumIfEEE10Policy1000EN6thrust24THRUST_300001_SM_1000_NS12zip_iteratorINS5_3std3__45tupleIJNSC_6detail15normal_iteratorINSC_10device_ptrIfEEEESL_EEEEEyS8_f17MaxCentroidChangeEEvT0_PT3_T1_NS0_13GridEvenShareISS_EET2_T4_E12temp_storage+20];
	setp.lt.f32 	%p123, %f396, %f398;
	selp.f32 	%f400, %f398, %f396, %p123;
	selp.f32 	%f401, %f400, %f396, %p122;
	setp.gt.s32 	%p124, %r4, 128;
	ld.shared.f32 	%f403, [_ZZN3cub18CUB_300001_SM_10006detail6reduce18DeviceReduceKernelINS2_10policy_hubIfyN4cuda3__47maximumIfEEE10Policy1000EN6thrust24THRUST_300001_SM_1000_NS12zip_iteratorINS5_3std3__45tupleIJNSC_6detail15normal_iteratorINSC_10device_ptrIfEEEESL_EEEEEyS8_f17MaxCentroidChangeEEvT0_PT3_T1_NS0_13GridEvenShareISS_EET2_T4_E12temp_storage+24];
	setp.lt.f32 	%p125, %f401, %f403;
	selp.f32 	%f405, %f403, %f401, %p125;
	selp.f32 	%f406, %f405, %f401, %p124;
	setp.gt.s32 	%p126, %r4, 160;
	ld.shared.f32 	%f408, [_ZZN3cub18CUB_300001_SM_10006detail6reduce18DeviceReduceKernelINS2_10policy_hubIfyN4cuda3__47maximumIfEEE10Policy1000EN6thrust24THRUST_300001_SM_1000_NS12zip_iteratorINS5_3std3__45tupleIJNSC_6detail15normal_iteratorINSC_10device_ptrIfEEEESL_EEEEEyS8_f17MaxCentroidChangeEEvT0_PT3_T1_NS0_13GridEvenShareISS_EET2_T4_E12temp_storage+28];
	setp.lt.f32 	%p127, %f406, %f408;
	selp.f32 	%f410, %f408, %f406, %p127;
	selp.f32 	%f411, %f410, %f406, %p126;
	setp.gt.s32 	%p128, %r4, 192;
	ld.shared.f32 	%f413, [_ZZN3cub18CUB_300001_SM_10006detail6reduce18DeviceReduceKernelINS2_10policy_hubIfyN4cuda3__47maximumIfEEE10Policy1000EN6thrust24THRUST_300001_SM_1000_NS12zip_iteratorINS5_3std3__45tupleIJNSC_6detail15normal_iteratorINSC_10device_ptrIfEEEESL_EEEEEyS8_f17MaxCentroidChangeEEvT0_PT3_T1_NS0_13GridEvenShareISS_EET2_T4_E12temp_storage+32];
	setp.lt.f32 	%p129, %f411, %f413;
	selp.f32 	%f415, %f413, %f411, %p129;
	selp.f32 	%f416, %f415, %f411, %p128;
	setp.gt.s32 	%p130, %r4, 224;
	ld.shared.f32 	%f418, [_ZZN3cub18CUB_300001_SM_10006detail6reduce18DeviceReduceKernelINS2_10policy_hubIfyN4cuda3__47maximumIfEEE10Policy1000EN6thrust24THRUST_300001_SM_1000_NS12zip_iteratorINS5_3std3__45tupleIJNSC_6detail15normal_iteratorINSC_10device_ptrIfEEEESL_EEEEEyS8_f17MaxCentroidChangeEEvT0_PT3_T1_NS0_13GridEvenShareISS_EET2_T4_E12temp_storage+36];
	setp.lt.f32 	%p131, %f416, %f418;
	selp.f32 	%f420, %f418, %f416, %p131;
	selp.f32 	%f465, %f420, %f416, %p130;
	bra.uni 	$L__BB17_44;
$L__BB17_24:
	mov.u32 	%r21, %tid.x;
	cvt.u64.u32 	%rd13, %r21;
	add.s64 	%rd30, %rd13, %rd5;
	shl.b64 	%rd31, %rd30, 2;
	add.s64 	%rd32, %rd2, %rd31;
	add.s64 	%rd33, %rd3, %rd31;
	ld.global.f32 	%f39, [%rd32];
	ld.global.f32 	%f40, [%rd33];
	sub.f32 	%f41, %f39, %f40;
	abs.f32 	%f42, %f41;
	ld.global.f32 	%f43, [%rd32+1024];
	ld.global.f32 	%f44, [%rd33+1024];
	sub.f32 	%f45, %f43, %f44;
	abs.f32 	%f46, %f45;
	ld.global.f32 	%f47, [%rd32+2048];
	ld.global.f32 	%f48, [%rd33+2048];
	sub.f32 	%f49, %f47, %f48;
	abs.f32 	%f50, %f49;
	ld.global.f32 	%f51, [%rd32+3072];
	ld.global.f32 	%f52, [%rd33+3072];
	sub.f32 	%f53, %f51, %f52;
	abs.f32 	%f54, %f53;
	ld.global.f32 	%f55, [%rd32+4096];
	ld.global.f32 	%f56, [%rd33+4096];
	sub.f32 	%f57, %f55, %f56;
	abs.f32 	%f58, %f57;
	ld.global.f32 	%f59, [%rd32+5120];
	ld.global.f32 	%f60, [%rd33+5120];
	sub.f32 	%f61, %f59, %f60;
	abs.f32 	%f62, %f61;
	ld.global.f32 	%f63, [%rd32+6144];
	ld.global.f32 	%f64, [%rd33+6144];
	sub.f32 	%f65, %f63, %f64;
	abs.f32 	%f66, %f65;
	ld.global.f32 	%f67, [%rd32+7168];
	ld.global.f32 	%f68, [%rd33+7168];
	sub.f32 	%f69, %f67, %f68;
	abs.f32 	%f70, %f69;
	ld.global.f32 	%f71, [%rd32+8192];
	ld.global.f32 	%f72, [%rd33+8192];
	sub.f32 	%f73, %f71, %f72;
	abs.f32 	%f74, %f73;
	ld.global.f32 	%f75, [%rd32+9216];
	ld.global.f32 	%f76, [%rd33+9216];
	sub.f32 	%f77, %f75, %f76;
	abs.f32 	%f78, %f77;
	ld.global.f32 	%f79, [%rd32+10240];
	ld.global.f32 	%f80, [%rd33+10240];
	sub.f32 	%f81, %f79, %f80;
	abs.f32 	%f82, %f81;
	ld.global.f32 	%f83, [%rd32+11264];
	ld.global.f32 	%f84, [%rd33+11264];
	sub.f32 	%f85, %f83, %f84;
	abs.f32 	%f86, %f85;
	ld.global.f32 	%f87, [%rd32+12288];
	ld.global.f32 	%f88, [%rd33+12288];
	sub.f32 	%f89, %f87, %f88;
	abs.f32 	%f90, %f89;
	ld.global.f32 	%f91, [%rd32+13312];
	ld.global.f32 	%f92, [%rd33+13312];
	sub.f32 	%f93, %f91, %f92;
	abs.f32 	%f94, %f93;
	ld.global.f32 	%f95, [%rd32+14336];
	ld.global.f32 	%f96, [%rd33+14336];
	sub.f32 	%f97, %f95, %f96;
	abs.f32 	%f98, %f97;
	ld.global.f32 	%f99, [%rd32+15360];
	ld.global.f32 	%f100, [%rd33+15360];
	sub.f32 	%f101, %f99, %f100;
	abs.f32 	%f102, %f101;
	setp.lt.f32 	%p2, %f42, %f46;
	selp.f32 	%f103, %f46, %f42, %p2;
	setp.lt.f32 	%p3, %f50, %f54;
	selp.f32 	%f104, %f54, %f50, %p3;
	setp.lt.f32 	%p4, %f58, %f62;
	selp.f32 	%f105, %f62, %f58, %p4;
	setp.lt.f32 	%p5, %f66, %f70;
	selp.f32 	%f106, %f70, %f66, %p5;
	setp.lt.f32 	%p6, %f74, %f78;
	selp.f32 	%f107, %f78, %f74, %p6;
	setp.lt.f32 	%p7, %f82, %f86;
	selp.f32 	%f108, %f86, %f82, %p7;
	setp.lt.f32 	%p8, %f90, %f94;
	selp.f32 	%f109, %f94, %f90, %p8;
	setp.lt.f32 	%p9, %f98, %f102;
	selp.f32 	%f110, %f102, %f98, %p9;
	setp.lt.f32 	%p10, %f103, %f104;
	selp.f32 	%f111, %f104, %f103, %p10;
	setp.lt.f32 	%p11, %f105, %f106;
	selp.f32 	%f112, %f106, %f105, %p11;
	setp.lt.f32 	%p12, %f107, %f108;
	selp.f32 	%f113, %f108, %f107, %p12;
	setp.lt.f32 	%p13, %f109, %f110;
	selp.f32 	%f114, %f110, %f109, %p13;
	setp.lt.f32 	%p14, %f111, %f112;
	selp.f32 	%f115, %f112, %f111, %p14;
	setp.lt.f32 	%p15, %f113, %f114;
	selp.f32 	%f116, %f114, %f113, %p15;
	setp.lt.f32 	%p16, %f115, %f116;
	selp.f32 	%f464, %f116, %f115, %p16;
	setp.lt.u64 	%p17, %rd6, %rd4;
	@%p17 bra 	$L__BB17_40;
	cvt.u32.u64 	%r44, %rd4;
	cvt.u32.u64 	%r45, %rd5;
	cvt.u32.u64 	%r22, %rd1;
	not.b32 	%r46, %r21;
	add.s32 	%r47, %r46, %r22;
	sub.s32 	%r48, %r47, %r44;
	sub.s32 	%r184, %r48, %r45;
	add.s64 	%rd34, %rd5, %rd4;
	add.s64 	%rd35, %rd34, %rd13;
	shl.b64 	%rd36, %rd35, 2;
	add.s64 	%rd37, %rd36, 4096;
	add.s64 	%rd90, %rd2, %rd37;
	add.s64 	%rd89, %rd3, %rd37;
	mov.b32 	%r185, 0;
	mov.u64 	%rd91, %rd5;
$L__BB17_26:
	cvt.s64.s32 	%rd19, %r41;
	add.s64 	%rd91, %rd91, %rd19;
	add.s64 	%rd38, %rd1, -4096;
	setp.gt.u64 	%p18, %rd91, %rd38;
	@%p18 bra 	$L__BB17_28;
	shl.b32 	%r50, %r1, 12;
	cvt.s64.s32 	%rd39, %r50;
	add.s64 	%rd40, %rd91, %rd13;
	shl.b64 	%rd41, %rd40, 2;
	add.s64 	%rd42, %rd2, %rd41;
	add.s64 	%rd43, %rd3, %rd41;
	ld.global.f32 	%f117, [%rd42];
	ld.global.f32 	%f118, [%rd43];
	sub.f32 	%f119, %f117, %f118;
	abs.f32 	%f120, %f119;
	ld.global.f32 	%f121, [%rd42+1024];
	ld.global.f32 	%f122, [%rd43+1024];
	sub.f32 	%f123, %f121, %f122;
	abs.f32 	%f124, %f123;
	ld.global.f32 	%f125, [%rd42+2048];
	ld.global.f32 	%f126, [%rd43+2048];
	sub.f32 	%f127, %f125, %f126;
	abs.f32 	%f128, %f127;
	ld.global.f32 	%f129, [%rd42+3072];
	ld.global.f32 	%f130, [%rd43+3072];
	sub.f32 	%f131, %f129, %f130;
	abs.f32 	%f132, %f131;
	ld.global.f32 	%f133, [%rd42+4096];
	ld.global.f32 	%f134, [%rd43+4096];
	sub.f32 	%f135, %f133, %f134;
	abs.f32 	%f136, %f135;
	ld.global.f32 	%f137, [%rd42+5120];
	ld.global.f32 	%f138, [%rd43+5120];
	sub.f32 	%f139, %f137, %f138;
	abs.f32 	%f140, %f139;
	ld.global.f32 	%f141, [%rd42+6144];
	ld.global.f32 	%f142, [%rd43+6144];
	sub.f32 	%f143, %f141, %f142;
	abs.f32 	%f144, %f143;
	ld.global.f32 	%f145, [%rd42+7168];
	ld.global.f32 	%f146, [%rd43+7168];
	sub.f32 	%f147, %f145, %f146;
	abs.f32 	%f148, %f147;
	ld.global.f32 	%f149, [%rd42+8192];
	ld.global.f32 	%f150, [%rd43+8192];
	sub.f32 	%f151, %f149, %f150;
	abs.f32 	%f152, %f151;
	ld.global.f32 	%f153, [%rd42+9216];
	ld.global.f32 	%f154, [%rd43+9216];
	sub.f32 	%f155, %f153, %f154;
	abs.f32 	%f156, %f155;
	ld.global.f32 	%f157, [%rd42+10240];
	ld.global.f32 	%f158, [%rd43+10240];
	sub.f32 	%f159, %f157, %f158;
	abs.f32 	%f160, %f159;
	ld.global.f32 	%f161, [%rd42+11264];
	ld.global.f32 	%f162, [%rd43+11264];
	sub.f32 	%f163, %f161, %f162;
	abs.f32 	%f164, %f163;
	ld.global.f32 	%f165, [%rd42+12288];
	ld.global.f32 	%f166, [%rd43+12288];
	sub.f32 	%f167, %f165, %f166;
	abs.f32 	%f168, %f167;
	ld.global.f32 	%f169, [%rd42+13312];
	ld.global.f32 	%f170, [%rd43+13312];
	sub.f32 	%f171, %f169, %f170;
	abs.f32 	%f172, %f171;
	ld.global.f32 	%f173, [%rd42+14336];
	ld.global.f32 	%f174, [%rd43+14336];
	sub.f32 	%f175, %f173, %f174;
	abs.f32 	%f176, %f175;
	ld.global.f32 	%f177, [%rd42+15360];
	ld.global.f32 	%f178, [%rd43+15360];
	sub.f32 	%f179, %f177, %f178;
	abs.f32 	%f180, %f179;
	setp.lt.f32 	%p19, %f464, %f120;
	selp.f32 	%f181, %f120, %f464, %p19;
	setp.lt.f32 	%p20, %f124, %f128;
	selp.f32 	%f182, %f128, %f124, %p20;
	setp.lt.f32 	%p21, %f132, %f136;
	selp.f32 	%f183, %f136, %f132, %p21;
	setp.lt.f32 	%p22, %f140, %f144;
	selp.f32 	%f184, %f144, %f140, %p22;
	setp.lt.f32 	%p23, %f148, %f152;
	selp.f32 	%f185, %f152, %f148, %p23;
	setp.lt.f32 	%p24, %f156, %f160;
	selp.f32 	%f186, %f160, %f156, %p24;
	setp.lt.f32 	%p25, %f164, %f168;
	selp.f32 	%f187, %f168, %f164, %p25;
	setp.lt.f32 	%p26, %f172, %f176;
	selp.f32 	%f188, %f176, %f172, %p26;
	setp.lt.f32 	%p27, %f181, %f182;
	selp.f32 	%f189, %f182, %f181, %p27;
	setp.lt.f32 	%p28, %f183, %f184;
	selp.f32 	%f190, %f184, %f183, %p28;
	setp.lt.f32 	%p29, %f185, %f186;
	selp.f32 	%f191, %f186, %f185, %p29;
	setp.lt.f32 	%p30, %f187, %f188;
	selp.f32 	%f192, %f188, %f187, %p30;
	setp.lt.f32 	%p31, %f189, %f190;
	selp.f32 	%f193, %f190, %f189, %p31;
	setp.lt.f32 	%p32, %f191, %f192;
	selp.f32 	%f194, %f192, %f191, %p32;
	setp.lt.f32 	%p33, %f193, %f194;
	selp.f32 	%f195, %f194, %f193, %p33;
	setp.lt.f32 	%p34, %f195, %f180;
	selp.f32 	%f464, %f180, %f195, %p34;
	sub.s64 	%rd44, %rd1, %rd91;
	setp.lt.u64 	%p35, %rd44, %rd39;
	add.s32 	%r185, %r185, 1;
	sub.s32 	%r184, %r184, %r50;
	mul.wide.s32 	%rd45, %r50, 4;
	add.s64 	%rd90, %rd90, %rd45;
	add.s64 	%rd89, %rd89, %rd45;
	@%p35 bra 	$L__BB17_40;
	bra.uni 	$L__BB17_26;
$L__BB17_28:
	setp.le.u64 	%p36, %rd1, %rd91;
	cvt.u32.u64 	%r51, %rd91;
	cvt.u32.u64 	%r52, %rd1;
	sub.s32 	%r53, %r52, %r51;
	setp.ge.s32 	%p37, %r21, %r53;
	or.pred  	%p38, %p36, %p37;
	@%p38 bra 	$L__BB17_40;
	cvt.u32.u64 	%r55, %rd19;
	cvt.u32.u64 	%r56, %rd5;
	not.b32 	%r57, %r21;
	add.s32 	%r28, %r57, %r22;
	add.s32 	%r58, %r55, %r56;
	sub.s32 	%r59, %r28, %r58;
	mul.lo.s32 	%r60, %r1, %r185;
	shl.b32 	%r61, %r60, 12;
	sub.s32 	%r62, %r59, %r61;
	shr.u32 	%r63, %r62, 8;
	add.s32 	%r29, %r63, 1;
	and.b32  	%r30, %r29, 7;
	setp.lt.u32 	%p39, %r62, 1792;
	mov.u32 	%r188, %r21;
	@%p39 bra 	$L__BB17_32;
	shr.u32 	%r64, %r184, 8;
	add.s32 	%r65, %r64, 1;
	and.b32  	%r66, %r65, 33554424;
	neg.s32 	%r186, %r66;
	mov.u32 	%r188, %r21;
$L__BB17_31:
	.pragma "nounroll";
	ld.global.f32 	%f197, [%rd90+-4096];
	ld.global.f32 	%f198, [%rd89+-4096];
	sub.f32 	%f199, %f197, %f198;
	abs.f32 	%f200, %f199;
	setp.lt.f32 	%p40, %f464, %f200;
	selp.f32 	%f201, %f200, %f464, %p40;
	ld.global.f32 	%f202, [%rd90+-3072];
	ld.global.f32 	%f203, [%rd89+-3072];
	sub.f32 	%f204, %f202, %f203;
	abs.f32 	%f205, %f204;
	setp.lt.f32 	%p41, %f201, %f205;
	selp.f32 	%f206, %f205, %f201, %p41;
	ld.global.f32 	%f207, [%rd90+-2048];
	ld.global.f32 	%f208, [%rd89+-2048];
	sub.f32 	%f209, %f207, %f208;
	abs.f32 	%f210, %f209;
	setp.lt.f32 	%p42, %f206, %f210;
	selp.f32 	%f211, %f210, %f206, %p42;
	ld.global.f32 	%f212, [%rd90+-1024];
	ld.global.f32 	%f213, [%rd89+-1024];
	sub.f32 	%f214, %f212, %f213;
	abs.f32 	%f215, %f214;
	setp.lt.f32 	%p43, %f211, %f215;
	selp.f32 	%f216, %f215, %f211, %p43;
	ld.global.f32 	%f217, [%rd90];
	ld.global.f32 	%f218, [%rd89];
	sub.f32 	%f219, %f217, %f218;
	abs.f32 	%f220, %f219;
	setp.lt.f32 	%p44, %f216, %f220;
	selp.f32 	%f221, %f220, %f216, %p44;
	ld.global.f32 	%f222, [%rd90+1024];
	ld.global.f32 	%f223, [%rd89+1024];
	sub.f32 	%f224, %f222, %f223;
	abs.f32 	%f225, %f224;
	setp.lt.f32 	%p45, %f221, %f225;
	selp.f32 	%f226, %f225, %f221, %p45;
	ld.global.f32 	%f227, [%rd90+2048];
	ld.global.f32 	%f228, [%rd89+2048];
	sub.f32 	%f229, %f227, %f228;
	abs.f32 	%f230, %f229;
	setp.lt.f32 	%p46, %f226, %f230;
	selp.f32 	%f231, %f230, %f226, %p46;
	ld.global.f32 	%f232, [%rd90+3072];
	ld.global.f32 	%f233, [%rd89+3072];
	sub.f32 	%f234, %f232, %f233;
	abs.f32 	%f235, %f234;
	setp.lt.f32 	%p47, %f231, %f235;
	selp.f32 	%f464, %f235, %f231, %p47;
	add.s32 	%r188, %r188, 2048;
	add.s32 	%r186, %r186, 8;
	add.s64 	%rd90, %rd90, 8192;
	add.s64 	%rd89, %rd89, 8192;
	setp.ne.s32 	%p48, %r186, 0;
	@%p48 bra 	$L__BB17_31;
$L__BB17_32:
	setp.eq.s32 	%p49, %r30, 0;
	@%p49 bra 	$L__BB17_40;
	setp.lt.u32 	%p50, %r30, 4;
	@%p50 bra 	$L__BB17_35;
	cvt.u64.u32 	%rd46, %r188;
	add.s64 	%rd47, %rd91, %rd46;
	shl.b64 	%rd48, %rd47, 2;
	add.s64 	%rd49, %rd2, %rd48;
	add.s64 	%rd50, %rd3, %rd48;
	ld.global.f32 	%f237, [%rd49];
	ld.global.f32 	%f238, [%rd50];
	sub.f32 	%f239, %f237, %f238;
	abs.f32 	%f240, %f239;
	setp.lt.f32 	%p51, %f464, %f240;
	selp.f32 	%f241, %f240, %f464, %p51;
	ld.global.f32 	%f242, [%rd49+1024];
	ld.global.f32 	%f243, [%rd50+1024];
	sub.f32 	%f244, %f242, %f243;
	abs.f32 	%f245, %f244;
	setp.lt.f32 	%p52, %f241, %f245;
	selp.f32 	%f246, %f245, %f241, %p52;
	ld.global.f32 	%f247, [%rd49+2048];
	ld.global.f32 	%f248, [%rd50+2048];
	sub.f32 	%f249, %f247, %f248;
	abs.f32 	%f250, %f249;
	setp.lt.f32 	%p53, %f246, %f250;
	selp.f32 	%f251, %f250, %f246, %p53;
	ld.global.f32 	%f252, [%rd49+3072];
	ld.global.f32 	%f253, [%rd50+3072];
	sub.f32 	%f254, %f252, %f253;
	abs.f32 	%f255, %f254;
	setp.lt.f32 	%p54, %f251, %f255;
	selp.f32 	%f464, %f255, %f251, %p54;
	add.s32 	%r188, %r188, 1024;
$L__BB17_35:
	and.b32  	%r67, %r29, 3;
	setp.eq.s32 	%p55, %r67, 0;
	@%p55 bra 	$L__BB17_40;
	setp.eq.s32 	%p56, %r67, 1;
	@%p56 bra 	$L__BB17_38;
	cvt.u64.u32 	%rd51, %r188;
	add.s64 	%rd52, %rd91, %rd51;
	shl.b64 	%rd53, %rd52, 2;
	add.s64 	%rd54, %rd2, %rd53;
	add.s64 	%rd55, %rd3, %rd53;
	ld.global.f32 	%f257, [%rd54];
	ld.global.f32 	%f258, [%rd55];
	sub.f32 	%f259, %f257, %f258;
	abs.f32 	%f260, %f259;
	setp.lt.f32 	%p57, %f464, %f260;
	selp.f32 	%f261, %f260, %f464, %p57;
	ld.global.f32 	%f262, [%rd54+1024];
	ld.global.f32 	%f263, [%rd55+1024];
	sub.f32 	%f264, %f262, %f263;
	abs.f32 	%f265, %f264;
	setp.lt.f32 	%p58, %f261, %f265;
	selp.f32 	%f464, %f265, %f261, %p58;
	add.s32 	%r188, %r188, 512;
$L__BB17_38:
	and.b32  	%r68, %r28, 256;
	setp.ne.s32 	%p59, %r68, 0;
	@%p59 bra 	$L__BB17_40;
	cvt.u64.u32 	%rd56, %r188;
	add.s64 	%rd57, %rd91, %rd56;
	shl.b64 	%rd58, %rd57, 2;
	add.s64 	%rd59, %rd2, %rd58;
	add.s64 	%rd60, %rd3, %rd58;
	ld.global.f32 	%f266, [%rd59];
	ld.global.f32 	%f267, [%rd60];
	sub.f32 	%f268, %f266, %f267;
	abs.f32 	%f269, %f268;
	setp.lt.f32 	%p60, %f464, %f269;
	selp.f32 	%f464, %f269, %f464, %p60;
$L__BB17_40:
	// begin inline asm
	mov.u32 %r69, %laneid;
	// end inline asm
	mov.b32 	%r71, %f464;
	mov.b32 	%r72, 1;
	mov.b32 	%r93, 31;
	mov.b32 	%r94, -1;
	// begin inline asm
	shfl.sync.down.b32 %r70, %r71, %r72, %r93, %r94;
	// end inline asm
	mov.b32 	%f270, %r70;
	setp.gt.s32 	%p61, %r69, 30;
	setp.lt.f32 	%p62, %f464, %f270;
	selp.f32 	%f271, %f270, %f464, %p62;
	selp.f32 	%f272, %f464, %f271, %p61;
	mov.b32 	%r76, %f272;
	mov.b32 	%r77, 2;
	// begin inline asm
	shfl.sync.down.b32 %r75, %r76, %r77, %r93, %r94;
	// end inline asm
	mov.b32 	%f273, %r75;
	setp.gt.s32 	%p63, %r69, 29;
	setp.lt.f32 	%p64, %f272, %f273;
	selp.f32 	%f274, %f273, %f272, %p64;
	selp.f32 	%f275, %f272, %f274, %p63;
	mov.b32 	%r81, %f275;
	mov.b32 	%r82, 4;
	// begin inline asm
	shfl.sync.down.b32 %r80, %r81, %r82, %r93, %r94;
	// end inline asm
	mov.b32 	%f276, %r80;
	setp.gt.s32 	%p65, %r69, 27;
	setp.lt.f32 	%p66, %f275, %f276;
	selp.f32 	%f277, %f276, %f275, %p66;
	selp.f32 	%f278, %f275, %f277, %p65;
	mov.b32 	%r86, %f278;
	mov.b32 	%r87, 8;
	// begin inline asm
	shfl.sync.down.b32 %r85, %r86, %r87, %r93, %r94;
	// end inline asm
	mov.b32 	%f279, %r85;
	setp.gt.s32 	%p67, %r69, 23;
	setp.lt.f32 	%p68, %f278, %f279;
	selp.f32 	%f280, %f279, %f278, %p68;
	selp.f32 	%f281, %f278, %f280, %p67;
	mov.b32 	%r91, %f281;
	mov.b32 	%r92, 16;
	// begin inline asm
	shfl.sync.down.b32 %r90, %r91, %r92, %r93, %r94;
	// end inline asm
	mov.b32 	%f282, %r90;
	setp.gt.s32 	%p69, %r69, 15;
	setp.lt.f32 	%p70, %f281, %f282;
	selp.f32 	%f35, %f282, %f281, %p70;
	selp.f32 	%f465, %f281, %f35, %p69;
	setp.ne.s32 	%p71, %r69, 0;
	@%p71 bra 	$L__BB17_42;
	shr.u32 	%r95, %r21, 3;
	and.b32  	%r96, %r95, 124;
	mov.u32 	%r97, _ZZN3cub18CUB_300001_SM_10006detail6reduce18DeviceReduceKernelINS2_10policy_hubIfyN4cuda3__47maximumIfEEE10Policy1000EN6thrust24THRUST_300001_SM_1000_NS12zip_iteratorINS5_3std3__45tupleIJNSC_6detail15normal_iteratorINSC_10device_ptrIfEEEESL_EEEEEyS8_f17MaxCentroidChangeEEvT0_PT3_T1_NS0_13GridEvenShareISS_EET2_T4_E12temp_storage;
	add.s32 	%r98, %r97, %r96;
	st.shared.f32 	[%r98+8], %f35;
$L__BB17_42:
	bar.sync 	0;
	setp.ne.s32 	%p72, %r21, 0;
	@%p72 bra 	$L__BB17_44;
	ld.shared.f32 	%f283, [_ZZN3cub18CUB_300001_SM_10006detail6reduce18DeviceReduceKernelINS2_10policy_hubIfyN4cuda3__47maximumIfEEE10Policy1000EN6thrust24THRUST_300001_SM_1000_NS12zip_iteratorINS5_3std3__45tupleIJNSC_6detail15normal_iteratorINSC_10device_ptrIfEEEESL_EEEEEyS8_f17MaxCentroidChangeEEvT0_PT3_T1_NS0_13GridEvenShareISS_EET2_T4_E12temp_storage+12];
	setp.lt.f32 	%p73, %f465, %f283;
	selp.f32 	%f284, %f283, %f465, %p73;
	ld.shared.f32 	%f285, [_ZZN3cub18CUB_300001_SM_10006detail6reduce18DeviceReduceKernelINS2_10policy_hubIfyN4cuda3__47maximumIfEEE10Policy1000EN6thrust24THRUST_300001_SM_1000_NS12zip_iteratorINS5_3std3__45tupleIJNSC_6detail15normal_iteratorINSC_10device_ptrIfEEEESL_EEEEEyS8_f17MaxCentroidChangeEEvT0_PT3_T1_NS0_13GridEvenShareISS_EET2_T4_E12temp_storage+16];
	setp.lt.f32 	%p74, %f284, %f285;
	selp.f32 	%f286, %f285, %f284, %p74;
	ld.shared.f32 	%f287, [_ZZN3cub18CUB_300001_SM_10006detail6reduce18DeviceReduceKernelINS2_10policy_hubIfyN4cuda3__47maximumIfEEE10Policy1000EN6thrust24THRUST_300001_SM_1000_NS12zip_iteratorINS5_3std3__45tupleIJNSC_6detail15normal_iteratorINSC_10device_ptrIfEEEESL_EEEEEyS8_f17MaxCentroidChangeEEvT0_PT3_T1_NS0_13GridEvenShareISS_EET2_T4_E12temp_storage+20];
	setp.lt.f32 	%p75, %f286, %f287;
	selp.f32 	%f288, %f287, %f286, %p75;
	ld.shared.f32 	%f289, [_ZZN3cub18CUB_300001_SM_10006detail6reduce18DeviceReduceKernelINS2_10policy_hubIfyN4cuda3__47maximumIfEEE10Policy1000EN6thrust24THRUST_300001_SM_1000_NS12zip_iteratorINS5_3std3__45tupleIJNSC_6detail15normal_iteratorINSC_10device_ptrIfEEEESL_EEEEEyS8_f17MaxCentroidChangeEEvT0_PT3_T1_NS0_13GridEvenShareISS_EET2_T4_E12temp_storage+24];
	setp.lt.f32 	%p76, %f288, %f289;
	selp.f32 	%f290, %f289, %f288, %p76;
	ld.shared.f32 	%f291, [_ZZN3cub18CUB_300001_SM_10006detail6reduce18DeviceReduceKernelINS2_10policy_hubIfyN4cuda3__47maximumIfEEE10Policy1000EN6thrust24THRUST_300001_SM_1000_NS12zip_iteratorINS5_3std3__45tupleIJNSC_6detail15normal_iteratorINSC_10device_ptrIfEEEESL_EEEEEyS8_f17MaxCentroidChangeEEvT0_PT3_T1_NS0_13GridEvenShareISS_EET2_T4_E12temp_storage+28];
	setp.lt.f32 	%p77, %f290, %f291;
	selp.f32 	%f292, %f291, %f290, %p77;
	ld.shared.f32 	%f293, [_ZZN3cub18CUB_300001_SM_10006detail6reduce18DeviceReduceKernelINS2_10policy_hubIfyN4cuda3__47maximumIfEEE10Policy1000EN6thrust24THRUST_300001_SM_1000_NS12zip_iteratorINS5_3std3__45tupleIJNSC_6detail15normal_iteratorINSC_10device_ptrIfEEEESL_EEEEEyS8_f17MaxCentroidChangeEEvT0_PT3_T1_NS0_13GridEvenShareISS_EET2_T4_E12temp_storage+32];
	setp.lt.f32 	%p78, %f292, %f293;
	selp.f32 	%f294, %f293, %f292, %p78;
	ld.shared.f32 	%f295, [_ZZN3cub18CUB_300001_SM_10006detail6reduce18DeviceReduceKernelINS2_10policy_hubIfyN4cuda3__47maximumIfEEE10Policy1000EN6thrust24THRUST_300001_SM_1000_NS12zip_iteratorINS5_3std3__45tupleIJNSC_6detail15normal_iteratorINSC_10device_ptrIfEEEESL_EEEEEyS8_f17MaxCentroidChangeEEvT0_PT3_T1_NS0_13GridEvenShareISS_EET2_T4_E12temp_storage+36];
	setp.lt.f32 	%p79, %f294, %f295;
	selp.f32 	%f465, %f295, %f294, %p79;
$L__BB17_44:
	mov.u32 	%r177, %tid.x;
	setp.ne.s32 	%p151, %r177, 0;
	@%p151 bra 	$L__BB17_46;
	ld.param.u64 	%rd86, [_ZN3cub18CUB_300001_SM_10006detail6reduce18DeviceReduceKernelINS2_10policy_hubIfyN4cuda3__47maximumIfEEE10Policy1000EN6thrust24THRUST_300001_SM_1000_NS12zip_iteratorINS5_3std3__45tupleIJNSC_6detail15normal_iteratorINSC_10device_ptrIfEEEESL_EEEEEyS8_f17MaxCentroidChangeEEvT0_PT3_T1_NS0_13GridEvenShareISS_EET2_T4__param_1];
	cvta.to.global.u64 	%rd83, %rd86;
	mul.wide.u32 	%rd84, %r2, 4;
	add.s64 	%rd85, %rd83, %rd84;
	st.global.f32 	[%rd85], %f465;
$L__BB17_46:
	ret;

}
	// .globl	_ZN3cub18CUB_300001_SM_10006detail6reduce28DeviceReduceSingleTileKernelINS2_10policy_hubIfyN4cuda3__47maximumIfEEE10Policy1000EPfSB_iS8_ffNS5_3std3__410__identityEEEvT0_T1_T2_T3_T4_T6_
.visible .entry _ZN3cub18CUB_300001_SM_10006detail6reduce28DeviceReduceSingleTileKernelINS2_10policy_hubIfyN4cuda3__47maximumIfEEE10Policy1000EPfSB_iS8_ffNS5_3std3__410__identityEEEvT0_T1_T2_T3_T4_T6_(
	.param .u64 .ptr .align 1 _ZN3cub18CUB_300001_SM_10006detail6reduce28DeviceReduceSingleTileKernelINS2_10policy_hubIfyN4cuda3__47maximumIfEEE10Policy1000EPfSB_iS8_ffNS5_3std3__410__identityEEEvT0_T1_T2_T3_T4_T6__param_0,
	.param .u64 .ptr .align 1 _ZN3cub18CUB_300001_SM_10006detail6reduce28DeviceReduceSingleTileKernelINS2_10policy_hubIfyN4cuda3__47maximumIfEEE10Policy1000EPfSB_iS8_ffNS5_3std3__410__identityEEEvT0_T1_T2_T3_T4_T6__param_1,
	.param .u32 _ZN3cub18CUB_300001_SM_10006detail6reduce28DeviceReduceSingleTileKernelINS2_10policy_hubIfyN4cuda3__47maximumIfEEE10Policy1000EPfSB_iS8_ffNS5_3std3__410__identityEEEvT0_T1_T2_T3_T4_T6__param_2,
	.param .align 1 .b8 _ZN3cub18CUB_300001_SM_10006detail6reduce28DeviceReduceSingleTileKernelINS2_10policy_hubIfyN4cuda3__47maximumIfEEE10Policy1000EPfSB_iS8_ffNS5_3std3__410__identityEEEvT0_T1_T2_T3_T4_T6__param_3[1],
	.param .f32 _ZN3cub18CUB_300001_SM_10006detail6reduce28DeviceReduceSingleTileKernelINS2_10policy_hubIfyN4cuda3__47maximumIfEEE10Policy1000EPfSB_iS8_ffNS5_3std3__410__identityEEEvT0_T1_T2_T3_T4_T6__param_4,
	.param .align 1 .b8 _ZN3cub18CUB_300001_SM_10006detail6reduce28DeviceReduceSingleTileKernelINS2_10policy_hubIfyN4cuda3__47maximumIfEEE10Policy1000EPfSB_iS8_ffNS5_3std3__410__identityEEEvT0_T1_T2_T3_T4_T6__param_5[1]
)
.maxntid 256
.minnctapersm 1
{
	.reg .pred 	%p<252>;
	.reg .b32 	%r<407>;
	.reg .b32 	%f<445>;
	.reg .b64 	%rd<125>;
	// demoted variable
	.shared .align 4 .b8 _ZZN3cub18CUB_300001_SM_10006detail6reduce28DeviceReduceSingleTileKernelINS2_10policy_hubIfyN4cuda3__47maximumIfEEE10Policy1000EPfSB_iS8_ffNS5_3std3__410__identityEEEvT0_T1_T2_T3_T4_T6_E12temp_storage[44];
	ld.param.u64 	%rd16, [_ZN3cub18CUB_300001_SM_10006detail6reduce28DeviceReduceSingleTileKernelINS2_10policy_hubIfyN4cuda3__47maximumIfEEE10Policy1000EPfSB_iS8_ffNS5_3std3__410__identityEEEvT0_T1_T2_T3_T4_T6__param_0];
	ld.param.u64 	%rd17, [_ZN3cub18CUB_300001_SM_10006detail6reduce28DeviceReduceSingleTileKernelINS2_10policy_hubIfyN4cuda3__47maximumIfEEE10Policy1000EPfSB_iS8_ffNS5_3std3__410__identityEEEvT0_T1_T2_T3_T4_T6__param_1];
	ld.param.u32 	%r67, [_ZN3cub18CUB_300001_SM_10006detail6reduce28DeviceReduceSingleTileKernelINS2_10policy_hubIfyN4cuda3__47maximumIfEEE10Policy1000EPfSB_iS8_ffNS5_3std3__410__identityEEEvT0_T1_T2_T3_T4_T6__param_2];
	ld.param.f32 	%f58, [_ZN3cub18CUB_300001_SM_10006detail6reduce28DeviceReduceSingleTileKernelINS2_10policy_hubIfyN4cuda3__47maximumIfEEE10Policy1000EPfSB_iS8_ffNS5_3std3__410__identityEEEvT0_T1_T2_T3_T4_T6__param_4];
	cvta.to.global.u64 	%rd1, %rd17;
	setp.ne.s32 	%p1, %r67, 0;
	@%p1 bra 	$L__BB18_3;
	mov.u32 	%r380, %tid.x;
	setp.ne.s32 	%p251, %r380, 0;
	@%p251 bra 	$L__BB18_74;
	st.global.f32 	[%rd1], %f58;
	bra.uni 	$L__BB18_74;
$L__BB18_3:
	and.b64  	%rd18, %rd16, 15;
	setp.ne.s64 	%p2, %rd18, 0;
	@%p2 bra 	$L__BB18_38;
	setp.gt.s32 	%p126, %r67, 4095;
	@%p126 bra 	$L__BB18_22;
	mov.u32 	%r1, %tid.x;
	setp.ge.s32 	%p191, %r1, %r67;
	mov.f32 	%f423, 0f00000000;
	mov.u32 	%r384, %r1;
	@%p191 bra 	$L__BB18_7;
	mul.wide.u32 	%rd113, %r1, 4;
	add.s64 	%rd112, %rd16, %rd113;
	// begin inline asm
	ld.global.nc.u32 %r300, [%rd112];
	// end inline asm
	mov.b32 	%f423, %r300;
	add.s32 	%r384, %r1, 256;
$L__BB18_7:
	setp.ge.s32 	%p192, %r384, %r67;
	@%p192 bra 	$L__BB18_13;
	not.b32 	%r301, %r384;
	add.s32 	%r4, %r67, %r301;
	and.b32  	%r302, %r4, 768;
	setp.eq.s32 	%p193, %r302, 768;
	@%p193 bra 	$L__BB18_11;
	mul.wide.u32 	%rd114, %r384, 4;
	add.s64 	%rd121, %rd16, %rd114;
	shr.u32 	%r303, %r4, 8;
	add.s32 	%r304, %r303, 1;
	and.b32  	%r305, %r304, 3;
	neg.s32 	%r382, %r305;
$L__BB18_10:
	.pragma "nounroll";
	// begin inline asm
	ld.global.nc.u32 %r306, [%rd121];
	// end inline asm
	mov.b32 	%f336, %r306;
	setp.lt.f32 	%p194, %f423, %f336;
	selp.f32 	%f423, %f336, %f423, %p194;
	add.s32 	%r384, %r384, 256;
	add.s64 	%rd121, %rd121, 1024;
	add.s32 	%r382, %r382, 1;
	setp.ne.s32 	%p195, %r382, 0;
	@%p195 bra 	$L__BB18_10;
$L__BB18_11:
	setp.lt.u32 	%p196, %r4, 768;
	@%p196 bra 	$L__BB18_13;
$L__BB18_12:
	mul.wide.s32 	%rd120, %r384, 4;
	add.s64 	%rd116, %rd16, %rd120;
	// begin inline asm
	ld.global.nc.u32 %r307, [%rd116];
	// end inline asm
	mov.b32 	%f337, %r307;
	setp.lt.f32 	%p197, %f423, %f337;
	selp.f32 	%f338, %f337, %f423, %p197;
	add.s64 	%rd117, %rd116, 1024;
	// begin inline asm
	ld.global.nc.u32 %r308, [%rd117];
	// end inline asm
	mov.b32 	%f339, %r308;
	setp.lt.f32 	%p198, %f338, %f339;
	selp.f32 	%f340, %f339, %f338, %p198;
	add.s64 	%rd118, %rd116, 2048;
	// begin inline asm
	ld.global.nc.u32 %r309, [%rd118];
	// end inline asm
	mov.b32 	%f341, %r309;
	setp.lt.f32 	%p199, %f340, %f341;
	selp.f32 	%f342, %f341, %f340, %p199;
	add.s64 	%rd119, %rd116, 3072;
	// begin inline asm
	ld.global.nc.u32 %r310, [%rd119];
	// end inline asm
	mov.b32 	%f343, %r310;
	setp.lt.f32 	%p200, %f342, %f343;
	selp.f32 	%f423, %f343, %f342, %p200;
	add.s32 	%r384, %r384, 1024;
	setp.lt.s32 	%p201, %r384, %r67;
	@%p201 bra 	$L__BB18_12;
$L__BB18_13:
	setp.lt.s32 	%p202, %r67, 256;
	@%p202 bra 	$L__BB18_18;
	// begin inline asm
	mov.u32 %r349, %laneid;
	// end inline asm
	mov.b32 	%r351, %f423;
	mov.b32 	%r352, 1;
	mov.b32 	%r373, 31;
	mov.b32 	%r374, -1;
	// begin inline asm
	shfl.sync.down.b32 %r350, %r351, %r352, %r373, %r374;
	// end inline asm
	mov.b32 	%f391, %r350;
	setp.gt.s32 	%p230, %r349, 30;
	setp.lt.f32 	%p231, %f423, %f391;
	selp.f32 	%f392, %f391, %f423, %p231;
	selp.f32 	%f393, %f423, %f392, %p230;
	mov.b32 	%r356, %f393;
	mov.b32 	%r357, 2;
	// begin inline asm
	shfl.sync.down.b32 %r355, %r356, %r357, %r373, %r374;
	// end inline asm
	mov.b32 	%f394, %r355;
	setp.gt.s32 	%p232, %r349, 29;
	setp.lt.f32 	%p233, %f393, %f394;
	selp.f32 	%f395, %f394, %f393, %p233;
	selp.f32 	%f396, %f393, %f395, %p232;
	mov.b32 	%r361, %f396;
	mov.b32 	%r362, 4;
	// begin inline asm
	shfl.sync.down.b32 %r360, %r361, %r362, %r373, %r374;
	// end inline asm
	mov.b32 	%f397, %r360;
	setp.gt.s32 	%p234, %r349, 27;
	setp.lt.f32 	%p235, %f396, %f397;
	selp.f32 	%f398, %f397, %f396, %p235;
	selp.f32 	%f399, %f396, %f398, %p234;
	mov.b32 	%r366, %f399;
	mov.b32 	%r367, 8;
	// begin inline asm
	shfl.sync.down.b32 %r365, %r366, %r367, %r373, %r374;
	// end inline asm
	mov.b32 	%f400, %r365;
	setp.gt.s32 	%p236, %r349, 23;
	setp.lt.f32 	%p237, %f399, %f400;
	selp.f32 	%f401, %f400, %f399, %p237;
	selp.f32 	%f402, %f399, %f401, %p236;
	mov.b32 	%r371, %f402;
	mov.b32 	%r372, 16;
	// begin inline asm
	shfl.sync.down.b32 %r370, %r371, %r372, %r373, %r374;
	// end inline asm
	mov.b32 	%f403, %r370;
	setp.gt.s32 	%p238, %r349, 15;
	setp.lt.f32 	%p239, %f402, %f403;
	selp.f32 	%f10, %f403, %f402, %p239;
	selp.f32 	%f444, %f402, %f10, %p238;
	setp.ne.s32 	%p240, %r349, 0;
	@%p240 bra 	$L__BB18_16;
	shr.u32 	%r375, %r1, 3;
	and.b32  	%r376, %r375, 124;
	mov.u32 	%r377, _ZZN3cub18CUB_300001_SM_10006detail6reduce28DeviceReduceSingleTileKernelINS2_10policy_hubIfyN4cuda3__47maximumIfEEE10Policy1000EPfSB_iS8_ffNS5_3std3__410__identityEEEvT0_T1_T2_T3_T4_T6_E12temp_storage;
	add.s32 	%r378, %r377, %r376;
	st.shared.f32 	[%r378+8], %f10;
$L__BB18_16:
	bar.sync 	0;
	setp.ne.s32 	%p241, %r1, 0;
	@%p241 bra 	$L__BB18_72;
	ld.shared.f32 	%f404, [_ZZN3cub18CUB_300001_SM_10006detail6reduce28DeviceReduceSingleTileKernelINS2_10policy_hubIfyN4cuda3__47maximumIfEEE10Policy1000EPfSB_iS8_ffNS5_3std3__410__identityEEEvT0_T1_T2_T3_T4_T6_E12temp_storage+12];
	setp.lt.f32 	%p242, %f444, %f404;
	selp.f32 	%f405, %f404, %f444, %p242;
	ld.shared.f32 	%f406, [_ZZN3cub18CUB_300001_SM_10006detail6reduce28DeviceReduceSingleTileKernelINS2_10policy_hubIfyN4cuda3__47maximumIfEEE10Policy1000EPfSB_iS8_ffNS5_3std3__410__identityEEEvT0_T1_T2_T3_T4_T6_E12temp_storage+16];
	setp.lt.f32 	%p243, %f405, %f406;
	selp.f32 	%f407, %f406, %f405, %p243;
	ld.shared.f32 	%f408, [_ZZN3cub18CUB_300001_SM_10006detail6reduce28DeviceReduceSingleTileKernelINS2_10policy_hubIfyN4cuda3__47maximumIfEEE10Policy1000EPfSB_iS8_ffNS5_3std3__410__identityEEEvT0_T1_T2_T3_T4_T6_E12temp_storage+20];
	setp.lt.f32 	%p244, %f407, %f408;
	selp.f32 	%f409, %f408, %f407, %p244;
	ld.shared.f32 	%f410, [_ZZN3cub18CUB_300001_SM_10006detail6reduce28DeviceReduceSingleTileKernelINS2_10policy_hubIfyN4cuda3__47maximumIfEEE10Policy1000EPfSB_iS8_ffNS5_3std3__410__identityEEEvT0_T1_T2_T3_T4_T6_E12temp_storage+24];
	setp.lt.f32 	%p245, %f409, %f410;
	selp.f32 	%f411, %f410, %f409, %p245;
	ld.shared.f32 	%f412, [_ZZN3cub18CUB_300001_SM_10006detail6reduce28DeviceReduceSingleTileKernelINS2_10policy_hubIfyN4cuda3__47maximumIfEEE10Policy1000EPfSB_iS8_ffNS5_3std3__410__identityEEEvT0_T1_T2_T3_T4_T6_E12temp_storage+28];
	setp.lt.f32 	%p246, %f411, %f412;
	selp.f32 	%f413, %f412, %f411, %p246;
	ld.shared.f32 	%f414, [_ZZN3cub18CUB_300001_SM_10006detail6reduce28DeviceReduceSingleTileKernelINS2_10policy_hubIfyN4cuda3__47maximumIfEEE10Policy1000EPfSB_iS8_ffNS5_3std3__410__identityEEEvT0_T1_T2_T3_T4_T6_E12temp_storage+32];
	setp.lt.f32 	%p247, %f413, %f414;
	selp.f32 	%f415, %f414, %f413, %p247;
	ld.shared.f32 	%f416, [_ZZN3cub18CUB_300001_SM_10006detail6reduce28DeviceReduceSingleTileKernelINS2_10policy_hubIfyN4cuda3__47maximumIfEEE10Policy1000EPfSB_iS8_ffNS5_3std3__410__identityEEEvT0_T1_T2_T3_T4_T6_E12temp_storage+36];
	setp.lt.f32 	%p248, %f415, %f416;
	selp.f32 	%f444, %f416, %f415, %p248;
	bra.uni 	$L__BB18_72;
$L__BB18_18:
	// begin inline asm
	mov.u32 %r311, %laneid;
	// end inline asm
	and.b32  	%r337, %r1, 992;
	add.s32 	%r338, %r337, 32;
	setp.gt.s32 	%p203, %r338, %r67;
	not.b32 	%r339, %r337;
	add.s32 	%r340, %r67, %r339;
	selp.b32 	%r335, %r340, 31, %p203;
	mov.b32 	%r313, %f423;
	mov.b32 	%r314, 1;
	mov.b32 	%r336, -1;
	// begin inline asm
	shfl.sync.down.b32 %r312, %r313, %r314, %r335, %r336;
	// end inline asm
	mov.b32 	%f344, %r312;
	setp.lt.s32 	%p204, %r311, %r335;
	setp.lt.f32 	%p205, %f423, %f344;
	selp.f32 	%f345, %f344, %f423, %p205;
	selp.f32 	%f346, %f345, %f423, %p204;
	mov.b32 	%r318, %f346;
	mov.b32 	%r319, 2;
	// begin inline asm
	shfl.sync.down.b32 %r317, %r318, %r319, %r335, %r336;
	// end inline asm
	mov.b32 	%f347, %r317;
	add.s32 	%r341, %r311, 2;
	setp.gt.s32 	%p206, %r341, %r335;
	setp.lt.f32 	%p207, %f346, %f347;
	selp.f32 	%f348, %f347, %f346, %p207;
	selp.f32 	%f349, %f346, %f348, %p206;
	mov.b32 	%r323, %f349;
	mov.b32 	%r324, 4;
	// begin inline asm
	shfl.sync.down.b32 %r322, %r323, %r324, %r335, %r336;
	// end inline asm
	mov.b32 	%f350, %r322;
	add.s32 	%r342, %r311, 4;
	setp.gt.s32 	%p208, %r342, %r335;
	setp.lt.f32 	%p209, %f349, %f350;
	selp.f32 	%f351, %f350, %f349, %p209;
	selp.f32 	%f352, %f349, %f351, %p208;
	mov.b32 	%r328, %f352;
	mov.b32 	%r329, 8;
	// begin inline asm
	shfl.sync.down.b32 %r327, %r328, %r329, %r335, %r336;
	// end inline asm
	mov.b32 	%f353, %r327;
	add.s32 	%r343, %r311, 8;
	setp.gt.s32 	%p210, %r343, %r335;
	setp.lt.f32 	%p211, %f352, %f353;
	selp.f32 	%f354, %f353, %f352, %p211;
	selp.f32 	%f355, %f352, %f354, %p210;
	mov.b32 	%r333, %f355;
	mov.b32 	%r334, 16;
	// begin inline asm
	shfl.sync.down.b32 %r332, %r333, %r334, %r335, %r336;
	// end inline asm
	mov.b32 	%f356, %r332;
	add.s32 	%r344, %r311, 16;
	setp.gt.s32 	%p212, %r344, %r335;
	setp.lt.f32 	%p213, %f355, %f356;
	selp.f32 	%f357, %f356, %f355, %p213;
	selp.f32 	%f444, %f355, %f357, %p212;
	setp.ne.s32 	%p214, %r311, 0;
	@%p214 bra 	$L__BB18_20;
	shr.u32 	%r345, %r1, 3;
	and.b32  	%r346, %r345, 124;
	mov.u32 	%r347, _ZZN3cub18CUB_300001_SM_10006detail6reduce28DeviceReduceSingleTileKernelINS2_10policy_hubIfyN4cuda3__47maximumIfEEE10Policy1000EPfSB_iS8_ffNS5_3std3__410__identityEEEvT0_T1_T2_T3_T4_T6_E12temp_storage;
	add.s32 	%r348, %r347, %r346;
	st.shared.f32 	[%r348+8], %f444;
$L__BB18_20:
	bar.sync 	0;
	setp.ne.s32 	%p215, %r1, 0;
	@%p215 bra 	$L__BB18_72;
	setp.gt.s32 	%p216, %r67, 32;
	ld.shared.f32 	%f358, [_ZZN3cub18CUB_300001_SM_10006detail6reduce28DeviceReduceSingleTileKernelINS2_10policy_hubIfyN4cuda3__47maximumIfEEE10Policy1000EPfSB_iS8_ffNS5_3std3__410__identityEEEvT0_T1_T2_T3_T4_T6_E12temp_storage+12];
	setp.lt.f32 	%p217, %f444, %f358;
	selp.f32 	%f360, %f358, %f444, %p217;
	selp.f32 	%f361, %f360, %f444, %p216;
	setp.gt.s32 	%p218, %r67, 64;
	ld.shared.f32 	%f363, [_ZZN3cub18CUB_300001_SM_10006detail6reduce28DeviceReduceSingleTileKernelINS2_10policy_hubIfyN4cuda3__47maximumIfEEE10Policy1000EPfSB_iS8_ffNS5_3std3__410__identityEEEvT0_T1_T2_T3_T4_T6_E12temp_storage+16];
	setp.lt.f32 	%p219, %f361, %f363;
	selp.f32 	%f365, %f363, %f361, %p219;
	selp.f32 	%f366, %f365, %f361, %p218;
	setp.gt.s32 	%p220, %r67, 96;
	ld.shared.f32 	%f368, [_ZZN3cub18CUB_300001_SM_10006detail6reduce28DeviceReduceSingleTileKernelINS2_10policy_hubIfyN4cuda3__47maximumIfEEE10Policy1000EPfSB_iS8_ffNS5_3std3__410__identityEEEvT0_T1_T2_T3_T4_T6_E12temp_storage+20];
	setp.lt.f32 	%p221, %f366, %f368;
	selp.f32 	%f370, %f368, %f366, %p221;
	selp.f32 	%f371, %f370, %f366, %p220;
	setp.gt.s32 	%p222, %r67, 128;
	ld.shared.f32 	%f373, [_ZZN3cub18CUB_300001_SM_10006detail6reduce28DeviceReduceSingleTileKernelINS2_10policy_hubIfyN4cuda3__47maximumIfEEE10Policy1000EPfSB_iS8_ffNS5_3std3__410__identityEEEvT0_T1_T2_T3_T4_T6_E12temp_storage+24];
	setp.lt.f32 	%p223, %f371, %f373;
	selp.f32 	%f375, %f373, %f371, %p223;
	selp.f32 	%f376, %f375, %f371, %p222;
	setp.gt.s32 	%p224, %r67, 160;
	ld.shared.f32 	%f378, [_ZZN3cub18CUB_300001_SM_10006detail6reduce28DeviceReduceSingleTileKernelINS2_10policy_hubIfyN4cuda3__47maximumIfEEE10Policy1000EPfSB_iS8_ffNS5_3std3__410__identityEEEvT0_T1_T2_T3_T4_T6_E12temp_storage+28];
	setp.lt.f32 	%p225, %f376, %f378;
	selp.f32 	%f380, %f378, %f376, %p225;
	selp.f32 	%f381, %f380, %f376, %p224;
	setp.gt.s32 	%p226, %r67, 192;
	ld.shared.f32 	%f383, [_ZZN3cub18CUB_300001_SM_10006detail6reduce28DeviceReduceSingleTileKernelINS2_10policy_hubIfyN4cuda3__47maximumIfEEE10Policy1000EPfSB_iS8_ffNS5_3std3__410__identityEEEvT0_T1_T2_T3_T4_T6_E12temp_storage+32];
	setp.lt.f32 	%p227, %f381, %f383;
	selp.f32 	%f385, %f383, %f381, %p227;
	selp.f32 	%f386, %f385, %f381, %p226;
	setp.gt.s32 	%p228, %r67, 224;
	ld.shared.f32 	%f388, [_ZZN3cub18CUB_300001_SM_10006detail6reduce28DeviceReduceSingleTileKernelINS2_10policy_hubIfyN4cuda3__47maximumIfEEE10Policy1000EPfSB_iS8_ffNS5_3std3__410__identityEEEvT0_T1_T2_T3_T4_T6_E12temp_storage+36];
	setp.lt.f32 	%p229, %f386, %f388;
	selp.f32 	%f390, %f388, %f386, %p229;
	selp.f32 	%f444, %f390, %f386, %p228;
	bra.uni 	$L__BB18_72;
$L__BB18_22:
	mov.u32 	%r13, %tid.x;
	shl.b32 	%r224, %r13, 2;
	mul.wide.u32 	%rd86, %r224, 4;
	add.s64 	%rd76, %rd16, %rd86;
	// begin inline asm
	ld.global.nc.v2.u64 {%rd74, %rd75}, [%rd76];
	// end inline asm
	mov.b64 	{%r225, %r226}, %rd75;
	mov.b64 	{%r227, %r228}, %rd74;
	mov.b32 	%f238, %r228;
	mov.b32 	%f239, %r227;
	mov.b32 	%f240, %r226;
	mov.b32 	%f241, %r225;
	add.s64 	%rd79, %rd76, 4096;
	// begin inline asm
	ld.global.nc.v2.u64 {%rd77, %rd78}, [%rd79];
	// end inline asm
	mov.b64 	{%r229, %r230}, %rd78;
	mov.b64 	{%r231, %r232}, %rd77;
	mov.b32 	%f242, %r232;
	mov.b32 	%f243, %r231;
	mov.b32 	%f244, %r230;
	mov.b32 	%f245, %r229;
	add.s64 	%rd82, %rd76, 8192;
	// begin inline asm
	ld.global.nc.v2.u64 {%rd80, %rd81}, [%rd82];
	// end inline asm
	mov.b64 	{%r233, %r234}, %rd81;
	mov.b64 	{%r235, %r236}, %rd80;
	mov.b32 	%f246, %r236;
	mov.b32 	%f247, %r235;
	mov.b32 	%f248, %r234;
	mov.b32 	%f249, %r233;
	add.s64 	%rd85, %rd76, 12288;
	// begin inline asm
	ld.global.nc.v2.u64 {%rd83, %rd84}, [%rd85];
	// end inline asm
	mov.b64 	{%r237, %r238}, %rd84;
	mov.b64 	{%r239, %r240}, %rd83;
	mov.b32 	%f250, %r240;
	mov.b32 	%f251, %r239;
	mov.b32 	%f252, %r238;
	mov.b32 	%f253, %r237;
	setp.lt.f32 	%p127, %f239, %f238;
	selp.f32 	%f254, %f238, %f239, %p127;
	setp.lt.f32 	%p128, %f241, %f240;
	selp.f32 	%f255, %f240, %f241, %p128;
	setp.lt.f32 	%p129, %f243, %f242;
	selp.f32 	%f256, %f242, %f243, %p129;
	setp.lt.f32 	%p130, %f245, %f244;
	selp.f32 	%f257, %f244, %f245, %p130;
	setp.lt.f32 	%p131, %f247, %f246;
	selp.f32 	%f258, %f246, %f247, %p131;
	setp.lt.f32 	%p132, %f249, %f248;
	selp.f32 	%f259, %f248, %f249, %p132;
	setp.lt.f32 	%p133, %f251, %f250;
	selp.f32 	%f260, %f250, %f251, %p133;
	setp.lt.f32 	%p134, %f253, %f252;
	selp.f32 	%f261, %f252, %f253, %p134;
	setp.lt.f32 	%p135, %f254, %f255;
	selp.f32 	%f262, %f255, %f254, %p135;
	setp.lt.f32 	%p136, %f256, %f257;
	selp.f32 	%f263, %f257, %f256, %p136;
	setp.lt.f32 	%p137, %f258, %f259;
	selp.f32 	%f264, %f259, %f258, %p137;
	setp.lt.f32 	%p138, %f260, %f261;
	selp.f32 	%f265, %f261, %f260, %p138;
	setp.lt.f32 	%p139, %f262, %f263;
	selp.f32 	%f266, %f263, %f262, %p139;
	setp.lt.f32 	%p140, %f264, %f265;
	selp.f32 	%f267, %f265, %f264, %p140;
	setp.lt.f32 	%p141, %f266, %f267;
	selp.f32 	%f430, %f267, %f266, %p141;
	setp.lt.u32 	%p142, %r67, 8192;
	mov.b32 	%r387, 4096;
	@%p142 bra 	$L__BB18_26;
	add.s32 	%r14, %r67, -4096;
	mov.b32 	%r387, 4096;
$L__BB18_24:
	mul.wide.s32 	%rd99, %r387, 4;
	add.s64 	%rd89, %rd76, %rd99;
	// begin inline asm
	ld.global.nc.v2.u64 {%rd87, %rd88}, [%rd89];
	// end inline asm
	mov.b64 	{%r242, %r243}, %rd88;
	mov.b64 	{%r244, %r245}, %rd87;
	mov.b32 	%f268, %r245;
	mov.b32 	%f269, %r244;
	mov.b32 	%f270, %r243;
	mov.b32 	%f271, %r242;
	add.s64 	%rd92, %rd89, 4096;
	// begin inline asm
	ld.global.nc.v2.u64 {%rd90, %rd91}, [%rd92];
	// end inline asm
	mov.b64 	{%r246, %r247}, %rd91;
	mov.b64 	{%r248, %r249}, %rd90;
	mov.b32 	%f272, %r249;
	mov.b32 	%f273, %r248;
	mov.b32 	%f274, %r247;
	mov.b32 	%f275, %r246;
	add.s64 	%rd95, %rd89, 8192;
	// begin inline asm
	ld.global.nc.v2.u64 {%rd93, %rd94}, [%rd95];
	// end inline asm
	mov.b64 	{%r250, %r251}, %rd94;
	mov.b64 	{%r252, %r253}, %rd93;
	mov.b32 	%f276, %r253;
	mov.b32 	%f277, %r252;
	mov.b32 	%f278, %r251;
	mov.b32 	%f279, %r250;
	add.s64 	%rd98, %rd89, 12288;
	// begin inline asm
	ld.global.nc.v2.u64 {%rd96, %rd97}, [%rd98];
	// end inline asm
	mov.b64 	{%r254, %r255}, %rd97;
	mov.b64 	{%r256, %r257}, %rd96;
	mov.b32 	%f280, %r257;
	mov.b32 	%f281, %r256;
	mov.b32 	%f282, %r255;
	mov.b32 	%f283, %r254;
	setp.lt.f32 	%p143, %f430, %f269;
	selp.f32 	%f284, %f269, %f430, %p143;
	setp.lt.f32 	%p144, %f268, %f271;
	selp.f32 	%f285, %f271, %f268, %p144;
	setp.lt.f32 	%p145, %f270, %f273;
	selp.f32 	%f286, %f273, %f270, %p145;
	setp.lt.f32 	%p146, %f272, %f275;
	selp.f32 	%f287, %f275, %f272, %p146;
	setp.lt.f32 	%p147, %f274, %f277;
	selp.f32 	%f288, %f277, %f274, %p147;
	setp.lt.f32 	%p148, %f276, %f279;
	selp.f32 	%f289, %f279, %f276, %p148;
	setp.lt.f32 	%p149, %f278, %f281;
	selp.f32 	%f290, %f281, %f278, %p149;
	setp.lt.f32 	%p150, %f280, %f283;
	selp.f32 	%f291, %f283, %f280, %p150;
	setp.lt.f32 	%p151, %f284, %f285;
	selp.f32 	%f292, %f285, %f284, %p151;
	setp.lt.f32 	%p152, %f286, %f287;
	selp.f32 	%f293, %f287, %f286, %p152;
	setp.lt.f32 	%p153, %f288, %f289;
	selp.f32 	%f294, %f289, %f288, %p153;
	setp.lt.f32 	%p154, %f290, %f291;
	selp.f32 	%f295, %f291, %f290, %p154;
	setp.lt.f32 	%p155, %f292, %f293;
	selp.f32 	%f296, %f293, %f292, %p155;
	setp.lt.f32 	%p156, %f294, %f295;
	selp.f32 	%f297, %f295, %f294, %p156;
	setp.lt.f32 	%p157, %f296, %f297;
	selp.f32 	%f298, %f297, %f296, %p157;
	setp.lt.f32 	%p158, %f298, %f282;
	selp.f32 	%f430, %f282, %f298, %p158;
	sub.s32 	%r258, %r67, %r387;
	setp.lt.s32 	%p159, %r258, 4096;
	@%p159 bra 	$L__BB18_34;
	add.s32 	%r387, %r387, 4096;
	setp.le.s32 	%p160, %r387, %r14;
	@%p160 bra 	$L__BB18_24;
$L__BB18_26:
	setp.le.s32 	%p161, %r67, %r387;
	@%p161 bra 	$L__BB18_34;
	sub.s32 	%r18, %r67, %r387;
	setp.ge.s32 	%p162, %r13, %r18;
	@%p162 bra 	$L__BB18_34;
	not.b32 	%r259, %r13;
	add.s32 	%r260, %r67, %r259;
	sub.s32 	%r19, %r260, %r387;
	and.b32  	%r261, %r19, 768;
	setp.eq.s32 	%p163, %r261, 768;
	mov.u32 	%r391, %r13;
	@%p163 bra 	$L__BB18_31;
	add.s32 	%r389, %r13, %r387;
	shr.u32 	%r262, %r19, 8;
	add.s32 	%r263, %r262, 1;
	and.b32  	%r264, %r263, 3;
	neg.s32 	%r388, %r264;
	mov.u32 	%r391, %r13;
$L__BB18_30:
	.pragma "nounroll";
	mul.wide.u32 	%rd101, %r389, 4;
	add.s64 	%rd100, %rd16, %rd101;
	// begin inline asm
	ld.global.nc.u32 %r265, [%rd100];
	// end inline asm
	mov.b32 	%f300, %r265;
	setp.lt.f32 	%p164, %f430, %f300;
	selp.f32 	%f430, %f300, %f430, %p164;
	add.s32 	%r391, %r391, 256;
	add.s32 	%r389, %r389, 256;
	add.s32 	%r388, %r388, 1;
	setp.ne.s32 	%p165, %r388, 0;
	@%p165 bra 	$L__BB18_30;
$L__BB18_31:
	setp.lt.u32 	%p166, %r19, 768;
	@%p166 bra 	$L__BB18_34;
	cvt.u64.u32 	%rd102, %r391;
	cvt.u64.u32 	%rd103, %r387;
	add.s64 	%rd104, %rd102, %rd103;
	shl.b64 	%rd105, %rd104, 2;
	add.s64 	%rd106, %rd105, %rd16;
	add.s64 	%rd122, %rd106, 2048;
	add.s32 	%r392, %r391, %r387;
$L__BB18_33:
	mul.wide.u32 	%rd111, %r392, 4;
	add.s64 	%rd107, %rd16, %rd111;
	// begin inline asm
	ld.global.nc.u32 %r266, [%rd107];
	// end inline asm
	mov.b32 	%f301, %r266;
	setp.lt.f32 	%p167, %f430, %f301;
	selp.f32 	%f302, %f301, %f430, %p167;
	add.s64 	%rd108, %rd122, -1024;
	// begin inline asm
	ld.global.nc.u32 %r267, [%rd108];
	// end inline asm
	mov.b32 	%f303, %r267;
	setp.lt.f32 	%p168, %f302, %f303;
	selp.f32 	%f304, %f303, %f302, %p168;
	// begin inline asm
	ld.global.nc.u32 %r268, [%rd122];
	// end inline asm
	mov.b32 	%f305, %r268;
	setp.lt.f32 	%p169, %f304, %f305;
	selp.f32 	%f306, %f305, %f304, %p169;
	add.s64 	%rd110, %rd122, 1024;
	// begin inline asm
	ld.global.nc.u32 %r269, [%rd110];
	// end inline asm
	mov.b32 	%f307, %r269;
	setp.lt.f32 	%p170, %f306, %f307;
	selp.f32 	%f430, %f307, %f306, %p170;
	add.s32 	%r391, %r391, 1024;
	add.s64 	%rd122, %rd122, 4096;
	add.s32 	%r392, %r392, 1024;
	setp.lt.s32 	%p171, %r391, %r18;
	@%p171 bra 	$L__BB18_33;
$L__BB18_34:
	// begin inline asm
	mov.u32 %r270, %laneid;
	// end inline asm
	mov.b32 	%r272, %f430;
	mov.b32 	%r273, 1;
	mov.b32 	%r294, 31;
	mov.b32 	%r295, -1;
	// begin inline asm
	shfl.sync.down.b32 %r271, %r272, %r273, %r294, %r295;
	// end inline asm
	mov.b32 	%f308, %r271;
	setp.gt.s32 	%p172, %r270, 30;
	setp.lt.f32 	%p173, %f430, %f308;
	selp.f32 	%f309, %f308, %f430, %p173;
	selp.f32 	%f310, %f430, %f309, %p172;
	mov.b32 	%r277, %f310;
	mov.b32 	%r278, 2;
	// begin inline asm
	shfl.sync.down.b32 %r276, %r277, %r278, %r294, %r295;
	// end inline asm
	mov.b32 	%f311, %r276;
	setp.gt.s32 	%p174, %r270, 29;
	setp.lt.f32 	%p175, %f310, %f311;
	selp.f32 	%f312, %f311, %f310, %p175;
	selp.f32 	%f313, %f310, %f312, %p174;
	mov.b32 	%r282, %f313;
	mov.b32 	%r283, 4;
	// begin inline asm
	shfl.sync.down.b32 %r281, %r282, %r283, %r294, %r295;
	// end inline asm
	mov.b32 	%f314, %r281;
	setp.gt.s32 	%p176, %r270, 27;
	setp.lt.f32 	%p177, %f313, %f314;
	selp.f32 	%f315, %f314, %f313, %p177;
	selp.f32 	%f316, %f313, %f315, %p176;
	mov.b32 	%r287, %f316;
	mov.b32 	%r288, 8;
	// begin inline asm
	shfl.sync.down.b32 %r286, %r287, %r288, %r294, %r295;
	// end inline asm
	mov.b32 	%f317, %r286;
	setp.gt.s32 	%p178, %r270, 23;
	setp.lt.f32 	%p179, %f316, %f317;
	selp.f32 	%f318, %f317, %f316, %p179;
	selp.f32 	%f319, %f316, %f318, %p178;
	mov.b32 	%r292, %f319;
	mov.b32 	%r293, 16;
	// begin inline asm
	shfl.sync.down.b32 %r291, %r292, %r293, %r294, %r295;
	// end inline asm
	mov.b32 	%f320, %r291;
	setp.gt.s32 	%p180, %r270, 15;
	setp.lt.f32 	%p181, %f319, %f320;
	selp.f32 	%f26, %f320, %f319, %p181;
	selp.f32 	%f444, %f319, %f26, %p180;
	setp.ne.s32 	%p182, %r270, 0;
	@%p182 bra 	$L__BB18_36;
	shr.u32 	%r296, %r13, 3;
	and.b32  	%r297, %r296, 124;
	mov.u32 	%r298, _ZZN3cub18CUB_300001_SM_10006detail6reduce28DeviceReduceSingleTileKernelINS2_10policy_hubIfyN4cuda3__47maximumIfEEE10Policy1000EPfSB_iS8_ffNS5_3std3__410__identityEEEvT0_T1_T2_T3_T4_T6_E12temp_storage;
	add.s32 	%r299, %r298, %r297;
	st.shared.f32 	[%r299+8], %f26;
$L__BB18_36:
	bar.sync 	0;
	setp.ne.s32 	%p183, %r13, 0;
	@%p183 bra 	$L__BB18_72;
	ld.shared.f32 	%f321, [_ZZN3cub18CUB_300001_SM_10006detail6reduce28DeviceReduceSingleTileKernelINS2_10policy_hubIfyN4cuda3__47maximumIfEEE10Policy1000EPfSB_iS8_ffNS5_3std3__410__identityEEEvT0_T1_T2_T3_T4_T6_E12temp_storage+12];
	setp.lt.f32 	%p184, %f444, %f321;
	selp.f32 	%f322, %f321, %f444, %p184;
	ld.shared.f32 	%f323, [_ZZN3cub18CUB_300001_SM_10006detail6reduce28DeviceReduceSingleTileKernelINS2_10policy_hubIfyN4cuda3__47maximumIfEEE10Policy1000EPfSB_iS8_ffNS5_3std3__410__identityEEEvT0_T1_T2_T3_T4_T6_E12temp_storage+16];
	setp.lt.f32 	%p185, %f322, %f323;
	selp.f32 	%f324, %f323, %f322, %p185;
	ld.shared.f32 	%f325, [_ZZN3cub18CUB_300001_SM_10006detail6reduce28DeviceReduceSingleTileKernelINS2_10policy_hubIfyN4cuda3__47maximumIfEEE10Policy1000EPfSB_iS8_ffNS5_3std3__410__identityEEEvT0_T1_T2_T3_T4_T6_E12temp_storage+20];
	setp.lt.f32 	%p186, %f324, %f325;
	selp.f32 	%f326, %f325, %f324, %p186;
	ld.shared.f32 	%f327, [_ZZN3cub18CUB_300001_SM_10006detail6reduce28DeviceReduceSingleTileKernelINS2_10policy_hubIfyN4cuda3__47maximumIfEEE10Policy1000EPfSB_iS8_ffNS5_3std3__410__identityEEEvT0_T1_T2_T3_T4_T6_E12temp_storage+24];
	setp.lt.f32 	%p187, %f326, %f327;
	selp.f32 	%f328, %f327, %f326, %p187;
	ld.shared.f32 	%f329, [_ZZN3cub18CUB_300001_SM_10006detail6reduce28DeviceReduceSingleTileKernelINS2_10policy_hubIfyN4cuda3__47maximumIfEEE10Policy1000EPfSB_iS8_ffNS5_3std3__410__identityEEEvT0_T1_T2_T3_T4_T6_E12temp_storage+28];
	setp.lt.f32 	%p188, %f328, %f329;
	selp.f32 	%f330, %f329, %f328, %p188;
	ld.shared.f32 	%f331, [_ZZN3cub18CUB_300001_SM_10006detail6reduce28DeviceReduceSingleTileKernelINS2_10policy_hubIfyN4cuda3__47maximumIfEEE10Policy1000EPfSB_iS8_ffNS5_3std3__410__identityEEEvT0_T1_T2_T3_T4_T6_E12temp_storage+32];
	setp.lt.f32 	%p189, %f330, %f331;
	selp.f32 	%f332, %f331, %f330, %p189;
	ld.shared.f32 	%f333, [_ZZN3cub18CUB_300001_SM_10006detail6reduce28DeviceReduceSingleTileKernelINS2_10policy_hubIfyN4cuda3__47maximumIfEEE10Policy1000EPfSB_iS8_ffNS5_3std3__410__identityEEEvT0_T1_T2_T3_T4_T6_E12temp_storage+36];
	setp.lt.f32 	%p190, %f332, %f333;
	selp.f32 	%f444, %f333, %f332, %p190;
	bra.uni 	$L__BB18_72;
$L__BB18_38:
	setp.gt.s32 	%p3, %r67, 4095;
	@%p3 bra 	$L__BB18_56;
	mov.u32 	%r34, %tid.x;
	setp.ge.s32 	%p68, %r34, %r67;
	mov.f32 	%f436, 0f00000000;
	mov.u32 	%r397, %r34;
	@%p68 bra 	$L__BB18_41;
	mul.wide.u32 	%rd66, %r34, 4;
	add.s64 	%rd65, %rd16, %rd66;
	// begin inline asm
	ld.global.nc.u32 %r144, [%rd65];
	// end inline asm
	mov.b32 	%f436, %r144;
	add.s32 	%r397, %r34, 256;
$L__BB18_41:
	setp.ge.s32 	%p69, %r397, %r67;
	@%p69 bra 	$L__BB18_47;
	not.b32 	%r145, %r397;
	add.s32 	%r37, %r67, %r145;
	and.b32  	%r146, %r37, 768;
	setp.eq.s32 	%p70, %r146, 768;
	@%p70 bra 	$L__BB18_45;
	mul.wide.u32 	%rd67, %r397, 4;
	add.s64 	%rd123, %rd16, %rd67;
	shr.u32 	%r147, %r37, 8;
	add.s32 	%r148, %r147, 1;
	and.b32  	%r149, %r148, 3;
	neg.s32 	%r395, %r149;
$L__BB18_44:
	.pragma "nounroll";
	// begin inline asm
	ld.global.nc.u32 %r150, [%rd123];
	// end inline asm
	mov.b32 	%f157, %r150;
	setp.lt.f32 	%p71, %f436, %f157;
	selp.f32 	%f436, %f157, %f436, %p71;
	add.s32 	%r397, %r397, 256;
	add.s64 	%rd123, %rd123, 1024;
	add.s32 	%r395, %r395, 1;
	setp.ne.s32 	%p72, %r395, 0;
	@%p72 bra 	$L__BB18_44;
$L__BB18_45:
	setp.lt.u32 	%p73, %r37, 768;
	@%p73 bra 	$L__BB18_47;
$L__BB18_46:
	mul.wide.s32 	%rd73, %r397, 4;
	add.s64 	%rd69, %rd16, %rd73;
	// begin inline asm
	ld.global.nc.u32 %r151, [%rd69];
	// end inline asm
	mov.b32 	%f158, %r151;
	setp.lt.f32 	%p74, %f436, %f158;
	selp.f32 	%f159, %f158, %f436, %p74;
	add.s64 	%rd70, %rd69, 1024;
	// begin inline asm
	ld.global.nc.u32 %r152, [%rd70];
	// end inline asm
	mov.b32 	%f160, %r152;
	setp.lt.f32 	%p75, %f159, %f160;
	selp.f32 	%f161, %f160, %f159, %p75;
	add.s64 	%rd71, %rd69, 2048;
	// begin inline asm
	ld.global.nc.u32 %r153, [%rd71];
	// end inline asm
	mov.b32 	%f162, %r153;
	setp.lt.f32 	%p76, %f161, %f162;
	selp.f32 	%f163, %f162, %f161, %p76;
	add.s64 	%rd72, %rd69, 3072;
	// begin inline asm
	ld.global.nc.u32 %r154, [%rd72];
	// end inline asm
	mov.b32 	%f164, %r154;
	setp.lt.f32 	%p77, %f163, %f164;
	selp.f32 	%f436, %f164, %f163, %p77;
	add.s32 	%r397, %r397, 1024;
	setp.lt.s32 	%p78, %r397, %r67;
	@%p78 bra 	$L__BB18_46;
$L__BB18_47:
	setp.lt.s32 	%p79, %r67, 256;
	@%p79 bra 	$L__BB18_52;
	// begin inline asm
	mov.u32 %r193, %laneid;
	// end inline asm
	mov.b32 	%r195, %f436;
	mov.b32 	%r196, 1;
	mov.b32 	%r217, 31;
	mov.b32 	%r218, -1;
	// begin inline asm
	shfl.sync.down.b32 %r194, %r195, %r196, %r217, %r218;
	// end inline asm
	mov.b32 	%f212, %r194;
	setp.gt.s32 	%p107, %r193, 30;
	setp.lt.f32 	%p108, %f436, %f212;
	selp.f32 	%f213, %f212, %f436, %p108;
	selp.f32 	%f214, %f436, %f213, %p107;
	mov.b32 	%r200, %f214;
	mov.b32 	%r201, 2;
	// begin inline asm
	shfl.sync.down.b32 %r199, %r200, %r201, %r217, %r218;
	// end inline asm
	mov.b32 	%f215, %r199;
	setp.gt.s32 	%p109, %r193, 29;
	setp.lt.f32 	%p110, %f214, %f215;
	selp.f32 	%f216, %f215, %f214, %p110;
	selp.f32 	%f217, %f214, %f216, %p109;
	mov.b32 	%r205, %f217;
	mov.b32 	%r206, 4;
	// begin inline asm
	shfl.sync.down.b32 %r204, %r205, %r206, %r217, %r218;
	// end inline asm
	mov.b32 	%f218, %r204;
	setp.gt.s32 	%p111, %r193, 27;
	setp.lt.f32 	%p112, %f217, %f218;
	selp.f32 	%f219, %f218, %f217, %p112;
	selp.f32 	%f220, %f217, %f219, %p111;
	mov.b32 	%r210, %f220;
	mov.b32 	%r211, 8;
	// begin inline asm
	shfl.sync.down.b32 %r209, %r210, %r211, %r217, %r218;
	// end inline asm
	mov.b32 	%f221, %r209;
	setp.gt.s32 	%p113, %r193, 23;
	setp.lt.f32 	%p114, %f220, %f221;
	selp.f32 	%f222, %f221, %f220, %p114;
	selp.f32 	%f223, %f220, %f222, %p113;
	mov.b32 	%r215, %f223;
	mov.b32 	%r216, 16;
	// begin inline asm
	shfl.sync.down.b32 %r214, %r215, %r216, %r217, %r218;
	// end inline asm
	mov.b32 	%f224, %r214;
	setp.gt.s32 	%p115, %r193, 15;
	setp.lt.f32 	%p116, %f223, %f224;
	selp.f32 	%f38, %f224, %f223, %p116;
	selp.f32 	%f444, %f223, %f38, %p115;
	setp.ne.s32 	%p117, %r193, 0;
	@%p117 bra 	$L__BB18_50;
	shr.u32 	%r219, %r34, 3;
	and.b32  	%r220, %r219, 124;
	mov.u32 	%r221, _ZZN3cub18CUB_300001_SM_10006detail6reduce28DeviceReduceSingleTileKernelINS2_10policy_hubIfyN4cuda3__47maximumIfEEE10Policy1000EPfSB_iS8_ffNS5_3std3__410__identityEEEvT0_T1_T2_T3_T4_T6_E12temp_storage;
	add.s32 	%r222, %r221, %r220;
	st.shared.f32 	[%r222+8], %f38;
$L__BB18_50:
	bar.sync 	0;
	setp.ne.s32 	%p118, %r34, 0;
	@%p118 bra 	$L__BB18_72;
	ld.shared.f32 	%f225, [_ZZN3cub18CUB_300001_SM_10006detail6reduce28DeviceReduceSingleTileKernelINS2_10policy_hubIfyN4cuda3__47maximumIfEEE10Policy1000EPfSB_iS8_ffNS5_3std3__410__identityEEEvT0_T1_T2_T3_T4_T6_E12temp_storage+12];
	setp.lt.f32 	%p119, %f444, %f225;
	selp.f32 	%f226, %f225, %f444, %p119;
	ld.shared.f32 	%f227, [_ZZN3cub18CUB_300001_SM_10006detail6reduce28DeviceReduceSingleTileKernelINS2_10policy_hubIfyN4cuda3__47maximumIfEEE10Policy1000EPfSB_iS8_ffNS5_3std3__410__identityEEEvT0_T1_T2_T3_T4_T6_E12temp_storage+16];
	setp.lt.f32 	%p120, %f226, %f227;
	selp.f32 	%f228, %f227, %f226, %p120;
	ld.shared.f32 	%f229, [_ZZN3cub18CUB_300001_SM_10006detail6reduce28DeviceReduceSingleTileKernelINS2_10policy_hubIfyN4cuda3__47maximumIfEEE10Policy1000EPfSB_iS8_ffNS5_3std3__410__identityEEEvT0_T1_T2_T3_T4_T6_E12temp_storage+20];
	setp.lt.f32 	%p121, %f228, %f229;
	selp.f32 	%f230, %f229, %f228, %p121;
	ld.shared.f32 	%f231, [_ZZN3cub18CUB_300001_SM_10006detail6reduce28DeviceReduceSingleTileKernelINS2_10policy_hubIfyN4cuda3__47maximumIfEEE10Policy1000EPfSB_iS8_ffNS5_3std3__410__identityEEEvT0_T1_T2_T3_T4_T6_E12temp_storage+24];
	setp.lt.f32 	%p122, %f230, %f231;
	selp.f32 	%f232, %f231, %f230, %p122;
	ld.shared.f32 	%f233, [_ZZN3cub18CUB_300001_SM_10006detail6reduce28DeviceReduceSingleTileKernelINS2_10policy_hubIfyN4cuda3__47maximumIfEEE10Policy1000EPfSB_iS8_ffNS5_3std3__410__identityEEEvT0_T1_T2_T3_T4_T6_E12temp_storage+28];
	setp.lt.f32 	%p123, %f232, %f233;
	selp.f32 	%f234, %f233, %f232, %p123;
	ld.shared.f32 	%f235, [_ZZN3cub18CUB_300001_SM_10006detail6reduce28DeviceReduceSingleTileKernelINS2_10policy_hubIfyN4cuda3__47maximumIfEEE10Policy1000EPfSB_iS8_ffNS5_3std3__410__identityEEEvT0_T1_T2_T3_T4_T6_E12temp_storage+32];
	setp.lt.f32 	%p124, %f234, %f235;
	selp.f32 	%f236, %f235, %f234, %p124;
	ld.shared.f32 	%f237, [_ZZN3cub18CUB_300001_SM_10006detail6reduce28DeviceReduceSingleTileKernelINS2_10policy_hubIfyN4cuda3__47maximumIfEEE10Policy1000EPfSB_iS8_ffNS5_3std3__410__identityEEEvT0_T1_T2_T3_T4_T6_E12temp_storage+36];
	setp.lt.f32 	%p125, %f236, %f237;
	selp.f32 	%f444, %f237, %f236, %p125;
	bra.uni 	$L__BB18_72;
$L__BB18_52:
	// begin inline asm
	mov.u32 %r155, %laneid;
	// end inline asm
	and.b32  	%r181, %r34, 992;
	add.s32 	%r182, %r181, 32;
	setp.gt.s32 	%p80, %r182, %r67;
	not.b32 	%r183, %r181;
	add.s32 	%r184, %r67, %r183;
	selp.b32 	%r179, %r184, 31, %p80;
	mov.b32 	%r157, %f436;
	mov.b32 	%r158, 1;
	mov.b32 	%r180, -1;
	// begin inline asm
	shfl.sync.down.b32 %r156, %r157, %r158, %r179, %r180;
	// end inline asm
	mov.b32 	%f165, %r156;
	setp.lt.s32 	%p81, %r155, %r179;
	setp.lt.f32 	%p82, %f436, %f165;
	selp.f32 	%f166, %f165, %f436, %p82;
	selp.f32 	%f167, %f166, %f436, %p81;
	mov.b32 	%r162, %f167;
	mov.b32 	%r163, 2;
	// begin inline asm
	shfl.sync.down.b32 %r161, %r162, %r163, %r179, %r180;
	// end inline asm
	mov.b32 	%f168, %r161;
	add.s32 	%r185, %r155, 2;
	setp.gt.s32 	%p83, %r185, %r179;
	setp.lt.f32 	%p84, %f167, %f168;
	selp.f32 	%f169, %f168, %f167, %p84;
	selp.f32 	%f170, %f167, %f169, %p83;
	mov.b32 	%r167, %f170;
	mov.b32 	%r168, 4;
	// begin inline asm
	shfl.sync.down.b32 %r166, %r167, %r168, %r179, %r180;
	// end inline asm
	mov.b32 	%f171, %r166;
	add.s32 	%r186, %r155, 4;
	setp.gt.s32 	%p85, %r186, %r179;
	setp.lt.f32 	%p86, %f170, %f171;
	selp.f32 	%f172, %f171, %f170, %p86;
	selp.f32 	%f173, %f170, %f172, %p85;
	mov.b32 	%r172, %f173;
	mov.b32 	%r173, 8;
	// begin inline asm
	shfl.sync.down.b32 %r171, %r172, %r173, %r179, %r180;
	// end inline asm
	mov.b32 	%f174, %r171;
	add.s32 	%r187, %r155, 8;
	setp.gt.s32 	%p87, %r187, %r179;
	setp.lt.f32 	%p88, %f173, %f174;
	selp.f32 	%f175, %f174, %f173, %p88;
	selp.f32 	%f176, %f173, %f175, %p87;
	mov.b32 	%r177, %f176;
	mov.b32 	%r178, 16;
	// begin inline asm
	shfl.sync.down.b32 %r176, %r177, %r178, %r179, %r180;
	// end inline asm
	mov.b32 	%f177, %r176;
	add.s32 	%r188, %r155, 16;
	setp.gt.s32 	%p89, %r188, %r179;
	setp.lt.f32 	%p90, %f176, %f177;
	selp.f32 	%f178, %f177, %f176, %p90;
	selp.f32 	%f444, %f176, %f178, %p89;
	setp.ne.s32 	%p91, %r155, 0;
	@%p91 bra 	$L__BB18_54;
	shr.u32 	%r189, %r34, 3;
	and.b32  	%r190, %r189, 124;
	mov.u32 	%r191, _ZZN3cub18CUB_300001_SM_10006detail6reduce28DeviceReduceSingleTileKernelINS2_10policy_hubIfyN4cuda3__47maximumIfEEE10Policy1000EPfSB_iS8_ffNS5_3std3__410__identityEEEvT0_T1_T2_T3_T4_T6_E12temp_storage;
	add.s32 	%r192, %r191, %r190;
	st.shared.f32 	[%r192+8], %f444;
$L__BB18_54:
	bar.sync 	0;
	setp.ne.s32 	%p92, %r34, 0;
	@%p92 bra 	$L__BB18_72;
	setp.gt.s32 	%p93, %r67, 32;
	ld.shared.f32 	%f179, [_ZZN3cub18CUB_300001_SM_10006detail6reduce28DeviceReduceSingleTileKernelINS2_10policy_hubIfyN4cuda3__47maximumIfEEE10Policy1000EPfSB_iS8_ffNS5_3std3__410__identityEEEvT0_T1_T2_T3_T4_T6_E12temp_storage+12];
	setp.lt.f32 	%p94, %f444, %f179;
	selp.f32 	%f181, %f179, %f444, %p94;
	selp.f32 	%f182, %f181, %f444, %p93;
	setp.gt.s32 	%p95, %r67, 64;
	ld.shared.f32 	%f184, [_ZZN3cub18CUB_300001_SM_10006detail6reduce28DeviceReduceSingleTileKernelINS2_10policy_hubIfyN4cuda3__47maximumIfEEE10Policy1000EPfSB_iS8_ffNS5_3std3__410__identityEEEvT0_T1_T2_T3_T4_T6_E12temp_storage+16];
	setp.lt.f32 	%p96, %f182, %f184;
	selp.f32 	%f186, %f184, %f182, %p96;
	selp.f32 	%f187, %f186, %f182, %p95;
	setp.gt.s32 	%p97, %r67, 96;
	ld.shared.f32 	%f189, [_ZZN3cub18CUB_300001_SM_10006detail6reduce28DeviceReduceSingleTileKernelINS2_10policy_hubIfyN4cuda3__47maximumIfEEE10Policy1000EPfSB_iS8_ffNS5_3std3__410__identityEEEvT0_T1_T2_T3_T4_T6_E12temp_storage+20];
	setp.lt.f32 	%p98, %f187, %f189;
	selp.f32 	%f191, %f189, %f187, %p98;
	selp.f32 	%f192, %f191, %f187, %p97;
	setp.gt.s32 	%p99, %r67, 128;
	ld.shared.f32 	%f194, [_ZZN3cub18CUB_300001_SM_10006detail6reduce28DeviceReduceSingleTileKernelINS2_10policy_hubIfyN4cuda3__47maximumIfEEE10Policy1000EPfSB_iS8_ffNS5_3std3__410__identityEEEvT0_T1_T2_T3_T4_T6_E12temp_storage+24];
	setp.lt.f32 	%p100, %f192, %f194;
	selp.f32 	%f196, %f194, %f192, %p100;
	selp.f32 	%f197, %f196, %f192, %p99;
	setp.gt.s32 	%p101, %r67, 160;
	ld.shared.f32 	%f199, [_ZZN3cub18CUB_300001_SM_10006detail6reduce28DeviceReduceSingleTileKernelINS2_10policy_hubIfyN4cuda3__47maximumIfEEE10Policy1000EPfSB_iS8_ffNS5_3std3__410__identityEEEvT0_T1_T2_T3_T4_T6_E12temp_storage+28];
	setp.lt.f32 	%p102, %f197, %f199;
	selp.f32 	%f201, %f199, %f197, %p102;
	selp.f32 	%f202, %f201, %f197, %p101;
	setp.gt.s32 	%p103, %r67, 192;
	ld.shared.f32 	%f204, [_ZZN3cub18CUB_300001_SM_10006detail6reduce28DeviceReduceSingleTileKernelINS2_10policy_hubIfyN4cuda3__47maximumIfEEE10Policy1000EPfSB_iS8_ffNS5_3std3__410__identityEEEvT0_T1_T2_T3_T4_T6_E12temp_storage+32];
	setp.lt.f32 	%p104, %f202, %f204;
	selp.f32 	%f206, %f204, %f202, %p104;
	selp.f32 	%f207, %f206, %f202, %p103;
	setp.gt.s32 	%p105, %r67, 224;
	ld.shared.f32 	%f209, [_ZZN3cub18CUB_300001_SM_10006detail6reduce28DeviceReduceSingleTileKernelINS2_10policy_hubIfyN4cuda3__47maximumIfEEE10Policy1000EPfSB_iS8_ffNS5_3std3__410__identityEEEvT0_T1_T2_T3_T4_T6_E12temp_storage+36];
	setp.lt.f32 	%p106, %f207, %f209;
	selp.f32 	%f211, %f209, %f207, %p106;
	selp.f32 	%f444, %f211, %f207, %p105;
	bra.uni 	$L__BB18_72;
$L__BB18_56:
	mov.u32 	%r46, %tid.x;
	mul.wide.u32 	%rd35, %r46, 4;
	add.s64 	%rd19, %rd16, %rd35;
	// begin inline asm
	ld.global.nc.u32 %r68, [%rd19];
	// end inline asm
	mov.b32 	%f59, %r68;
	add.s64 	%rd20, %rd19, 1024;
	// begin inline asm
	ld.global.nc.u32 %r69, [%rd20];
	// end inline asm
	mov.b32 	%f60, %r69;
	add.s64 	%rd21, %rd19, 2048;
	// begin inline asm
	ld.global.nc.u32 %r70, [%rd21];
	// end inline asm
	mov.b32 	%f61, %r70;
	add.s64 	%rd22, %rd19, 3072;
	// begin inline asm
	ld.global.nc.u32 %r71, [%rd22];
	// end inline asm
	mov.b32 	%f62, %r71;
	add.s64 	%rd23, %rd19, 4096;
	// begin inline asm
	ld.global.nc.u32 %r72, [%rd23];
	// end inline asm
	mov.b32 	%f63, %r72;
	add.s64 	%rd24, %rd19, 5120;
	// begin inline asm
	ld.global.nc.u32 %r73, [%rd24];
	// end inline asm
	mov.b32 	%f64, %r73;
	add.s64 	%rd25, %rd19, 6144;
	// begin inline asm
	ld.global.nc.u32 %r74, [%rd25];
	// end inline asm
	mov.b32 	%f65, %r74;
	add.s64 	%rd26, %rd19, 7168;
	// begin inline asm
	ld.global.nc.u32 %r75, [%rd26];
	// end inline asm
	mov.b32 	%f66, %r75;
	add.s64 	%rd27, %rd19, 8192;
	// begin inline asm
	ld.global.nc.u32 %r76, [%rd27];
	// end inline asm
	mov.b32 	%f67, %r76;
	add.s64 	%rd28, %rd19, 9216;
	// begin inline asm
	ld.global.nc.u32 %r77, [%rd28];
	// end inline asm
	mov.b32 	%f68, %r77;
	add.s64 	%rd29, %rd19, 10240;
	// begin inline asm
	ld.global.nc.u32 %r78, [%rd29];
	// end inline asm
	mov.b32 	%f69, %r78;
	add.s64 	%rd30, %rd19, 11264;
	// begin inline asm
	ld.global.nc.u32 %r79, [%rd30];
	// end inline asm
	mov.b32 	%f70, %r79;
	add.s64 	%rd31, %rd19, 12288;
	// begin inline asm
	ld.global.nc.u32 %r80, [%rd31];
	// end inline asm
	mov.b32 	%f71, %r80;
	add.s64 	%rd32, %rd19, 13312;
	// begin inline asm
	ld.global.nc.u32 %r81, [%rd32];
	// end inline asm
	mov.b32 	%f72, %r81;
	add.s64 	%rd33, %rd19, 14336;
	// begin inline asm
	ld.global.nc.u32 %r82, [%rd33];
	// end inline asm
	mov.b32 	%f73, %r82;
	add.s64 	%rd34, %rd19, 15360;
	// begin inline asm
	ld.global.nc.u32 %r83, [%rd34];
	// end inline asm
	mov.b32 	%f74, %r83;
	setp.lt.f32 	%p4, %f59, %f60;
	selp.f32 	%f75, %f60, %f59, %p4;
	setp.lt.f32 	%p5, %f61, %f62;
	selp.f32 	%f76, %f62, %f61, %p5;
	setp.lt.f32 	%p6, %f63, %f64;
	selp.f32 	%f77, %f64, %f63, %p6;
	setp.lt.f32 	%p7, %f65, %f66;
	selp.f32 	%f78, %f66, %f65, %p7;
	setp.lt.f32 	%p8, %f67, %f68;
	selp.f32 	%f79, %f68, %f67, %p8;
	setp.lt.f32 	%p9, %f69, %f70;
	selp.f32 	%f80, %f70, %f69, %p9;
	setp.lt.f32 	%p10, %f71, %f72;
	selp.f32 	%f81, %f72, %f71, %p10;
	setp.lt.f32 	%p11, %f73, %f74;
	selp.f32 	%f82, %f74, %f73, %p11;
	setp.lt.f32 	%p12, %f75, %f76;
	selp.f32 	%f83, %f76, %f75, %p12;
	setp.lt.f32 	%p13, %f77, %f78;
	selp.f32 	%f84, %f78, %f77, %p13;
	setp.lt.f32 	%p14, %f79, %f80;
	selp.f32 	%f85, %f80, %f79, %p14;
	setp.lt.f32 	%p15, %f81, %f82;
	selp.f32 	%f86, %f82, %f81, %p15;
	setp.lt.f32 	%p16, %f83, %f84;
	selp.f32 	%f87, %f84, %f83, %p16;
	setp.lt.f32 	%p17, %f85, %f86;
	selp.f32 	%f88, %f86, %f85, %p17;
	setp.lt.f32 	%p18, %f87, %f88;
	selp.f32 	%f443, %f88, %f87, %p18;
	setp.lt.u32 	%p19, %r67, 8192;
	mov.b32 	%r400, 4096;
	@%p19 bra 	$L__BB18_60;
	add.s32 	%r47, %r67, -4096;
	mov.b32 	%r400, 4096;
$L__BB18_58:
	mul.wide.s32 	%rd52, %r400, 4;
	add.s64 	%rd36, %rd19, %rd52;
	// begin inline asm
	ld.global.nc.u32 %r86, [%rd36];
	// end inline asm
	mov.b32 	%f89, %r86;
	add.s64 	%rd37, %rd36, 1024;
	// begin inline asm
	ld.global.nc.u32 %r87, [%rd37];
	// end inline asm
	mov.b32 	%f90, %r87;
	add.s64 	%rd38, %rd36, 2048;
	// begin inline asm
	ld.global.nc.u32 %r88, [%rd38];
	// end inline asm
	mov.b32 	%f91, %r88;
	add.s64 	%rd39, %rd36, 3072;
	// begin inline asm
	ld.global.nc.u32 %r89, [%rd39];
	// end inline asm
	mov.b32 	%f92, %r89;
	add.s64 	%rd40, %rd36, 4096;
	// begin inline asm
	ld.global.nc.u32 %r90, [%rd40];
	// end inline asm
	mov.b32 	%f93, %r90;
	add.s64 	%rd41, %rd36, 5120;
	// begin inline asm
	ld.global.nc.u32 %r91, [%rd41];
	// end inline asm
	mov.b32 	%f94, %r91;
	add.s64 	%rd42, %rd36, 6144;
	// begin inline asm
	ld.global.nc.u32 %r92, [%rd42];
	// end inline asm
	mov.b32 	%f95, %r92;
	add.s64 	%rd43, %rd36, 7168;
	// begin inline asm
	ld.global.nc.u32 %r93, [%rd43];
	// end inline asm
	mov.b32 	%f96, %r93;
	add.s64 	%rd44, %rd36, 8192;
	// begin inline asm
	ld.global.nc.u32 %r94, [%rd44];
	// end inline asm
	mov.b32 	%f97, %r94;
	add.s64 	%rd45, %rd36, 9216;
	// begin inline asm
	ld.global.nc.u32 %r95, [%rd45];
	// end inline asm
	mov.b32 	%f98, %r95;
	add.s64 	%rd46, %rd36, 10240;
	// begin inline asm
	ld.global.nc.u32 %r96, [%rd46];
	// end inline asm
	mov.b32 	%f99, %r96;
	add.s64 	%rd47, %rd36, 11264;
	// begin inline asm
	ld.global.nc.u32 %r97, [%rd47];
	// end inline asm
	mov.b32 	%f100, %r97;
	add.s64 	%rd48, %rd36, 12288;
	// begin inline asm
	ld.global.nc.u32 %r98, [%rd48];
	// end inline asm
	mov.b32 	%f101, %r98;
	add.s64 	%rd49, %rd36, 13312;
	// begin inline asm
	ld.global.nc.u32 %r99, [%rd49];
	// end inline asm
	mov.b32 	%f102, %r99;
	add.s64 	%rd50, %rd36, 14336;
	// begin inline asm
	ld.global.nc.u32 %r100, [%rd50];
	// end inline asm
	mov.b32 	%f103, %r100;
	add.s64 	%rd51, %rd36, 15360;
	// begin inline asm
	ld.global.nc.u32 %r101, [%rd51];
	// end inline asm
	mov.b32 	%f104, %r101;
	setp.lt.f32 	%p20, %f443, %f89;
	selp.f32 	%f105, %f89, %f443, %p20;
	setp.lt.f32 	%p21, %f90, %f91;
	selp.f32 	%f106, %f91, %f90, %p21;
	setp.lt.f32 	%p22, %f92, %f93;
	selp.f32 	%f107, %f93, %f92, %p22;
	setp.lt.f32 	%p23, %f94, %f95;
	selp.f32 	%f108, %f95, %f94, %p23;
	setp.lt.f32 	%p24, %f96, %f97;
	selp.f32 	%f109, %f97, %f96, %p24;
	setp.lt.f32 	%p25, %f98, %f99;
	selp.f32 	%f110, %f99, %f98, %p25;
	setp.lt.f32 	%p26, %f100, %f101;
	selp.f32 	%f111, %f101, %f100, %p26;
	setp.lt.f32 	%p27, %f102, %f103;
	selp.f32 	%f112, %f103, %f102, %p27;
	setp.lt.f32 	%p28, %f105, %f106;
	selp.f32 	%f113, %f106, %f105, %p28;
	setp.lt.f32 	%p29, %f107, %f108;
	selp.f32 	%f114, %f108, %f107, %p29;
	setp.lt.f32 	%p30, %f109, %f110;
	selp.f32 	%f115, %f110, %f109, %p30;
	setp.lt.f32 	%p31, %f111, %f112;
	selp.f32 	%f116, %f112, %f111, %p31;
	setp.lt.f32 	%p32, %f113, %f114;
	selp.f32 	%f117, %f114, %f113, %p32;
	setp.lt.f32 	%p33, %f115, %f116;
	selp.f32 	%f118, %f116, %f115, %p33;
	setp.lt.f32 	%p34, %f117, %f118;
	selp.f32 	%f119, %f118, %f117, %p34;
	setp.lt.f32 	%p35, %f119, %f104;
	selp.f32 	%f443, %f104, %f119, %p35;
	sub.s32 	%r102, %r67, %r400;
	setp.lt.s32 	%p36, %r102, 4096;
	@%p36 bra 	$L__BB18_68;
	add.s32 	%r400, %r400, 4096;
	setp.le.s32 	%p37, %r400, %r47;
	@%p37 bra 	$L__BB18_58;
$L__BB18_60:
	setp.le.s32 	%p38, %r67, %r400;
	@%p38 bra 	$L__BB18_68;
	sub.s32 	%r51, %r67, %r400;
	setp.ge.s32 	%p39, %r46, %r51;
	@%p39 bra 	$L__BB18_68;
	not.b32 	%r103, %r46;
	add.s32 	%r104, %r67, %r103;
	sub.s32 	%r52, %r104, %r400;
	and.b32  	%r105, %r52, 768;
	setp.eq.s32 	%p40, %r105, 768;
	mov.u32 	%r404, %r46;
	@%p40 bra 	$L__BB18_65;
	add.s32 	%r402, %r46, %r400;
	shr.u32 	%r106, %r52, 8;
	add.s32 	%r107, %r106, 1;
	and.b32  	%r108, %r107, 3;
	neg.s32 	%r401, %r108;
	mov.u32 	%r404, %r46;
$L__BB18_64:
	.pragma "nounroll";
	mul.wide.u32 	%rd54, %r402, 4;
	add.s64 	%rd53, %rd16, %rd54;
	// begin inline asm
	ld.global.nc.u32 %r109, [%rd53];
	// end inline asm
	mov.b32 	%f121, %r109;
	setp.lt.f32 	%p41, %f443, %f121;
	selp.f32 	%f443, %f121, %f443, %p41;
	add.s32 	%r404, %r404, 256;
	add.s32 	%r402, %r402, 256;
	add.s32 	%r401, %r401, 1;
	setp.ne.s32 	%p42, %r401, 0;
	@%p42 bra 	$L__BB18_64;
$L__BB18_65:
	setp.lt.u32 	%p43, %r52, 768;
	@%p43 bra 	$L__BB18_68;
	cvt.u64.u32 	%rd55, %r404;
	cvt.u64.u32 	%rd56, %r400;
	add.s64 	%rd57, %rd55, %rd56;
	shl.b64 	%rd58, %rd57, 2;
	add.s64 	%rd59, %rd58, %rd16;
	add.s64 	%rd124, %rd59, 2048;
	add.s32 	%r405, %r404, %r400;
$L__BB18_67:
	mul.wide.u32 	%rd64, %r405, 4;
	add.s64 	%rd60, %rd16, %rd64;
	// begin inline asm
	ld.global.nc.u32 %r110, [%rd60];
	// end inline asm
	mov.b32 	%f122, %r110;
	setp.lt.f32 	%p44, %f443, %f122;
	selp.f32 	%f123, %f122, %f443, %p44;
	add.s64 	%rd61, %rd124, -1024;
	// begin inline asm
	ld.global.nc.u32 %r111, [%rd61];
	// end inline asm
	mov.b32 	%f124, %r111;
	setp.lt.f32 	%p45, %f123, %f124;
	selp.f32 	%f125, %f124, %f123, %p45;
	// begin inline asm
	ld.global.nc.u32 %r112, [%rd124];
	// end inline asm
	mov.b32 	%f126, %r112;
	setp.lt.f32 	%p46, %f125, %f126;
	selp.f32 	%f127, %f126, %f125, %p46;
	add.s64 	%rd63, %rd124, 1024;
	// begin inline asm
	ld.global.nc.u32 %r113, [%rd63];
	// end inline asm
	mov.b32 	%f128, %r113;
	setp.lt.f32 	%p47, %f127, %f128;
	selp.f32 	%f443, %f128, %f127, %p47;
	add.s32 	%r404, %r404, 1024;
	add.s64 	%rd124, %rd124, 4096;
	add.s32 	%r405, %r405, 1024;
	setp.lt.s32 	%p48, %r404, %r51;
	@%p48 bra 	$L__BB18_67;
$L__BB18_68:
	// begin inline asm
	mov.u32 %r114, %laneid;
	// end inline asm
	mov.b32 	%r116, %f443;
	mov.b32 	%r117, 1;
	mov.b32 	%r138, 31;
	mov.b32 	%r139, -1;
	// begin inline asm
	shfl.sync.down.b32 %r115, %r116, %r117, %r138, %r139;
	// end inline asm
	mov.b32 	%f129, %r115;
	setp.gt.s32 	%p49, %r114, 30;
	setp.lt.f32 	%p50, %f443, %f129;
	selp.f32 	%f130, %f129, %f443, %p50;
	selp.f32 	%f131, %f443, %f130, %p49;
	mov.b32 	%r121, %f131;
	mov.b32 	%r122, 2;
	// begin inline asm
	shfl.sync.down.b32 %r120, %r121, %r122, %r138, %r139;
	// end inline asm
	mov.b32 	%f132, %r120;
	setp.gt.s32 	%p51, %r114, 29;
	setp.lt.f32 	%p52, %f131, %f132;
	selp.f32 	%f133, %f132, %f131, %p52;
	selp.f32 	%f134, %f131, %f133, %p51;
	mov.b32 	%r126, %f134;
	mov.b32 	%r127, 4;
	// begin inline asm
	shfl.sync.down.b32 %r125, %r126, %r127, %r138, %r139;
	// end inline asm
	mov.b32 	%f135, %r125;
	setp.gt.s32 	%p53, %r114, 27;
	setp.lt.f32 	%p54, %f134, %f135;
	selp.f32 	%f136, %f135, %f134, %p54;
	selp.f32 	%f137, %f134, %f136, %p53;
	mov.b32 	%r131, %f137;
	mov.b32 	%r132, 8;
	// begin inline asm
	shfl.sync.down.b32 %r130, %r131, %r132, %r138, %r139;
	// end inline asm
	mov.b32 	%f138, %r130;
	setp.gt.s32 	%p55, %r114, 23;
	setp.lt.f32 	%p56, %f137, %f138;
	selp.f32 	%f139, %f138, %f137, %p56;
	selp.f32 	%f140, %f137, %f139, %p55;
	mov.b32 	%r136, %f140;
	mov.b32 	%r137, 16;
	// begin inline asm
	shfl.sync.down.b32 %r135, %r136, %r137, %r138, %r139;
	// end inline asm
	mov.b32 	%f141, %r135;
	setp.gt.s32 	%p57, %r114, 15;
	setp.lt.f32 	%p58, %f140, %f141;
	selp.f32 	%f54, %f141, %f140, %p58;
	selp.f32 	%f444, %f140, %f54, %p57;
	setp.ne.s32 	%p59, %r114, 0;
	@%p59 bra 	$L__BB18_70;
	shr.u32 	%r140, %r46, 3;
	and.b32  	%r141, %r140, 124;
	mov.u32 	%r142, _ZZN3cub18CUB_300001_SM_10006detail6reduce28DeviceReduceSingleTileKernelINS2_10policy_hubIfyN4cuda3__47maximumIfEEE10Policy1000EPfSB_iS8_ffNS5_3std3__410__identityEEEvT0_T1_T2_T3_T4_T6_E12temp_storage;
	add.s32 	%r143, %r142, %r141;
	st.shared.f32 	[%r143+8], %f54;
$L__BB18_70:
	bar.sync 	0;
	setp.ne.s32 	%p60, %r46, 0;
	@%p60 bra 	$L__BB18_72;
	ld.shared.f32 	%f142, [_ZZN3cub18CUB_300001_SM_10006detail6reduce28DeviceReduceSingleTileKernelINS2_10policy_hubIfyN4cuda3__47maximumIfEEE10Policy1000EPfSB_iS8_ffNS5_3std3__410__identityEEEvT0_T1_T2_T3_T4_T6_E12temp_storage+12];
	setp.lt.f32 	%p61, %f444, %f142;
	selp.f32 	%f143, %f142, %f444, %p61;
	ld.shared.f32 	%f144, [_ZZN3cub18CUB_300001_SM_10006detail6reduce28DeviceReduceSingleTileKernelINS2_10policy_hubIfyN4cuda3__47maximumIfEEE10Policy1000EPfSB_iS8_ffNS5_3std3__410__identityEEEvT0_T1_T2_T3_T4_T6_E12temp_storage+16];
	setp.lt.f32 	%p62, %f143, %f144;
	selp.f32 	%f145, %f144, %f143, %p62;
	ld.shared.f32 	%f146, [_ZZN3cub18CUB_300001_SM_10006detail6reduce28DeviceReduceSingleTileKernelINS2_10policy_hubIfyN4cuda3__47maximumIfEEE10Policy1000EPfSB_iS8_ffNS5_3std3__410__identityEEEvT0_T1_T2_T3_T4_T6_E12temp_storage+20];
	setp.lt.f32 	%p63, %f145, %f146;
	selp.f32 	%f147, %f146, %f145, %p63;
	ld.shared.f32 	%f148, [_ZZN3cub18CUB_300001_SM_10006detail6reduce28DeviceReduceSingleTileKernelINS2_10policy_hubIfyN4cuda3__47maximumIfEEE10Policy1000EPfSB_iS8_ffNS5_3std3__410__identityEEEvT0_T1_T2_T3_T4_T6_E12temp_storage+24];
	setp.lt.f32 	%p64, %f147, %f148;
	selp.f32 	%f149, %f148, %f147, %p64;
	ld.shared.f32 	%f150, [_ZZN3cub18CUB_300001_SM_10006detail6reduce28DeviceReduceSingleTileKernelINS2_10policy_hubIfyN4cuda3__47maximumIfEEE10Policy1000EPfSB_iS8_ffNS5_3std3__410__identityEEEvT0_T1_T2_T3_T4_T6_E12temp_storage+28];
	setp.lt.f32 	%p65, %f149, %f150;
	selp.f32 	%f151, %f150, %f149, %p65;
	ld.shared.f32 	%f152, [_ZZN3cub18CUB_300001_SM_10006detail6reduce28DeviceReduceSingleTileKernelINS2_10policy_hubIfyN4cuda3__47maximumIfEEE10Policy1000EPfSB_iS8_ffNS5_3std3__410__identityEEEvT0_T1_T2_T3_T4_T6_E12temp_storage+32];
	setp.lt.f32 	%p66, %f151, %f152;
	selp.f32 	%f153, %f152, %f151, %p66;
	ld.shared.f32 	%f154, [_ZZN3cub18CUB_300001_SM_10006detail6reduce28DeviceReduceSingleTileKernelINS2_10policy_hubIfyN4cuda3__47maximumIfEEE10Policy1000EPfSB_iS8_ffNS5_3std3__410__identityEEEvT0_T1_T2_T3_T4_T6_E12temp_storage+36];
	setp.lt.f32 	%p67, %f153, %f154;
	selp.f32 	%f444, %f154, %f153, %p67;
$L__BB18_72:
	mov.u32 	%r379, %tid.x;
	setp.ne.s32 	%p249, %r379, 0;
	@%p249 bra 	$L__BB18_74;
	setp.lt.f32 	%p250, %f58, %f444;
	selp.f32 	%f417, %f444, %f58, %p250;
	st.global.f32 	[%rd1], %f417;
$L__BB18_74:
	ret;

}
	// .globl	_ZN3cub18CUB_300001_SM_10006detail10radix_sort31DeviceRadixSortSingleTileKernelINS1_5radix10policy_hubIiiyE10Policy1000ELNS0_9SortOrderE0EiiyNS1_21identity_decomposer_tEEEvPKT1_PSA_PKT2_PSE_T3_iiT4_
.visible .entry _ZN3cub18CUB_300001_SM_10006detail10radix_sort31DeviceRadixSortSingleTileKernelINS1_5radix10policy_hubIiiyE10Policy1000ELNS0_9SortOrderE0EiiyNS1_21identity_decomposer_tEEEvPKT1_PSA_PKT2_PSE_T3_iiT4_(
	.param .u64 .ptr .align 1 _ZN3cub18CUB_300001_SM_10006detail10radix_sort31DeviceRadixSortSingleTileKernelINS1_5radix10policy_hubIiiyE10Policy1000ELNS0_9SortOrderE0EiiyNS1_21identity_decomposer_tEEEvPKT1_PSA_PKT2_PSE_T3_iiT4__param_0,
	.param .u64 .ptr .align 1 _ZN3cub18CUB_300001_SM_10006detail10radix_sort31DeviceRadixSortSingleTileKernelINS1_5radix10policy_hubIiiyE10Policy1000ELNS0_9SortOrderE0EiiyNS1_21identity_decomposer_tEEEvPKT1_PSA_PKT2_PSE_T3_iiT4__param_1,
	.param .u64 .ptr .align 1 _ZN3cub18CUB_300001_SM_10006detail10radix_sort31DeviceRadixSortSingleTileKernelINS1_5radix10policy_hubIiiyE10Policy1000ELNS0_9SortOrderE0EiiyNS1_21identity_decomposer_tEEEvPKT1_PSA_PKT2_PSE_T3_iiT4__param_2,
	.param .u64 .ptr .align 1 _ZN3cub18CUB_300001_SM_10006detail10radix_sort31DeviceRadixSortSingleTileKernelINS1_5radix10policy_hubIiiyE10Policy1000ELNS0_9SortOrderE0EiiyNS1_21identity_decomposer_tEEEvPKT1_PSA_PKT2_PSE_T3_iiT4__param_3,
	.param .u64 _ZN3cub18CUB_300001_SM_10006detail10radix_sort31DeviceRadixSortSingleTileKernelINS1_5radix10policy_hubIiiyE10Policy1000ELNS0_9SortOrderE0EiiyNS1_21identity_decomposer_tEEEvPKT1_PSA_PKT2_PSE_T3_iiT4__param_4,
	.param .u32 _ZN3cub18CUB_300001_SM_10006detail10radix_sort31DeviceRadixSortSingleTileKernelINS1_5radix10policy_hubIiiyE10Policy1000ELNS0_9SortOrderE0EiiyNS1_21identity_decomposer_tEEEvPKT1_PSA_PKT2_PSE_T3_iiT4__param_5,
	.param .u32 _ZN3cub18CUB_300001_SM_10006detail10radix_sort31DeviceRadixSortSingleTileKernelINS1_5radix10policy_hubIiiyE10Policy1000ELNS0_9SortOrderE0EiiyNS1_21identity_decomposer_tEEEvPKT1_PSA_PKT2_PSE_T3_iiT4__param_6,
	.param .align 1 .b8 _ZN3cub18CUB_300001_SM_10006detail10radix_sort31DeviceRadixSortSingleTileKernelINS1_5radix10policy_hubIiiyE10Policy1000ELNS0_9SortOrderE0EiiyNS1_21identity_decomposer_tEEEvPKT1_PSA_PKT2_PSE_T3_iiT4__param_7[1]
)
.maxntid 256
.minnctapersm 1
{
	.reg .pred 	%p<73>;
	.reg .b16 	%rs<39>;
	.reg .b32 	%r<900>;
	.reg .b64 	%rd<37>;
	// demoted variable
	.shared .align 16 .b8 _ZZN3cub18CUB_300001_SM_10006detail10radix_sort31DeviceRadixSortSingleTileKernelINS1_5radix10policy_hubIiiyE10Policy1000ELNS0_9SortOrderE0EiiyNS1_21identity_decomposer_tEEEvPKT1_PSA_PKT2_PSE_T3_iiT4_E12temp_storage[33856];
	ld.param.u64 	%rd10, [_ZN3cub18CUB_300001_SM_10006detail10radix_sort31DeviceRadixSortSingleTileKernelINS1_5radix10policy_hubIiiyE10Policy1000ELNS0_9SortOrderE0EiiyNS1_21identity_decomposer_tEEEvPKT1_PSA_PKT2_PSE_T3_iiT4__param_0];
	ld.param.u64 	%rd6, [_ZN3cub18CUB_300001_SM_10006detail10radix_sort31DeviceRadixSortSingleTileKernelINS1_5radix10policy_hubIiiyE10Policy1000ELNS0_9SortOrderE0EiiyNS1_21identity_decomposer_tEEEvPKT1_PSA_PKT2_PSE_T3_iiT4__param_1];
	ld.param.u64 	%rd7, [_ZN3cub18CUB_300001_SM_10006detail10radix_sort31DeviceRadixSortSingleTileKernelINS1_5radix10policy_hubIiiyE10Policy1000ELNS0_9SortOrderE0EiiyNS1_21identity_decomposer_tEEEvPKT1_PSA_PKT2_PSE_T3_iiT4__param_2];
	ld.param.u64 	%rd8, [_ZN3cub18CUB_300001_SM_10006detail10radix_sort31DeviceRadixSortSingleTileKernelINS1_5radix10policy_hubIiiyE10Policy1000ELNS0_9SortOrderE0EiiyNS1_21identity_decomposer_tEEEvPKT1_PSA_PKT2_PSE_T3_iiT4__param_3];
	ld.param.u64 	%rd9, [_ZN3cub18CUB_300001_SM_10006detail10radix_sort31DeviceRadixSortSingleTileKernelINS1_5radix10policy_hubIiiyE10Policy1000ELNS0_9SortOrderE0EiiyNS1_21identity_decomposer_tEEEvPKT1_PSA_PKT2_PSE_T3_iiT4__param_4];
	ld.param.u32 	%r303, [_ZN3cub18CUB_300001_SM_10006detail10radix_sort31DeviceRadixSortSingleTileKernelINS1_5radix10policy_hubIiiyE10Policy1000ELNS0_9SortOrderE0EiiyNS1_21identity_decomposer_tEEEvPKT1_PSA_PKT2_PSE_T3_iiT4__param_5];
	ld.param.u32 	%r304, [_ZN3cub18CUB_300001_SM_10006detail10radix_sort31DeviceRadixSortSingleTileKernelINS1_5radix10policy_hubIiiyE10Policy1000ELNS0_9SortOrderE0EiiyNS1_21identity_decomposer_tEEEvPKT1_PSA_PKT2_PSE_T3_iiT4__param_6];
	cvta.to.global.u64 	%rd11, %rd10;
	cvt.u32.u64 	%r1, %rd9;
	mov.u32 	%r2, %tid.x;
	mul.lo.s32 	%r3, %r2, 19;
	setp.ge.s32 	%p1, %r3, %r1;
	mul.wide.u32 	%rd12, %r3, 4;
	add.s64 	%rd1, %rd11, %rd12;
	mov.b32 	%r878, -1;
	@%p1 bra 	$L__BB19_2;
	ld.global.u32 	%r306, [%rd1];
	xor.b32  	%r878, %r306, -2147483648;
$L__BB19_2:
	add.s32 	%r6, %r3, 1;
	setp.ge.s32 	%p2, %r6, %r1;
	mov.b32 	%r877, -1;
	@%p2 bra 	$L__BB19_4;
	ld.global.u32 	%r308, [%rd1+4];
	xor.b32  	%r877, %r308, -2147483648;
$L__BB19_4:
	add.s32 	%r9, %r3, 2;
	setp.ge.s32 	%p3, %r9, %r1;
	mov.b32 	%r876, -1;
	@%p3 bra 	$L__BB19_6;
	ld.global.u32 	%r310, [%rd1+8];
	xor.b32  	%r876, %r310, -2147483648;
$L__BB19_6:
	add.s32 	%r12, %r3, 3;
	setp.ge.s32 	%p4, %r12, %r1;
	mov.b32 	%r875, -1;
	@%p4 bra 	$L__BB19_8;
	ld.global.u32 	%r312, [%rd1+12];
	xor.b32  	%r875, %r312, -2147483648;
$L__BB19_8:
	add.s32 	%r15, %r3, 4;
	setp.ge.s32 	%p5, %r15, %r1;
	mov.b32 	%r874, -1;
	@%p5 bra 	$L__BB19_10;
	ld.global.u32 	%r314, [%rd1+16];
	xor.b32  	%r874, %r314, -2147483648;
$L__BB19_10:
	add.s32 	%r18, %r3, 5;
	setp.ge.s32 	%p6, %r18, %r1;
	mov.b32 	%r873, -1;
	@%p6 bra 	$L__BB19_12;
	ld.global.u32 	%r316, [%rd1+20];
	xor.b32  	%r873, %r316, -2147483648;
$L__BB19_12:
	add.s32 	%r21, %r3, 6;
	setp.ge.s32 	%p7, %r21, %r1;
	mov.b32 	%r872, -1;
	@%p7 bra 	$L__BB19_14;
	ld.global.u32 	%r318, [%rd1+24];
	xor.b32  	%r872, %r318, -2147483648;
$L__BB19_14:
	add.s32 	%r24, %r3, 7;
	setp.ge.s32 	%p8, %r24, %r1;
	mov.b32 	%r871, -1;
	@%p8 bra 	$L__BB19_16;
	ld.global.u32 	%r320, [%rd1+28];
	xor.b32  	%r871, %r320, -2147483648;
$L__BB19_16:
	add.s32 	%r27, %r3, 8;
	setp.ge.s32 	%p9, %r27, %r1;
	mov.b32 	%r870, -1;
	@%p9 bra 	$L__BB19_18;
	ld.global.u32 	%r322, [%rd1+32];
	xor.b32  	%r870, %r322, -2147483648;
$L__BB19_18:
	add.s32 	%r30, %r3, 9;
	setp.ge.s32 	%p10, %r30, %r1;
	mov.b32 	%r869, -1;
	@%p10 bra 	$L__BB19_20;
	ld.global.u32 	%r324, [%rd1+36];
	xor.b32  	%r869, %r324, -2147483648;
$L__BB19_20:
	add.s32 	%r33, %r3, 10;
	setp.ge.s32 	%p11, %r33, %r1;
	mov.b32 	%r868, -1;
	@%p11 bra 	$L__BB19_22;
	ld.global.u32 	%r326, [%rd1+40];
	xor.b32  	%r868, %r326, -2147483648;
$L__BB19_22:
	add.s32 	%r36, %r3, 11;
	setp.ge.s32 	%p12, %r36, %r1;
	mov.b32 	%r867, -1;
	@%p12 bra 	$L__BB19_24;
	ld.global.u32 	%r328, [%rd1+44];
	xor.b32  	%r867, %r328, -2147483648;
$L__BB19_24:
	add.s32 	%r39, %r3, 12;
	setp.ge.s32 	%p13, %r39, %r1;
	mov.b32 	%r866, -1;
	@%p13 bra 	$L__BB19_26;
	ld.global.u32 	%r330, [%rd1+48];
	xor.b32  	%r866, %r330, -2147483648;
$L__BB19_26:
	add.s32 	%r42, %r3, 13;
	setp.ge.s32 	%p14, %r42, %r1;
	mov.b32 	%r865, -1;
	@%p14 bra 	$L__BB19_28;
	ld.global.u32 	%r332, [%rd1+52];
	xor.b32  	%r865, %r332, -2147483648;
$L__BB19_28:
	add.s32 	%r45, %r3, 14;
	setp.ge.s32 	%p15, %r45, %r1;
	mov.b32 	%r864, -1;
	@%p15 bra 	$L__BB19_30;
	ld.global.u32 	%r334, [%rd1+56];
	xor.b32  	%r864, %r334, -2147483648;
$L__BB19_30:
	add.s32 	%r48, %r3, 15;
	setp.ge.s32 	%p16, %r48, %r1;
	mov.b32 	%r863, -1;
	@%p16 bra 	$L__BB19_32;
	ld.global.u32 	%r336, [%rd1+60];
	xor.b32  	%r863, %r336, -2147483648;
$L__BB19_32:
	add.s32 	%r51, %r3, 16;
	setp.ge.s32 	%p17, %r51, %r1;
	mov.b32 	%r862, -1;
	@%p17 bra 	$L__BB19_34;
	ld.global.u32 	%r338, [%rd1+64];
	xor.b32  	%r862, %r338, -2147483648;
$L__BB19_34:
	add.s32 	%r54, %r3, 17;
	setp.ge.s32 	%p18, %r54, %r1;
	mov.b32 	%r861, -1;
	@%p18 bra 	$L__BB19_36;
	ld.global.u32 	%r340, [%rd1+68];
	xor.b32  	%r861, %r340, -2147483648;
$L__BB19_36:
	add.s32 	%r57, %r3, 18;
	setp.ge.s32 	%p19, %r57, %r1;
	mov.b32 	%r860, -1;
	@%p19 bra 	$L__BB19_38;
	ld.global.u32 	%r342, [%rd1+72];
	xor.b32  	%r860, %r342, -2147483648;
$L__BB19_38:
	bar.sync 	0;
	mov.b64 	{%r344, %r345}, %rd9;
	shfl.sync.idx.b32	%r60|%p20, %r344, 0, 31, -1;
	shfl.sync.idx.b32	%r346|%p21, %r345, 0, 31, -1;
	mov.b64 	%rd2, {%r60, %r346};
	setp.ge.s32 	%p22, %r3, %r60;
	cvta.to.global.u64 	%rd13, %rd7;
	add.s64 	%rd3, %rd13, %rd12;
	@%p22 bra 	$L__BB19_40;
	ld.global.u32 	%r897, [%rd3];
$L__BB19_40:
	setp.ge.s32 	%p23, %r6, %r60;
	@%p23 bra 	$L__BB19_42;
	ld.global.u32 	%r896, [%rd3+4];
$L__BB19_42:
	setp.ge.s32 	%p24, %r9, %r60;
	@%p24 bra 	$L__BB19_44;
	ld.global.u32 	%r895, [%rd3+8];
$L__BB19_44:
	setp.ge.s32 	%p25, %r12, %r60;
	@%p25 bra 	$L__BB19_46;
	ld.global.u32 	%r894, [%rd3+12];
$L__BB19_46:
	setp.ge.s32 	%p26, %r15, %r60;
	@%p26 bra 	$L__BB19_48;
	ld.global.u32 	%r893, [%rd3+16];
$L__BB19_48:
	setp.ge.s32 	%p27, %r18, %r60;
	@%p27 bra 	$L__BB19_50;
	ld.global.u32 	%r892, [%rd3+20];
$L__BB19_50:
	setp.ge.s32 	%p28, %r21, %r60;
	@%p28 bra 	$L__BB19_52;
	ld.global.u32 	%r891, [%rd3+24];
$L__BB19_52:
	setp.ge.s32 	%p29, %r24, %r60;
	@%p29 bra 	$L__BB19_54;
	ld.global.u32 	%r890, [%rd3+28];
$L__BB19_54:
	setp.ge.s32 	%p30, %r27, %r60;
	@%p30 bra 	$L__BB19_56;
	ld.global.u32 	%r889, [%rd3+32];
$L__BB19_56:
	setp.ge.s32 	%p31, %r30, %r60;
	@%p31 bra 	$L__BB19_58;
	ld.global.u32 	%r888, [%rd3+36];
$L__BB19_58:
	setp.ge.s32 	%p32, %r33, %r60;
	@%p32 bra 	$L__BB19_60;
	ld.global.u32 	%r887, [%rd3+40];
$L__BB19_60:
	setp.ge.s32 	%p33, %r36, %r60;
	@%p33 bra 	$L__BB19_62;
	ld.global.u32 	%r886, [%rd3+44];
$L__BB19_62:
	setp.ge.s32 	%p34, %r39, %r60;
	@%p34 bra 	$L__BB19_64;
	ld.global.u32 	%r885, [%rd3+48];
$L__BB19_64:
	setp.ge.s32 	%p35, %r42, %r60;
	@%p35 bra 	$L__BB19_66;
	ld.global.u32 	%r884, [%rd3+52];
$L__BB19_66:
	setp.ge.s32 	%p36, %r45, %r60;
	@%p36 bra 	$L__BB19_68;
	ld.global.u32 	%r883, [%rd3+56];
$L__BB19_68:
	setp.ge.s32 	%p37, %r48, %r60;
	@%p37 bra 	$L__BB19_70;
	ld.global.u32 	%r882, [%rd3+60];
$L__BB19_70:
	setp.ge.s32 	%p38, %r51, %r60;
	@%p38 bra 	$L__BB19_72;
	ld.global.u32 	%r881, [%rd3+64];
$L__BB19_72:
	setp.ge.s32 	%p39, %r54, %r60;
	@%p39 bra 	$L__BB19_74;
	ld.global.u32 	%r880, [%rd3+68];
$L__BB19_74:
	setp.ge.s32 	%p40, %r57, %r60;
	@%p40 bra 	$L__BB19_76;
	ld.global.u32 	%r879, [%rd3+72];
$L__BB19_76:
	bar.sync 	0;
	shr.u32 	%r99, %r2, 5;
	shl.b32 	%r366, %r2, 2;
	mov.u32 	%r367, _ZZN3cub18CUB_300001_SM_10006detail10radix_sort31DeviceRadixSortSingleTileKernelINS1_5radix10policy_hubIiiyE10Policy1000ELNS0_9SortOrderE0EiiyNS1_21identity_decomposer_tEEEvPKT1_PSA_PKT2_PSE_T3_iiT4_E12temp_storage;
	add.s32 	%r100, %r367, %r366;
	shl.b32 	%r368, %r2, 7;
	add.s32 	%r101, %r100, %r368;
	shl.b32 	%r369, %r99, 2;
	add.s32 	%r370, %r367, %r369;
	add.s32 	%r102, %r370, 33792;
	mad.lo.s32 	%r103, %r2, -56, %r101;
	add.s32 	%r859, %r303, 6;
	sub.s32 	%r858, %r304, %r303;
$L__BB19_77:
	add.s32 	%r430, %r859, -6;
	min.s32 	%r373, %r858, 6;
	mov.b32 	%r459, 0;
	st.shared.u32 	[%r100], %r459;
	st.shared.u32 	[%r100+1024], %r459;
	st.shared.u32 	[%r100+2048], %r459;
	st.shared.u32 	[%r100+3072], %r459;
	st.shared.u32 	[%r100+4096], %r459;
	st.shared.u32 	[%r100+5120], %r459;
	st.shared.u32 	[%r100+6144], %r459;
	st.shared.u32 	[%r100+7168], %r459;
	st.shared.u32 	[%r100+8192], %r459;
	st.shared.u32 	[%r100+9216], %r459;
	st.shared.u32 	[%r100+10240], %r459;
	st.shared.u32 	[%r100+11264], %r459;
	st.shared.u32 	[%r100+12288], %r459;
	st.shared.u32 	[%r100+13312], %r459;
	st.shared.u32 	[%r100+14336], %r459;
	st.shared.u32 	[%r100+15360], %r459;
	st.shared.u32 	[%r100+16384], %r459;
	st.shared.u32 	[%r100+17408], %r459;
	st.shared.u32 	[%r100+18432], %r459;
	st.shared.u32 	[%r100+19456], %r459;
	st.shared.u32 	[%r100+20480], %r459;
	st.shared.u32 	[%r100+21504], %r459;
	st.shared.u32 	[%r100+22528], %r459;
	st.shared.u32 	[%r100+23552], %r459;
	st.shared.u32 	[%r100+24576], %r459;
	st.shared.u32 	[%r100+25600], %r459;
	st.shared.u32 	[%r100+26624], %r459;
	st.shared.u32 	[%r100+27648], %r459;
	st.shared.u32 	[%r100+28672], %r459;
	st.shared.u32 	[%r100+29696], %r459;
	st.shared.u32 	[%r100+30720], %r459;
	st.shared.u32 	[%r100+31744], %r459;
	st.shared.u32 	[%r100+32768], %r459;
	// begin inline asm
	bmsk.clamp.b32 %r371, %r459, %r373;
	// end inline asm
	// begin inline asm
	shr.b32 %r374, %r878, %r430;
	// end inline asm
	and.b32  	%r462, %r371, %r374;
	shl.b32 	%r463, %r462, 10;
	and.b32  	%r464, %r463, 31744;
	add.s32 	%r465, %r100, %r464;
	shr.u32 	%r466, %r462, 4;
	and.b32  	%r467, %r466, 268435454;
	add.s32 	%r147, %r465, %r467;
	ld.shared.u16 	%rs1, [%r147];
	add.s16 	%rs20, %rs1, 1;
	st.shared.u16 	[%r147], %rs20;
	// begin inline asm
	shr.b32 %r377, %r877, %r430;
	// end inline asm
	and.b32  	%r468, %r371, %r377;
	shl.b32 	%r469, %r468, 10;
	and.b32  	%r470, %r469, 31744;
	add.s32 	%r471, %r100, %r470;
	shr.u32 	%r472, %r468, 4;
	and.b32  	%r473, %r472, 268435454;
	add.s32 	%r148, %r471, %r473;
	ld.shared.u16 	%rs2, [%r148];
	add.s16 	%rs21, %rs2, 1;
	st.shared.u16 	[%r148], %rs21;
	// begin inline asm
	shr.b32 %r380, %r876, %r430;
	// end inline asm
	and.b32  	%r474, %r371, %r380;
	shl.b32 	%r475, %r474, 10;
	and.b32  	%r476, %r475, 31744;
	add.s32 	%r477, %r100, %r476;
	shr.u32 	%r478, %r474, 4;
	and.b32  	%r479, %r478, 268435454;
	add.s32 	%r149, %r477, %r479;
	ld.shared.u16 	%rs3, [%r149];
	add.s16 	%rs22, %rs3, 1;
	st.shared.u16 	[%r149], %rs22;
	// begin inline asm
	shr.b32 %r383, %r875, %r430;
	// end inline asm
	and.b32  	%r480, %r371, %r383;
	shl.b32 	%r481, %r480, 10;
	and.b32  	%r482, %r481, 31744;
	add.s32 	%r483, %r100, %r482;
	shr.u32 	%r484, %r480, 4;
	and.b32  	%r485, %r484, 268435454;
	add.s32 	%r150, %r483, %r485;
	ld.shared.u16 	%rs4, [%r150];
	add.s16 	%rs23, %rs4, 1;
	st.shared.u16 	[%r150], %rs23;
	// begin inline asm
	shr.b32 %r386, %r874, %r430;
	// end inline asm
	and.b32  	%r486, %r371, %r386;
	shl.b32 	%r487, %r486, 10;
	and.b32  	%r488, %r487, 31744;
	add.s32 	%r489, %r100, %r488;
	shr.u32 	%r490, %r486, 4;
	and.b32  	%r491, %r490, 268435454;
	add.s32 	%r151, %r489, %r491;
	ld.shared.u16 	%rs5, [%r151];
	add.s16 	%rs24, %rs5, 1;
	st.shared.u16 	[%r151], %rs24;
	// begin inline asm
	shr.b32 %r389, %r873, %r430;
	// end inline asm
	and.b32  	%r492, %r371, %r389;
	shl.b32 	%r493, %r492, 10;
	and.b32  	%r494, %r493, 31744;
	add.s32 	%r495, %r100, %r494;
	shr.u32 	%r496, %r492, 4;
	and.b32  	%r497, %r496, 268435454;
	add.s32 	%r152, %r495, %r497;
	ld.shared.u16 	%rs6, [%r152];
	add.s16 	%rs25, %rs6, 1;
	st.shared.u16 	[%r152], %rs25;
	// begin inline asm
	shr.b32 %r392, %r872, %r430;
	// end inline asm
	and.b32  	%r498, %r371, %r392;
	shl.b32 	%r499, %r498, 10;
	and.b32  	%r500, %r499, 31744;
	add.s32 	%r501, %r100, %r500;
	shr.u32 	%r502, %r498, 4;
	and.b32  	%r503, %r502, 268435454;
	add.s32 	%r153, %r501, %r503;
	ld.shared.u16 	%rs7, [%r153];
	add.s16 	%rs26, %rs7, 1;
	st.shared.u16 	[%r153], %rs26;
	// begin inline asm
	shr.b32 %r395, %r871, %r430;
	// end inline asm
	and.b32  	%r504, %r371, %r395;
	shl.b32 	%r505, %r504, 10;
	and.b32  	%r506, %r505, 31744;
	add.s32 	%r507, %r100, %r506;
	shr.u32 	%r508, %r504, 4;
	and.b32  	%r509, %r508, 268435454;
	add.s32 	%r154, %r507, %r509;
	ld.shared.u16 	%rs8, [%r154];
	add.s16 	%rs27, %rs8, 1;
	st.shared.u16 	[%r154], %rs27;
	// begin inline asm
	shr.b32 %r398, %r870, %r430;
	// end inline asm
	and.b32  	%r510, %r371, %r398;
	shl.b32 	%r511, %r510, 10;
	and.b32  	%r512, %r511, 31744;
	add.s32 	%r513, %r100, %r512;
	shr.u32 	%r514, %r510, 4;
	and.b32  	%r515, %r514, 268435454;
	add.s32 	%r155, %r513, %r515;
	ld.shared.u16 	%rs9, [%r155];
	add.s16 	%rs28, %rs9, 1;
	st.shared.u16 	[%r155], %rs28;
	// begin inline asm
	shr.b32 %r401, %r869, %r430;
	// end inline asm
	and.b32  	%r516, %r371, %r401;
	shl.b32 	%r517, %r516, 10;
	and.b32  	%r518, %r517, 31744;
	add.s32 	%r519, %r100, %r518;
	shr.u32 	%r520, %r516, 4;
	and.b32  	%r521, %r520, 268435454;
	add.s32 	%r156, %r519, %r521;
	ld.shared.u16 	%rs10, [%r156];
	add.s16 	%rs29, %rs10, 1;
	st.shared.u16 	[%r156], %rs29;
	// begin inline asm
	shr.b32 %r404, %r868, %r430;
	// end inline asm
	and.b32  	%r522, %r371, %r404;
	shl.b32 	%r523, %r522, 10;
	and.b32  	%r524, %r523, 31744;
	add.s32 	%r525, %r100, %r524;
	shr.u32 	%r526, %r522, 4;
	and.b32  	%r527, %r526, 268435454;
	add.s32 	%r157, %r525, %r527;
	ld.shared.u16 	%rs11, [%r157];
	add.s16 	%rs30, %rs11, 1;
	st.shared.u16 	[%r157], %rs30;
	// begin inline asm
	shr.b32 %r407, %r867, %r430;
	// end inline asm
	and.b32  	%r528, %r371, %r407;
	shl.b32 	%r529, %r528, 10;
	and.b32  	%r530, %r529, 31744;
	add.s32 	%r531, %r100, %r530;
	shr.u32 	%r532, %r528, 4;
	and.b32  	%r533, %r532, 268435454;
	add.s32 	%r158, %r531, %r533;
	ld.shared.u16 	%rs12, [%r158];
	add.s16 	%rs31, %rs12, 1;
	st.shared.u16 	[%r158], %rs31;
	// begin inline asm
	shr.b32 %r410, %r866, %r430;
	// end inline asm
	and.b32  	%r534, %r371, %r410;
	shl.b32 	%r535, %r534, 10;
	and.b32  	%r536, %r535, 31744;
	add.s32 	%r537, %r100, %r536;
	shr.u32 	%r538, %r534, 4;
	and.b32  	%r539, %r538, 268435454;
	add.s32 	%r159, %r537, %r539;
	ld.shared.u16 	%rs13, [%r159];
	add.s16 	%rs32, %rs13, 1;
	st.shared.u16 	[%r159], %rs32;
	// begin inline asm
	shr.b32 %r413, %r865, %r430;
	// end inline asm
	and.b32  	%r540, %r371, %r413;
	shl.b32 	%r541, %r540, 10;
	and.b32  	%r542, %r541, 31744;
	add.s32 	%r543, %r100, %r542;
	shr.u32 	%r544, %r540, 4;
	and.b32  	%r545, %r544, 268435454;
	add.s32 	%r160, %r543, %r545;
	ld.shared.u16 	%rs14, [%r160];
	add.s16 	%rs33, %rs14, 1;
	st.shared.u16 	[%r160], %rs33;
	// begin inline asm
	shr.b32 %r416, %r864, %r430;
	// end inline asm
	and.b32  	%r546, %r371, %r416;
	shl.b32 	%r547, %r546, 10;
	and.b32  	%r548, %r547, 31744;
	add.s32 	%r549, %r100, %r548;
	shr.u32 	%r550, %r546, 4;
	and.b32  	%r551, %r550, 268435454;
	add.s32 	%r161, %r549, %r551;
	ld.shared.u16 	%rs15, [%r161];
	add.s16 	%rs34, %rs15, 1;
	st.shared.u16 	[%r161], %rs34;
	// begin inline asm
	shr.b32 %r419, %r863, %r430;
	// end inline asm
	and.b32  	%r552, %r371, %r419;
	shl.b32 	%r553, %r552, 10;
	and.b32  	%r554, %r553, 31744;
	add.s32 	%r555, %r100, %r554;
	shr.u32 	%r556, %r552, 4;
	and.b32  	%r557, %r556, 268435454;
	add.s32 	%r162, %r555, %r557;
	ld.shared.u16 	%rs16, [%r162];
	add.s16 	%rs35, %rs16, 1;
	st.shared.u16 	[%r162], %rs35;
	// begin inline asm
	shr.b32 %r422, %r862, %r430;
	// end inline asm
	and.b32  	%r558, %r371, %r422;
	shl.b32 	%r559, %r558, 10;
	and.b32  	%r560, %r559, 31744;
	add.s32 	%r561, %r100, %r560;
	shr.u32 	%r562, %r558, 4;
	and.b32  	%r563, %r562, 268435454;
	add.s32 	%r163, %r561, %r563;
	ld.shared.u16 	%rs17, [%r163];
	add.s16 	%rs36, %rs17, 1;
	st.shared.u16 	[%r163], %rs36;
	// begin inline asm
	shr.b32 %r425, %r861, %r430;
	// end inline asm
	and.b32  	%r564, %r371, %r425;
	shl.b32 	%r565, %r564, 10;
	and.b32  	%r566, %r565, 31744;
	add.s32 	%r567, %r100, %r566;
	shr.u32 	%r568, %r564, 4;
	and.b32  	%r569, %r568, 268435454;
	add.s32 	%r164, %r567, %r569;
	ld.shared.u16 	%rs18, [%r164];
	add.s16 	%rs37, %rs18, 1;
	st.shared.u16 	[%r164], %rs37;
	// begin inline asm
	shr.b32 %r428, %r860, %r430;
	// end inline asm
	and.b32  	%r570, %r371, %r428;
	shl.b32 	%r571, %r570, 10;
	and.b32  	%r572, %r571, 31744;
	add.s32 	%r573, %r100, %r572;
	shr.u32 	%r574, %r570, 4;
	and.b32  	%r575, %r574, 268435454;
	add.s32 	%r165, %r573, %r575;
	ld.shared.u16 	%rs19, [%r165];
	add.s16 	%rs38, %rs19, 1;
	st.shared.u16 	[%r165], %rs38;
	bar.sync 	0;
	ld.shared.u32 	%r166, [%r101];
	ld.shared.u32 	%r576, [%r101+4];
	ld.shared.u32 	%r577, [%r101+8];
	ld.shared.u32 	%r578, [%r101+12];
	ld.shared.u32 	%r579, [%r101+16];
	ld.shared.u32 	%r580, [%r101+20];
	ld.shared.u32 	%r581, [%r101+24];
	ld.shared.u32 	%r582, [%r101+28];
	ld.shared.u32 	%r583, [%r101+32];
	ld.shared.u32 	%r584, [%r101+36];
	ld.shared.u32 	%r585, [%r101+40];
	ld.shared.u32 	%r586, [%r101+44];
	ld.shared.u32 	%r587, [%r101+48];
	ld.shared.u32 	%r588, [%r101+52];
	ld.shared.u32 	%r589, [%r101+56];
	ld.shared.u32 	%r590, [%r101+60];
	ld.shared.u32 	%r591, [%r101+64];
	ld.shared.u32 	%r592, [%r101+68];
	ld.shared.u32 	%r593, [%r101+72];
	ld.shared.u32 	%r594, [%r101+76];
	ld.shared.u32 	%r595, [%r101+80];
	ld.shared.u32 	%r596, [%r101+84];
	ld.shared.u32 	%r597, [%r101+88];
	ld.shared.u32 	%r598, [%r101+92];
	ld.shared.u32 	%r599, [%r101+96];
	ld.shared.u32 	%r600, [%r101+100];
	ld.shared.u32 	%r601, [%r101+104];
	ld.shared.u32 	%r602, [%r101+108];
	ld.shared.u32 	%r603, [%r101+112];
	ld.shared.u32 	%r604, [%r101+116];
	ld.shared.u32 	%r605, [%r101+120];
	ld.shared.u32 	%r606, [%r101+124];
	ld.shared.u32 	%r607, [%r101+128];
	add.s32 	%r167, %r576, %r166;
	add.s32 	%r168, %r577, %r167;
	add.s32 	%r169, %r578, %r168;
	add.s32 	%r170, %r579, %r169;
	add.s32 	%r171, %r580, %r170;
	add.s32 	%r172, %r581, %r171;
	add.s32 	%r173, %r582, %r172;
	add.s32 	%r174, %r583, %r173;
	add.s32 	%r175, %r584, %r174;
	add.s32 	%r176, %r585, %r175;
	add.s32 	%r177, %r586, %r176;
	add.s32 	%r178, %r587, %r177;
	add.s32 	%r179, %r588, %r178;
	add.s32 	%r180, %r589, %r179;
	add.s32 	%r181, %r590, %r180;
	add.s32 	%r182, %r591, %r181;
	add.s32 	%r183, %r592, %r182;
	add.s32 	%r184, %r593, %r183;
	add.s32 	%r185, %r594, %r184;
	add.s32 	%r186, %r595, %r185;
	add.s32 	%r187, %r596, %r186;
	add.s32 	%r188, %r597, %r187;
	add.s32 	%r189, %r598, %r188;
	add.s32 	%r190, %r599, %r189;
	add.s32 	%r191, %r600, %r190;
	add.s32 	%r192, %r601, %r191;
	add.s32 	%r193, %r602, %r192;
	add.s32 	%r194, %r603, %r193;
	add.s32 	%r195, %r604, %r194;
	add.s32 	%r196, %r605, %r195;
	add.s32 	%r197, %r606, %r196;
	add.s32 	%r436, %r607, %r197;
	// begin inline asm
	mov.u32 %r431, %laneid;
	// end inline asm
	mov.b32 	%r434, 1;
	mov.b32 	%r461, -1;
	// begin inline asm
	{  .reg .u32 r0;  .reg .pred p;  shfl.sync.up.b32 r0|p, %r436, %r434, %r459, %r461;  @p add.u32 r0, r0, %r436;  mov.u32 %r432, r0;}
	// end inline asm
	mov.b32 	%r440, 2;
	// begin inline asm
	{  .reg .u32 r0;  .reg .pred p;  shfl.sync.up.b32 r0|p, %r432, %r440, %r459, %r461;  @p add.u32 r0, r0, %r432;  mov.u32 %r438, r0;}
	// end inline asm
	mov.b32 	%r446, 4;
	// begin inline asm
	{  .reg .u32 r0;  .reg .pred p;  shfl.sync.up.b32 r0|p, %r438, %r446, %r459, %r461;  @p add.u32 r0, r0, %r438;  mov.u32 %r444, r0;}
	// end inline asm
	mov.b32 	%r452, 8;
	// begin inline asm
	{  .reg .u32 r0;  .reg .pred p;  shfl.sync.up.b32 r0|p, %r444, %r452, %r459, %r461;  @p add.u32 r0, r0, %r444;  mov.u32 %r450, r0;}
	// end inline asm
	mov.b32 	%r458, 16;
	// begin inline asm
	{  .reg .u32 r0;  .reg .pred p;  shfl.sync.up.b32 r0|p, %r450, %r458, %r459, %r461;  @p add.u32 r0, r0, %r450;  mov.u32 %r456, r0;}
	// end inline asm
	setp.ne.s32 	%p41, %r431, 31;
	@%p41 bra 	$L__BB19_79;
	st.shared.u32 	[%r102], %r456;
$L__BB19_79:
	sub.s32 	%r608, %r456, %r436;
	setp.gt.u32 	%p42, %r2, 31;
	setp.eq.s32 	%p43, %r99, 7;
	setp.eq.s32 	%p44, %r99, 6;
	setp.eq.s32 	%p45, %r99, 5;
	setp.eq.s32 	%p46, %r99, 4;
	setp.eq.s32 	%p47, %r99, 3;
	setp.eq.s32 	%p48, %r99, 2;
	setp.eq.s32 	%p49, %r99, 1;
	bar.sync 	0;
	ld.shared.v4.u32 	{%r609, %r610, %r611, %r612}, [_ZZN3cub18CUB_300001_SM_10006detail10radix_sort31DeviceRadixSortSingleTileKernelINS1_5radix10policy_hubIiiyE10Policy1000ELNS0_9SortOrderE0EiiyNS1_21identity_decomposer_tEEEvPKT1_PSA_PKT2_PSE_T3_iiT4_E12temp_storage+33792];
	selp.b32 	%r613, %r609, %r898, %p49;
	add.s32 	%r614, %r610, %r609;
	selp.b32 	%r615, %r614, %r613, %p48;
	add.s32 	%r616, %r614, %r611;
	selp.b32 	%r617, %r616, %r615, %p47;
	add.s32 	%r618, %r616, %r612;
	selp.b32 	%r619, %r618, %r617, %p46;
	ld.shared.v4.u32 	{%r620, %r621, %r622, %r623}, [_ZZN3cub18CUB_300001_SM_10006detail10radix_sort31DeviceRadixSortSingleTileKernelINS1_5radix10policy_hubIiiyE10Policy1000ELNS0_9SortOrderE0EiiyNS1_21identity_decomposer_tEEEvPKT1_PSA_PKT2_PSE_T3_iiT4_E12temp_storage+33808];
	add.s32 	%r624, %r618, %r620;
	selp.b32 	%r625, %r624, %r619, %p45;
	add.s32 	%r626, %r624, %r621;
	selp.b32 	%r627, %r626, %r625, %p44;
	add.s32 	%r628, %r626, %r622;
	selp.b32 	%r898, %r628, %r627, %p43;
	add.s32 	%r202, %r628, %r623;
	setp.ne.s32 	%p50, %r431, 0;
	selp.b32 	%r629, %r608, 0, %p50;
	add.s32 	%r630, %r898, %r629;
	or.pred  	%p51, %p42, %p50;
	selp.b32 	%r899, %r630, %r608, %p42;
	@%p51 bra 	$L__BB19_81;
	shl.b32 	%r899, %r202, 16;
	st.shared.u32 	[_ZZN3cub18CUB_300001_SM_10006detail10radix_sort31DeviceRadixSortSingleTileKernelINS1_5radix10policy_hubIiiyE10Policy1000ELNS0_9SortOrderE0EiiyNS1_21identity_decomposer_tEEEvPKT1_PSA_PKT2_PSE_T3_iiT4_E12temp_storage+33832], %r899;
$L__BB19_81:
	setp.eq.s32 	%p52, %r2, 0;
	bar.sync 	0;
	ld.shared.u32 	%r631, [_ZZN3cub18CUB_300001_SM_10006detail10radix_sort31DeviceRadixSortSingleTileKernelINS1_5radix10policy_hubIiiyE10Policy1000ELNS0_9SortOrderE0EiiyNS1_21identity_decomposer_tEEEvPKT1_PSA_PKT2_PSE_T3_iiT4_E12temp_storage+33832];
	selp.b32 	%r632, 0, %r631, %p52;
	add.s32 	%r633, %r899, %r632;
	add.s32 	%r634, %r166, %r633;
	add.s32 	%r635, %r167, %r633;
	add.s32 	%r636, %r168, %r633;
	add.s32 	%r637, %r169, %r633;
	add.s32 	%r638, %r170, %r633;
	add.s32 	%r639, %r171, %r633;
	add.s32 	%r640, %r172, %r633;
	add.s32 	%r641, %r173, %r633;
	add.s32 	%r642, %r174, %r633;
	add.s32 	%r643, %r175, %r633;
	add.s32 	%r644, %r176, %r633;
	add.s32 	%r645, %r177, %r633;
	add.s32 	%r646, %r178, %r633;
	add.s32 	%r647, %r179, %r633;
	add.s32 	%r648, %r180, %r633;
	add.s32 	%r649, %r181, %r633;
	add.s32 	%r650, %r182, %r633;
	add.s32 	%r651, %r183, %r633;
	add.s32 	%r652, %r184, %r633;
	add.s32 	%r653, %r185, %r633;
	add.s32 	%r654, %r186, %r633;
	add.s32 	%r655, %r187, %r633;
	add.s32 	%r656, %r188, %r633;
	add.s32 	%r657, %r189, %r633;
	add.s32 	%r658, %r190, %r633;
	add.s32 	%r659, %r191, %r633;
	add.s32 	%r660, %r192, %r633;
	add.s32 	%r661, %r193, %r633;
	add.s32 	%r662, %r194, %r633;
	add.s32 	%r663, %r195, %r633;
	add.s32 	%r664, %r196, %r633;
	add.s32 	%r665, %r197, %r633;
	st.shared.u32 	[%r101], %r633;
	st.shared.u32 	[%r101+4], %r634;
	st.shared.u32 	[%r101+8], %r635;
	st.shared.u32 	[%r101+12], %r636;
	st.shared.u32 	[%r101+16], %r637;
	st.shared.u32 	[%r101+20], %r638;
	st.shared.u32 	[%r101+24], %r639;
	st.shared.u32 	[%r101+28], %r640;
	st.shared.u32 	[%r101+32], %r641;
	st.shared.u32 	[%r101+36], %r642;
	st.shared.u32 	[%r101+40], %r643;
	st.shared.u32 	[%r101+44], %r644;
	st.shared.u32 	[%r101+48], %r645;
	st.shared.u32 	[%r101+52], %r646;
	st.shared.u32 	[%r101+56], %r647;
	st.shared.u32 	[%r101+60], %r648;
	st.shared.u32 	[%r101+64], %r649;
	st.shared.u32 	[%r101+68], %r650;
	st.shared.u32 	[%r101+72], %r651;
	st.shared.u32 	[%r101+76], %r652;
	st.shared.u32 	[%r101+80], %r653;
	st.shared.u32 	[%r101+84], %r654;
	st.shared.u32 	[%r101+88], %r655;
	st.shared.u32 	[%r101+92], %r656;
	st.shared.u32 	[%r101+96], %r657;
	st.shared.u32 	[%r101+100], %r658;
	st.shared.u32 	[%r101+104], %r659;
	st.shared.u32 	[%r101+108], %r660;
	st.shared.u32 	[%r101+112], %r661;
	st.shared.u32 	[%r101+116], %r662;
	st.shared.u32 	[%r101+120], %r663;
	st.shared.u32 	[%r101+124], %r664;
	st.shared.u32 	[%r101+128], %r665;
	bar.sync 	0;
	cvt.u32.u16 	%r666, %rs1;
	ld.shared.u16 	%r667, [%r147];
	add.s32 	%r206, %r667, %r666;
	cvt.u32.u16 	%r668, %rs2;
	ld.shared.u16 	%r669, [%r148];
	add.s32 	%r207, %r669, %r668;
	cvt.u32.u16 	%r670, %rs3;
	ld.shared.u16 	%r671, [%r149];
	add.s32 	%r208, %r671, %r670;
	cvt.u32.u16 	%r672, %rs4;
	ld.shared.u16 	%r673, [%r150];
	add.s32 	%r209, %r673, %r672;
	cvt.u32.u16 	%r674, %rs5;
	ld.shared.u16 	%r675, [%r151];
	add.s32 	%r210, %r675, %r674;
	cvt.u32.u16 	%r676, %rs6;
	ld.shared.u16 	%r677, [%r152];
	add.s32 	%r211, %r677, %r676;
	cvt.u32.u16 	%r678, %rs7;
	ld.shared.u16 	%r679, [%r153];
	add.s32 	%r212, %r679, %r678;
	cvt.u32.u16 	%r680, %rs8;
	ld.shared.u16 	%r681, [%r154];
	add.s32 	%r213, %r681, %r680;
	cvt.u32.u16 	%r682, %rs9;
	ld.shared.u16 	%r683, [%r155];
	add.s32 	%r214, %r683, %r682;
	cvt.u32.u16 	%r684, %rs10;
	ld.shared.u16 	%r685, [%r156];
	add.s32 	%r215, %r685, %r684;
	cvt.u32.u16 	%r686, %rs11;
	ld.shared.u16 	%r687, [%r157];
	add.s32 	%r216, %r687, %r686;
	cvt.u32.u16 	%r688, %rs12;
	ld.shared.u16 	%r689, [%r158];
	add.s32 	%r217, %r689, %r688;
	cvt.u32.u16 	%r690, %rs13;
	ld.shared.u16 	%r691, [%r159];
	add.s32 	%r218, %r691, %r690;
	cvt.u32.u16 	%r692, %rs14;
	ld.shared.u16 	%r693, [%r160];
	add.s32 	%r219, %r693, %r692;
	cvt.u32.u16 	%r694, %rs15;
	ld.shared.u16 	%r695, [%r161];
	add.s32 	%r220, %r695, %r694;
	cvt.u32.u16 	%r696, %rs16;
	ld.shared.u16 	%r697, [%r162];
	add.s32 	%r221, %r697, %r696;
	cvt.u32.u16 	%r698, %rs17;
	ld.shared.u16 	%r699, [%r163];
	add.s32 	%r222, %r699, %r698;
	cvt.u32.u16 	%r700, %rs18;
	ld.shared.u16 	%r701, [%r164];
	add.s32 	%r223, %r701, %r700;
	cvt.u32.u16 	%r702, %rs19;
	ld.shared.u16 	%r703, [%r165];
	add.s32 	%r224, %r703, %r702;
	bar.sync 	0;
	setp.lt.s32 	%p53, %r859, %r304;
	@%p53 bra 	$L__BB19_121;
	cvt.u64.u32 	%rd15, %r2;
	shl.b32 	%r704, %r206, 2;
	mov.u32 	%r705, _ZZN3cub18CUB_300001_SM_10006detail10radix_sort31DeviceRadixSortSingleTileKernelINS1_5radix10policy_hubIiiyE10Policy1000ELNS0_9SortOrderE0EiiyNS1_21identity_decomposer_tEEEvPKT1_PSA_PKT2_PSE_T3_iiT4_E12temp_storage;
	add.s32 	%r706, %r705, %r704;
	st.shared.u32 	[%r706], %r878;
	shl.b32 	%r707, %r207, 2;
	add.s32 	%r708, %r705, %r707;
	st.shared.u32 	[%r708], %r877;
	shl.b32 	%r709, %r208, 2;
	add.s32 	%r710, %r705, %r709;
	st.shared.u32 	[%r710], %r876;
	shl.b32 	%r711, %r209, 2;
	add.s32 	%r712, %r705, %r711;
	st.shared.u32 	[%r712], %r875;
	shl.b32 	%r713, %r210, 2;
	add.s32 	%r714, %r705, %r713;
	st.shared.u32 	[%r714], %r874;
	shl.b32 	%r715, %r211, 2;
	add.s32 	%r716, %r705, %r715;
	st.shared.u32 	[%r716], %r873;
	shl.b32 	%r717, %r212, 2;
	add.s32 	%r718, %r705, %r717;
	st.shared.u32 	[%r718], %r872;
	shl.b32 	%r719, %r213, 2;
	add.s32 	%r720, %r705, %r719;
	st.shared.u32 	[%r720], %r871;
	shl.b32 	%r721, %r214, 2;
	add.s32 	%r722, %r705, %r721;
	st.shared.u32 	[%r722], %r870;
	shl.b32 	%r723, %r215, 2;
	add.s32 	%r724, %r705, %r723;
	st.shared.u32 	[%r724], %r869;
	shl.b32 	%r725, %r216, 2;
	add.s32 	%r726, %r705, %r725;
	st.shared.u32 	[%r726], %r868;
	shl.b32 	%r727, %r217, 2;
	add.s32 	%r728, %r705, %r727;
	st.shared.u32 	[%r728], %r867;
	shl.b32 	%r729, %r218, 2;
	add.s32 	%r730, %r705, %r729;
	st.shared.u32 	[%r730], %r866;
	shl.b32 	%r731, %r219, 2;
	add.s32 	%r732, %r705, %r731;
	st.shared.u32 	[%r732], %r865;
	shl.b32 	%r733, %r220, 2;
	add.s32 	%r734, %r705, %r733;
	st.shared.u32 	[%r734], %r864;
	shl.b32 	%r735, %r221, 2;
	add.s32 	%r736, %r705, %r735;
	st.shared.u32 	[%r736], %r863;
	shl.b32 	%r737, %r222, 2;
	add.s32 	%r738, %r705, %r737;
	st.shared.u32 	[%r738], %r862;
	shl.b32 	%r739, %r223, 2;
	add.s32 	%r740, %r705, %r739;
	st.shared.u32 	[%r740], %r861;
	shl.b32 	%r741, %r224, 2;
	add.s32 	%r742, %r705, %r741;
	st.shared.u32 	[%r742], %r860;
	bar.sync 	0;
	mad.lo.s32 	%r225, %r2, -72, %r103;
	ld.shared.u32 	%r226, [%r225];
	ld.shared.u32 	%r227, [%r225+1024];
	ld.shared.u32 	%r228, [%r225+2048];
	ld.shared.u32 	%r229, [%r225+3072];
	ld.shared.u32 	%r230, [%r225+4096];
	ld.shared.u32 	%r231, [%r225+5120];
	ld.shared.u32 	%r232, [%r225+6144];
	ld.shared.u32 	%r233, [%r225+7168];
	ld.shared.u32 	%r234, [%r225+8192];
	ld.shared.u32 	%r235, [%r225+9216];
	ld.shared.u32 	%r236, [%r225+10240];
	ld.shared.u32 	%r237, [%r225+11264];
	ld.shared.u32 	%r238, [%r225+12288];
	ld.shared.u32 	%r239, [%r225+13312];
	ld.shared.u32 	%r240, [%r225+14336];
	ld.shared.u32 	%r241, [%r225+15360];
	ld.shared.u32 	%r242, [%r225+16384];
	ld.shared.u32 	%r243, [%r225+17408];
	ld.shared.u32 	%r244, [%r225+18432];
	bar.sync 	0;
	st.shared.u32 	[%r706], %r897;
	st.shared.u32 	[%r708], %r896;
	st.shared.u32 	[%r710], %r895;
	st.shared.u32 	[%r712], %r894;
	st.shared.u32 	[%r714], %r893;
	st.shared.u32 	[%r716], %r892;
	st.shared.u32 	[%r718], %r891;
	st.shared.u32 	[%r720], %r890;
	st.shared.u32 	[%r722], %r889;
	st.shared.u32 	[%r724], %r888;
	st.shared.u32 	[%r726], %r887;
	st.shared.u32 	[%r728], %r886;
	st.shared.u32 	[%r730], %r885;
	st.shared.u32 	[%r732], %r884;
	st.shared.u32 	[%r734], %r883;
	st.shared.u32 	[%r736], %r882;
	st.shared.u32 	[%r738], %r881;
	st.shared.u32 	[%r740], %r880;
	st.shared.u32 	[%r742], %r879;
	bar.sync 	0;
	ld.shared.u32 	%r245, [%r225+1024];
	ld.shared.u32 	%r246, [%r225+2048];
	ld.shared.u32 	%r247, [%r225+3072];
	ld.shared.u32 	%r248, [%r225+4096];
	ld.shared.u32 	%r249, [%r225+5120];
	ld.shared.u32 	%r250, [%r225+6144];
	ld.shared.u32 	%r251, [%r225+7168];
	ld.shared.u32 	%r252, [%r225+8192];
	ld.shared.u32 	%r253, [%r225+9216];
	ld.shared.u32 	%r254, [%r225+10240];
	ld.shared.u32 	%r255, [%r225+11264];
	ld.shared.u32 	%r256, [%r225+12288];
	ld.shared.u32 	%r257, [%r225+13312];
	ld.shared.u32 	%r258, [%r225+14336];
	ld.shared.u32 	%r259, [%r225+15360];
	ld.shared.u32 	%r260, [%r225+16384];
	ld.shared.u32 	%r261, [%r225+17408];
	ld.shared.u32 	%r262, [%r225+18432];
	setp.gt.u64 	%p54, %rd2, %rd15;
	cvta.to.global.u64 	%rd16, %rd6;
	mul.wide.u32 	%rd17, %r2, 4;
	add.s64 	%rd4, %rd16, %rd17;
	cvta.to.global.u64 	%rd18, %rd8;
	add.s64 	%rd5, %rd18, %rd17;
	@%p54 bra 	$L__BB19_83;
	bra.uni 	$L__BB19_84;
$L__BB19_83:
	xor.b32  	%r743, %r226, -2147483648;
	ld.shared.u32 	%r744, [%r225];
	st.global.u32 	[%rd4], %r743;
	st.global.u32 	[%rd5], %r744;
$L__BB19_84:
	add.s32 	%r745, %r2, 256;
	cvt.u64.u32 	%rd19, %r745;
	setp.le.u64 	%p55, %rd2, %rd19;
	@%p55 bra 	$L__BB19_86;
	xor.b32  	%r746, %r227, -2147483648;
	st.global.u32 	[%rd4+1024], %r746;
	st.global.u32 	[%rd5+1024], %r245;
$L__BB19_86:
	add.s32 	%r747, %r2, 512;
	cvt.u64.u32 	%rd20, %r747;
	setp.le.u64 	%p56, %rd2, %rd20;
	@%p56 bra 	$L__BB19_88;
	xor.b32  	%r748, %r228, -2147483648;
	st.global.u32 	[%rd4+2048], %r748;
	st.global.u32 	[%rd5+2048], %r246;
$L__BB19_88:
	add.s32 	%r749, %r2, 768;
	cvt.u64.u32 	%rd21, %r749;
	setp.le.u64 	%p57, %rd2, %rd21;
	@%p57 bra 	$L__BB19_90;
	xor.b32  	%r750, %r229, -2147483648;
	st.global.u32 	[%rd4+3072], %r750;
	st.global.u32 	[%rd5+3072], %r247;
$L__BB19_90:
	or.b32  	%r751, %r2, 1024;
	cvt.u64.u32 	%rd22, %r751;
	setp.le.u64 	%p58, %rd2, %rd22;
	@%p58 bra 	$L__BB19_92;
	xor.b32  	%r752, %r230, -2147483648;
	st.global.u32 	[%rd4+4096], %r752;
	st.global.u32 	[%rd5+4096], %r248;
$L__BB19_92:
	add.s32 	%r753, %r2, 1280;
	cvt.u64.u32 	%rd23, %r753;
	setp.le.u64 	%p59, %rd2, %rd23;
	@%p59 bra 	$L__BB19_94;
	xor.b32  	%r754, %r231, -2147483648;
	st.global.u32 	[%rd4+5120], %r754;
	st.global.u32 	[%rd5+5120], %r249;
$L__BB19_94:
	add.s32 	%r755, %r2, 1536;
	cvt.u64.u32 	%rd24, %r755;
	setp.le.u64 	%p60, %rd2, %rd24;
	@%p60 bra 	$L__BB19_96;
	xor.b32  	%r756, %r232, -2147483648;
	st.global.u32 	[%rd4+6144], %r756;
	st.global.u32 	[%rd5+6144], %r250;
$L__BB19_96:
	add.s32 	%r757, %r2, 1792;
	cvt.u64.u32 	%rd25, %r757;
	setp.le.u64 	%p61, %rd2, %rd25;
	@%p61 bra 	$L__BB19_98;
	xor.b32  	%r758, %r233, -2147483648;
	st.global.u32 	[%rd4+7168], %r758;
	st.global.u32 	[%rd5+7168], %r251;
$L__BB19_98:
	or.b32  	%r759, %r2, 2048;
	cvt.u64.u32 	%rd26, %r759;
	setp.le.u64 	%p62, %rd2, %rd26;
	@%p62 bra 	$L__BB19_100;
	xor.b32  	%r760, %r234, -2147483648;
	st.global.u32 	[%rd4+8192], %r760;
	st.global.u32 	[%rd5+8192], %r252;
$L__BB19_100:
	add.s32 	%r761, %r2, 2304;
	cvt.u64.u32 	%rd27, %r761;
	setp.le.u64 	%p63, %rd2, %rd27;
	@%p63 bra 	$L__BB19_102;
	xor.b32  	%r762, %r235, -2147483648;
	st.global.u32 	[%rd4+9216], %r762;
	st.global.u32 	[%rd5+9216], %r253;
$L__BB19_102:
	add.s32 	%r763, %r2, 2560;
	cvt.u64.u32 	%rd28, %r763;
	setp.le.u64 	%p64, %rd2, %rd28;
	@%p64 bra 	$L__BB19_104;
	xor.b32  	%r764, %r236, -2147483648;
	st.global.u32 	[%rd4+10240], %r764;
	st.global.u32 	[%rd5+10240], %r254;
$L__BB19_104:
	add.s32 	%r765, %r2, 2816;
	cvt.u64.u32 	%rd29, %r765;
	setp.le.u64 	%p65, %rd2, %rd29;
	@%p65 bra 	$L__BB19_106;
	xor.b32  	%r766, %r237, -2147483648;
	st.global.u32 	[%rd4+11264], %r766;
	st.global.u32 	[%rd5+11264], %r255;
$L__BB19_106:
	or.b32  	%r767, %r2, 3072;
	cvt.u64.u32 	%rd30, %r767;
	setp.le.u64 	%p66, %rd2, %rd30;
	@%p66 bra 	$L__BB19_108;
	xor.b32  	%r768, %r238, -2147483648;
	st.global.u32 	[%rd4+12288], %r768;
	st.global.u32 	[%rd5+12288], %r256;
$L__BB19_108:
	add.s32 	%r769, %r2, 3328;
	cvt.u64.u32 	%rd31, %r769;
	setp.le.u64 	%p67, %rd2, %rd31;
	@%p67 bra 	$L__BB19_110;
	xor.b32  	%r770, %r239, -2147483648;
	st.global.u32 	[%rd4+13312], %r770;
	st.global.u32 	[%rd5+13312], %r257;
$L__BB19_110:
	add.s32 	%r771, %r2, 3584;
	cvt.u64.u32 	%rd32, %r771;
	setp.le.u64 	%p68, %rd2, %rd32;
	@%p68 bra 	$L__BB19_112;
	xor.b32  	%r772, %r240, -2147483648;
	st.global.u32 	[%rd4+14336], %r772;
	st.global.u32 	[%rd5+14336], %r258;
$L__BB19_112:
	add.s32 	%r773, %r2, 3840;
	cvt.u64.u32 	%rd33, %r773;
	setp.le.u64 	%p69, %rd2, %rd33;
	@%p69 bra 	$L__BB19_114;
	xor.b32  	%r774, %r241, -2147483648;
	st.global.u32 	[%rd4+15360], %r774;
	st.global.u32 	[%rd5+15360], %r259;
$L__BB19_114:
	or.b32  	%r775, %r2, 4096;
	cvt.u64.u32 	%rd34, %r775;
	setp.le.u64 	%p70, %rd2, %rd34;
	@%p70 bra 	$L__BB19_116;
	xor.b32  	%r776, %r242, -2147483648;
	st.global.u32 	[%rd4+16384], %r776;
	st.global.u32 	[%rd5+16384], %r260;
$L__BB19_116:
	add.s32 	%r777, %r2, 4352;
	cvt.u64.u32 	%rd35, %r777;
	setp.le.u64 	%p71, %rd2, %rd35;
	@%p71 bra 	$L__BB19_118;
	xor.b32  	%r778, %r243, -2147483648;
	st.global.u32 	[%rd4+17408], %r778;
	st.global.u32 	[%rd5+17408], %r261;
$L__BB19_118:
	add.s32 	%r779, %r2, 4608;
	cvt.u64.u32 	%rd36, %r779;
	setp.le.u64 	%p72, %rd2, %rd36;
	@%p72 bra 	$L__BB19_120;
	xor.b32  	%r780, %r244, -2147483648;
	st.global.u32 	[%rd4+18432], %r780;
	st.global.u32 	[%rd5+18432], %r262;
$L__BB19_120:
	ret;
$L__BB19_121:
	shl.b32 	%r781, %r206, 2;
	mov.u32 	%r782, _ZZN3cub18CUB_300001_SM_10006detail10radix_sort31DeviceRadixSortSingleTileKernelINS1_5radix10policy_hubIiiyE10Policy1000ELNS0_9SortOrderE0EiiyNS1_21identity_decomposer_tEEEvPKT1_PSA_PKT2_PSE_T3_iiT4_E12temp_storage;
	add.s32 	%r783, %r782, %r781;
	st.shared.u32 	[%r783], %r878;
	shl.b32 	%r784, %r207, 2;
	add.s32 	%r785, %r782, %r784;
	st.shared.u32 	[%r785], %r877;
	shl.b32 	%r786, %r208, 2;
	add.s32 	%r787, %r782, %r786;
	st.shared.u32 	[%r787], %r876;
	shl.b32 	%r788, %r209, 2;
	add.s32 	%r789, %r782, %r788;
	st.shared.u32 	[%r789], %r875;
	shl.b32 	%r790, %r210, 2;
	add.s32 	%r791, %r782, %r790;
	st.shared.u32 	[%r791], %r874;
	shl.b32 	%r792, %r211, 2;
	add.s32 	%r793, %r782, %r792;
	st.shared.u32 	[%r793], %r873;
	shl.b32 	%r794, %r212, 2;
	add.s32 	%r795, %r782, %r794;
	st.shared.u32 	[%r795], %r872;
	shl.b32 	%r796, %r213, 2;
	add.s32 	%r797, %r782, %r796;
	st.shared.u32 	[%r797], %r871;
	shl.b32 	%r798, %r214, 2;
	add.s32 	%r799, %r782, %r798;
	st.shared.u32 	[%r799], %r870;
	shl.b32 	%r800, %r215, 2;
	add.s32 	%r801, %r782, %r800;
	st.shared.u32 	[%r801], %r869;
	shl.b32 	%r802, %r216, 2;
	add.s32 	%r803, %r782, %r802;
	st.shared.u32 	[%r803], %r868;
	shl.b32 	%r804, %r217, 2;
	add.s32 	%r805, %r782, %r804;
	st.shared.u32 	[%r805], %r867;
	shl.b32 	%r806, %r218, 2;
	add.s32 	%r807, %r782, %r806;
	st.shared.u32 	[%r807], %r866;
	shl.b32 	%r808, %r219, 2;
	add.s32 	%r809, %r782, %r808;
	st.shared.u32 	[%r809], %r865;
	shl.b32 	%r810, %r220, 2;
	add.s32 	%r811, %r782, %r810;
	st.shared.u32 	[%r811], %r864;
	shl.b32 	%r812, %r221, 2;
	add.s32 	%r813, %r782, %r812;
	st.shared.u32 	[%r813], %r863;
	shl.b32 	%r814, %r222, 2;
	add.s32 	%r815, %r782, %r814;
	st.shared.u32 	[%r815], %r862;
	shl.b32 	%r816, %r223, 2;
	add.s32 	%r817, %r782, %r816;
	st.shared.u32 	[%r817], %r861;
	shl.b32 	%r818, %r224, 2;
	add.s32 	%r819, %r782, %r818;
	st.shared.u32 	[%r819], %r860;
	bar.sync 	0;
	ld.shared.u32 	%r878, [%r103];
	ld.shared.u32 	%r877, [%r103+4];
	ld.shared.u32 	%r876, [%r103+8];
	ld.shared.u32 	%r875, [%r103+12];
	ld.shared.u32 	%r874, [%r103+16];
	ld.shared.u32 	%r873, [%r103+20];
	ld.shared.u32 	%r872, [%r103+24];
	ld.shared.u32 	%r871, [%r103+28];
	ld.shared.u32 	%r870, [%r103+32];
	ld.shared.u32 	%r869, [%r103+36];
	ld.shared.u32 	%r868, [%r103+40];
	ld.shared.u32 	%r867, [%r103+44];
	ld.shared.u32 	%r866, [%r103+48];
	ld.shared.u32 	%r865, [%r103+52];
	ld.shared.u32 	%r864, [%r103+56];
	ld.shared.u32 	%r863, [%r103+60];
	ld.shared.u32 	%r862, [%r103+64];
	ld.shared.u32 	%r861, [%r103+68];
	ld.shared.u32 	%r860, [%r103+72];
	bar.sync 	0;
	st.shared.u32 	[%r783], %r897;
	st.shared.u32 	[%r785], %r896;
	st.shared.u32 	[%r787], %r895;
	st.shared.u32 	[%r789], %r894;
	st.shared.u32 	[%r791], %r893;
	st.shared.u32 	[%r793], %r892;
	st.shared.u32 	[%r795], %r891;
	st.shared.u32 	[%r797], %r890;
	st.shared.u32 	[%r799], %r889;
	st.shared.u32 	[%r801], %r888;
	st.shared.u32 	[%r803], %r887;
	st.shared.u32 	[%r805], %r886;
	st.shared.u32 	[%r807], %r885;
	st.shared.u32 	[%r809], %r884;
	st.shared.u32 	[%r811], %r883;
	st.shared.u32 	[%r813], %r882;
	st.shared.u32 	[%r815], %r881;
	st.shared.u32 	[%r817], %r880;
	st.shared.u32 	[%r819], %r879;
	bar.sync 	0;
	ld.shared.u32 	%r897, [%r103];
	ld.shared.u32 	%r896, [%r103+4];
	ld.shared.u32 	%r895, [%r103+8];
	ld.shared.u32 	%r894, [%r103+12];
	ld.shared.u32 	%r893, [%r103+16];
	ld.shared.u32 	%r892, [%r103+20];
	ld.shared.u32 	%r891, [%r103+24];
	ld.shared.u32 	%r890, [%r103+28];
	ld.shared.u32 	%r889, [%r103+32];
	ld.shared.u32 	%r888, [%r103+36];
	ld.shared.u32 	%r887, [%r103+40];
	ld.shared.u32 	%r886, [%r103+44];
	ld.shared.u32 	%r885, [%r103+48];
	ld.shared.u32 	%r884, [%r103+52];
	ld.shared.u32 	%r883, [%r103+56];
	ld.shared.u32 	%r882, [%r103+60];
	ld.shared.u32 	%r881, [%r103+64];
	ld.shared.u32 	%r880, [%r103+68];
	ld.shared.u32 	%r879, [%r103+72];
	bar.sync 	0;
	add.s32 	%r859, %r859, 6;
	add.s32 	%r858, %r858, -6;
	bra.uni 	$L__BB19_77;

}
	// .globl	_ZN3cub18CUB_300001_SM_10006detail10radix_sort30DeviceRadixSortHistogramKernelINS1_5radix10policy_hubIiiyE10Policy1000ELNS0_9SortOrderE0EiyNS1_21identity_decomposer_tEEEvPT2_PKT1_SA_iiT3_
.visible .entry _ZN3cub18CUB_300001_SM_10006detail10radix_sort30DeviceRadixSortHistogramKernelINS1_5radix10policy_hubIiiyE10Policy1000ELNS0_9SortOrderE0EiyNS1_21identity_decomposer_tEEEvPT2_PKT1_SA_iiT3_(
	.param .u64 .ptr .align 1 _ZN3cub18CUB_300001_SM_10006detail10radix_sort30DeviceRadixSortHistogramKernelINS1_5radix10policy_hubIiiyE10Policy1000ELNS0_9SortOrderE0EiyNS1_21identity_decomposer_tEEEvPT2_PKT1_SA_iiT3__param_0,
	.param .u64 .ptr .align 1 _ZN3cub18CUB_300001_SM_10006detail10radix_sort30DeviceRadixSortHistogramKernelINS1_5radix10policy_hubIiiyE10Policy1000ELNS0_9SortOrderE0EiyNS1_21identity_decomposer_tEEEvPT2_PKT1_SA_iiT3__param_1,
	.param .u64 _ZN3cub18CUB_300001_SM_10006detail10radix_sort30DeviceRadixSortHistogramKernelINS1_5radix10policy_hubIiiyE10Policy1000ELNS0_9SortOrderE0EiyNS1_21identity_decomposer_tEEEvPT2_PKT1_SA_iiT3__param_2,
	.param .u32 _ZN3cub18CUB_300001_SM_10006detail10radix_sort30DeviceRadixSortHistogramKernelINS1_5radix10policy_hubIiiyE10Policy1000ELNS0_9SortOrderE0EiyNS1_21identity_decomposer_tEEEvPT2_PKT1_SA_iiT3__param_3,
	.param .u32 _ZN3cub18CUB_300001_SM_10006detail10radix_sort30DeviceRadixSortHistogramKernelINS1_5radix10policy_hubIiiyE10Policy1000ELNS0_9SortOrderE0EiyNS1_21identity_decomposer_tEEEvPT2_PKT1_SA_iiT3__param_4,
	.param .align 1 .b8 _ZN3cub18CUB_300001_SM_10006detail10radix_sort30DeviceRadixSortHistogramKernelINS1_5radix10policy_hubIiiyE10Policy1000ELNS0_9SortOrderE0EiyNS1_21identity_decomposer_tEEEvPT2_PKT1_SA_iiT3__param_5[1]
)
.maxntid 128
{
	.reg .pred 	%p<91>;
	.reg .b32 	%r<486>;
	.reg .b64 	%rd<137>;
	// demoted variable
	.shared .align 4 .b8 _ZZN3cub18CUB_300001_SM_10006detail10radix_sort30DeviceRadixSortHistogramKernelINS1_5radix10policy_hubIiiyE10Policy1000ELNS0_9SortOrderE0EiyNS1_21identity_decomposer_tEEEvPT2_PKT1_SA_iiT3_E12temp_storage[4096];
	ld.param.u64 	%rd18, [_ZN3cub18CUB_300001_SM_10006detail10radix_sort30DeviceRadixSortHistogramKernelINS1_5radix10policy_hubIiiyE10Policy1000ELNS0_9SortOrderE0EiyNS1_21identity_decomposer_tEEEvPT2_PKT1_SA_iiT3__param_0];
	ld.param.u64 	%rd19, [_ZN3cub18CUB_300001_SM_10006detail10radix_sort30DeviceRadixSortHistogramKernelINS1_5radix10policy_hubIiiyE10Policy1000ELNS0_9SortOrderE0EiyNS1_21identity_decomposer_tEEEvPT2_PKT1_SA_iiT3__param_1];
	ld.param.u64 	%rd17, [_ZN3cub18CUB_300001_SM_10006detail10radix_sort30DeviceRadixSortHistogramKernelINS1_5radix10policy_hubIiiyE10Policy1000ELNS0_9SortOrderE0EiyNS1_21identity_decomposer_tEEEvPT2_PKT1_SA_iiT3__param_2];
	ld.param.u32 	%r174, [_ZN3cub18CUB_300001_SM_10006detail10radix_sort30DeviceRadixSortHistogramKernelINS1_5radix10policy_hubIiiyE10Policy1000ELNS0_9SortOrderE0EiyNS1_21identity_decomposer_tEEEvPT2_PKT1_SA_iiT3__param_3];
	ld.param.u32 	%r175, [_ZN3cub18CUB_300001_SM_10006detail10radix_sort30DeviceRadixSortHistogramKernelINS1_5radix10policy_hubIiiyE10Policy1000ELNS0_9SortOrderE0EiyNS1_21identity_decomposer_tEEEvPT2_PKT1_SA_iiT3__param_4];
	cvta.to.global.u64 	%rd1, %rd19;
	cvta.to.global.u64 	%rd2, %rd18;
	setp.eq.s64 	%p2, %rd17, 0;
	@%p2 bra 	$L__BB20_153;
	sub.s32 	%r176, %r175, %r174;
	add.s32 	%r177, %r176, 7;
	shr.s32 	%r178, %r177, 31;
	shr.u32 	%r179, %r178, 29;
	add.s32 	%r180, %r177, %r179;
	shr.s32 	%r181, %r180, 3;
	mov.u32 	%r182, %tid.x;
	setp.gt.u32 	%p3, %r182, 255;
	setp.lt.s32 	%p4, %r177, 8;
	mov.u32 	%r183, %ctaid.x;
	shl.b32 	%r184, %r183, 11;
	cvt.u64.u32 	%rd3, %r184;
	mov.u32 	%r185, %nctaid.x;
	shl.b32 	%r186, %r185, 11;
	cvt.u64.u32 	%rd4, %r186;
	add.s32 	%r1, %r181, -1;
	and.b32  	%r2, %r181, 15;
	and.b32  	%r3, %r181, 7;
	add.s32 	%r4, %r3, -1;
	and.b32  	%r5, %r181, 3;
	or.pred  	%p1, %p3, %p4;
	shl.b32 	%r187, %r182, 2;
	mov.u32 	%r188, _ZZN3cub18CUB_300001_SM_10006detail10radix_sort30DeviceRadixSortHistogramKernelINS1_5radix10policy_hubIiiyE10Policy1000ELNS0_9SortOrderE0EiyNS1_21identity_decomposer_tEEEvPT2_PKT1_SA_iiT3_E12temp_storage;
	add.s32 	%r6, %r188, %r187;
	and.b32  	%r7, %r181, 268435440;
	cvt.u64.u32 	%rd5, %r182;
	add.s32 	%r8, %r182, 128;
	add.s32 	%r9, %r182, 256;
	add.s32 	%r10, %r182, 384;
	add.s32 	%r11, %r182, 512;
	add.s32 	%r12, %r182, 640;
	add.s32 	%r13, %r182, 768;
	or.b32  	%r14, %r182, 1024;
	add.s32 	%r15, %r182, 1920;
	and.b32  	%r16, %r181, 268435448;
	and.b32  	%r17, %r181, 1;
	neg.s32 	%r18, %r7;
	add.s32 	%r19, %r6, 8192;
	add.s64 	%rd21, %rd17, -1;
	shr.u64 	%rd22, %rd21, 30;
	add.s64 	%rd23, %rd22, 1;
	min.u64 	%rd6, %rd23, %rd17;
	mov.b64 	%rd135, 0;
$L__BB20_2:
	@%p1 bra 	$L__BB20_30;
	setp.lt.u32 	%p5, %r1, 15;
	mov.b32 	%r439, 0;
	@%p5 bra 	$L__BB20_6;
	mov.u32 	%r436, %r19;
	mov.u32 	%r437, %r18;
$L__BB20_5:
	.pragma "nounroll";
	mov.b32 	%r190, 0;
	st.shared.u32 	[%r436+-8192], %r190;
	st.shared.u32 	[%r436+-7168], %r190;
	st.shared.u32 	[%r436+-6144], %r190;
	st.shared.u32 	[%r436+-5120], %r190;
	st.shared.u32 	[%r436+-4096], %r190;
	st.shared.u32 	[%r436+-3072], %r190;
	st.shared.u32 	[%r436+-2048], %r190;
	st.shared.u32 	[%r436+-1024], %r190;
	st.shared.u32 	[%r436], %r190;
	st.shared.u32 	[%r436+1024], %r190;
	st.shared.u32 	[%r436+2048], %r190;
	st.shared.u32 	[%r436+3072], %r190;
	st.shared.u32 	[%r436+4096], %r190;
	st.shared.u32 	[%r436+5120], %r190;
	st.shared.u32 	[%r436+6144], %r190;
	st.shared.u32 	[%r436+7168], %r190;
	add.s32 	%r437, %r437, 16;
	add.s32 	%r436, %r436, 16384;
	setp.ne.s32 	%p6, %r437, 0;
	mov.u32 	%r439, %r7;
	@%p6 bra 	$L__BB20_5;
$L__BB20_6:
	add.s32 	%r25, %r2, -1;
	setp.eq.s32 	%p7, %r2, 0;
	@%p7 bra 	$L__BB20_16;
	setp.lt.u32 	%p8, %r25, 7;
	@%p8 bra 	$L__BB20_9;
	shl.b32 	%r191, %r439, 10;
	add.s32 	%r192, %r6, %r191;
	mov.b32 	%r193, 0;
	st.shared.u32 	[%r192], %r193;
	st.shared.u32 	[%r192+1024], %r193;
	st.shared.u32 	[%r192+2048], %r193;
	st.shared.u32 	[%r192+3072], %r193;
	st.shared.u32 	[%r192+4096], %r193;
	st.shared.u32 	[%r192+5120], %r193;
	st.shared.u32 	[%r192+6144], %r193;
	st.shared.u32 	[%r192+7168], %r193;
	add.s32 	%r439, %r439, 8;
$L__BB20_9:
	setp.eq.s32 	%p9, %r3, 0;
	@%p9 bra 	$L__BB20_16;
	setp.lt.u32 	%p10, %r4, 3;
	@%p10 bra 	$L__BB20_12;
	shl.b32 	%r194, %r439, 10;
	add.s32 	%r195, %r6, %r194;
	mov.b32 	%r196, 0;
	st.shared.u32 	[%r195], %r196;
	st.shared.u32 	[%r195+1024], %r196;
	st.shared.u32 	[%r195+2048], %r196;
	st.shared.u32 	[%r195+3072], %r196;
	add.s32 	%r439, %r439, 4;
$L__BB20_12:
	setp.eq.s32 	%p11, %r5, 0;
	@%p11 bra 	$L__BB20_16;
	setp.eq.s32 	%p12, %r5, 1;
	shl.b32 	%r197, %r439, 10;
	add.s32 	%r30, %r6, %r197;
	mov.b32 	%r198, 0;
	st.shared.u32 	[%r30], %r198;
	@%p12 bra 	$L__BB20_16;
	setp.eq.s32 	%p13, %r5, 2;
	mov.b32 	%r199, 0;
	st.shared.u32 	[%r30+1024], %r199;
	@%p13 bra 	$L__BB20_16;
	mov.b32 	%r200, 0;
	st.shared.u32 	[%r30+2048], %r200;
$L__BB20_16:
	cvt.u32.u64 	%r201, %rd5;
	setp.gt.u32 	%p14, %r201, 127;
	@%p14 bra 	$L__BB20_30;
	setp.lt.u32 	%p15, %r1, 15;
	mov.b32 	%r443, 0;
	@%p15 bra 	$L__BB20_20;
	mov.b32 	%r441, 0;
$L__BB20_19:
	.pragma "nounroll";
	shl.b32 	%r204, %r441, 10;
	add.s32 	%r205, %r6, %r204;
	mov.b32 	%r206, 0;
	st.shared.u32 	[%r205+512], %r206;
	st.shared.u32 	[%r205+1536], %r206;
	st.shared.u32 	[%r205+2560], %r206;
	st.shared.u32 	[%r205+3584], %r206;
	st.shared.u32 	[%r205+4608], %r206;
	st.shared.u32 	[%r205+5632], %r206;
	st.shared.u32 	[%r205+6656], %r206;
	st.shared.u32 	[%r205+7680], %r206;
	st.shared.u32 	[%r205+8704], %r206;
	st.shared.u32 	[%r205+9728], %r206;
	st.shared.u32 	[%r205+10752], %r206;
	st.shared.u32 	[%r205+11776], %r206;
	st.shared.u32 	[%r205+12800], %r206;
	st.shared.u32 	[%r205+13824], %r206;
	st.shared.u32 	[%r205+14848], %r206;
	st.shared.u32 	[%r205+15872], %r206;
	add.s32 	%r441, %r441, 16;
	setp.ne.s32 	%p16, %r441, %r7;
	mov.u32 	%r443, %r7;
	@%p16 bra 	$L__BB20_19;
$L__BB20_20:
	setp.eq.s32 	%p17, %r2, 0;
	@%p17 bra 	$L__BB20_30;
	setp.lt.u32 	%p18, %r25, 7;
	@%p18 bra 	$L__BB20_23;
	shl.b32 	%r207, %r443, 10;
	add.s32 	%r208, %r6, %r207;
	mov.b32 	%r209, 0;
	st.shared.u32 	[%r208+512], %r209;
	st.shared.u32 	[%r208+1536], %r209;
	st.shared.u32 	[%r208+2560], %r209;
	st.shared.u32 	[%r208+3584], %r209;
	st.shared.u32 	[%r208+4608], %r209;
	st.shared.u32 	[%r208+5632], %r209;
	st.shared.u32 	[%r208+6656], %r209;
	st.shared.u32 	[%r208+7680], %r209;
	add.s32 	%r443, %r443, 8;
$L__BB20_23:
	setp.eq.s32 	%p19, %r3, 0;
	@%p19 bra 	$L__BB20_30;
	setp.lt.u32 	%p20, %r4, 3;
	@%p20 bra 	$L__BB20_26;
	shl.b32 	%r210, %r443, 10;
	add.s32 	%r211, %r6, %r210;
	mov.b32 	%r212, 0;
	st.shared.u32 	[%r211+512], %r212;
	st.shared.u32 	[%r211+1536], %r212;
	st.shared.u32 	[%r211+2560], %r212;
	st.shared.u32 	[%r211+3584], %r212;
	add.s32 	%r443, %r443, 4;
$L__BB20_26:
	setp.eq.s32 	%p21, %r5, 0;
	@%p21 bra 	$L__BB20_30;
	setp.eq.s32 	%p22, %r5, 1;
	shl.b32 	%r213, %r443, 10;
	add.s32 	%r38, %r6, %r213;
	mov.b32 	%r214, 0;
	st.shared.u32 	[%r38+512], %r214;
	@%p22 bra 	$L__BB20_30;
	setp.eq.s32 	%p23, %r5, 2;
	mov.b32 	%r215, 0;
	st.shared.u32 	[%r38+1536], %r215;
	@%p23 bra 	$L__BB20_30;
	mov.b32 	%r216, 0;
	st.shared.u32 	[%r38+2560], %r216;
$L__BB20_30:
	bar.sync 	0;
	bar.sync 	0;
	shl.b64 	%rd8, %rd135, 30;
	sub.s64 	%rd24, %rd17, %rd8;
	min.u64 	%rd9, %rd24, 1073741824;
	setp.le.u64 	%p24, %rd9, %rd3;
	@%p24 bra 	$L__BB20_70;
	mov.u64 	%rd136, %rd3;
$L__BB20_32:
	add.s64 	%rd11, %rd136, %rd8;
	sub.s64 	%rd12, %rd17, %rd11;
	setp.lt.u64 	%p25, %rd12, 2048;
	@%p25 bra 	$L__BB20_34;
	add.s64 	%rd27, %rd11, %rd5;
	shl.b64 	%rd28, %rd27, 2;
	add.s64 	%rd29, %rd1, %rd28;
	ld.global.u32 	%r475, [%rd29];
	ld.global.u32 	%r474, [%rd29+512];
	ld.global.u32 	%r473, [%rd29+1024];
	ld.global.u32 	%r472, [%rd29+1536];
	ld.global.u32 	%r471, [%rd29+2048];
	ld.global.u32 	%r470, [%rd29+2560];
	ld.global.u32 	%r469, [%rd29+3072];
	ld.global.u32 	%r468, [%rd29+3584];
	ld.global.u32 	%r467, [%rd29+4096];
	ld.global.u32 	%r466, [%rd29+4608];
	ld.global.u32 	%r465, [%rd29+5120];
	ld.global.u32 	%r464, [%rd29+5632];
	ld.global.u32 	%r463, [%rd29+6144];
	ld.global.u32 	%r462, [%rd29+6656];
	ld.global.u32 	%r461, [%rd29+7168];
	ld.global.u32 	%r460, [%rd29+7680];
	bra.uni 	$L__BB20_66;
$L__BB20_34:
	cvt.u32.u64 	%r218, %rd5;
	cvt.u32.u64 	%r55, %rd12;
	setp.ge.s32 	%p26, %r218, %r55;
	add.s64 	%rd25, %rd11, %rd5;
	shl.b64 	%rd26, %rd25, 2;
	add.s64 	%rd13, %rd1, %rd26;
	mov.b32 	%r475, 2147483647;
	@%p26 bra 	$L__BB20_36;
	ld.global.u32 	%r475, [%rd13];
$L__BB20_36:
	setp.ge.s32 	%p27, %r8, %r55;
	mov.b32 	%r474, 2147483647;
	@%p27 bra 	$L__BB20_38;
	ld.global.u32 	%r474, [%rd13+512];
$L__BB20_38:
	setp.ge.s32 	%p28, %r9, %r55;
	mov.b32 	%r473, 2147483647;
	@%p28 bra 	$L__BB20_40;
	ld.global.u32 	%r473, [%rd13+1024];
$L__BB20_40:
	setp.ge.s32 	%p29, %r10, %r55;
	mov.b32 	%r472, 2147483647;
	@%p29 bra 	$L__BB20_42;
	ld.global.u32 	%r472, [%rd13+1536];
$L__BB20_42:
	setp.ge.s32 	%p30, %r11, %r55;
	mov.b32 	%r471, 2147483647;
	@%p30 bra 	$L__BB20_44;
	ld.global.u32 	%r471, [%rd13+2048];
$L__BB20_44:
	setp.ge.s32 	%p31, %r12, %r55;
	mov.b32 	%r470, 2147483647;
	@%p31 bra 	$L__BB20_46;
	ld.global.u32 	%r470, [%rd13+2560];
$L__BB20_46:
	setp.ge.s32 	%p32, %r13, %r55;
	mov.b32 	%r469, 2147483647;
	@%p32 bra 	$L__BB20_48;
	ld.global.u32 	%r469, [%rd13+3072];
$L__BB20_48:
	mov.u32 	%r226, %tid.x;
	add.s32 	%r227, %r226, 896;
	setp.ge.s32 	%p33, %r227, %r55;
	mov.b32 	%r468, 2147483647;
	@%p33 bra 	$L__BB20_50;
	ld.global.u32 	%r468, [%rd13+3584];
$L__BB20_50:
	setp.ge.s32 	%p34, %r14, %r55;
	mov.b32 	%r467, 2147483647;
	@%p34 bra 	$L__BB20_52;
	ld.global.u32 	%r467, [%rd13+4096];
$L__BB20_52:
	add.s32 	%r231, %r226, 1152;
	setp.ge.s32 	%p35, %r231, %r55;
	mov.b32 	%r466, 2147483647;
	@%p35 bra 	$L__BB20_54;
	ld.global.u32 	%r466, [%rd13+4608];
$L__BB20_54:
	add.s32 	%r234, %r226, 1280;
	setp.ge.s32 	%p36, %r234, %r55;
	mov.b32 	%r465, 2147483647;
	@%p36 bra 	$L__BB20_56;
	ld.global.u32 	%r465, [%rd13+5120];
$L__BB20_56:
	add.s32 	%r237, %r226, 1408;
	setp.ge.s32 	%p37, %r237, %r55;
	mov.b32 	%r464, 2147483647;
	@%p37 bra 	$L__BB20_58;
	ld.global.u32 	%r464, [%rd13+5632];
$L__BB20_58:
	add.s32 	%r240, %r226, 1536;
	setp.ge.s32 	%p38, %r240, %r55;
	mov.b32 	%r463, 2147483647;
	@%p38 bra 	$L__BB20_60;
	ld.global.u32 	%r463, [%rd13+6144];
$L__BB20_60:
	add.s32 	%r243, %r226, 1664;
	setp.ge.s32 	%p39, %r243, %r55;
	mov.b32 	%r462, 2147483647;
	@%p39 bra 	$L__BB20_62;
	ld.global.u32 	%r462, [%rd13+6656];
$L__BB20_62:
	add.s32 	%r246, %r226, 1792;
	setp.ge.s32 	%p40, %r246, %r55;
	mov.b32 	%r461, 2147483647;
	@%p40 bra 	$L__BB20_64;
	ld.global.u32 	%r461, [%rd13+7168];
$L__BB20_64:
	setp.ge.s32 	%p41, %r15, %r55;
	mov.b32 	%r460, 2147483647;
	@%p41 bra 	$L__BB20_66;
	ld.global.u32 	%r460, [%rd13+7680];
$L__BB20_66:
	setp.le.s32 	%p42, %r175, %r174;
	@%p42 bra 	$L__BB20_69;
	xor.b32  	%r103, %r460, -2147483648;
	xor.b32  	%r104, %r461, -2147483648;
	xor.b32  	%r105, %r462, -2147483648;
	xor.b32  	%r106, %r463, -2147483648;
	xor.b32  	%r107, %r464, -2147483648;
	xor.b32  	%r108, %r465, -2147483648;
	xor.b32  	%r109, %r466, -2147483648;
	xor.b32  	%r110, %r467, -2147483648;
	xor.b32  	%r111, %r468, -2147483648;
	xor.b32  	%r112, %r469, -2147483648;
	xor.b32  	%r113, %r470, -2147483648;
	xor.b32  	%r114, %r471, -2147483648;
	xor.b32  	%r115, %r472, -2147483648;
	xor.b32  	%r116, %r473, -2147483648;
	xor.b32  	%r117, %r474, -2147483648;
	xor.b32  	%r118, %r475, -2147483648;
	mov.b32 	%r476, 0;
	mov.u32 	%r477, %r174;
$L__BB20_68:
	sub.s32 	%r249, %r175, %r477;
	shl.b32 	%r250, %r476, 10;
	mov.u32 	%r251, _ZZN3cub18CUB_300001_SM_10006detail10radix_sort30DeviceRadixSortHistogramKernelINS1_5radix10policy_hubIiiyE10Policy1000ELNS0_9SortOrderE0EiyNS1_21identity_decomposer_tEEEvPT2_PKT1_SA_iiT3_E12temp_storage;
	add.s32 	%r252, %r251, %r250;
	min.s32 	%r253, %r249, 8;
	mov.b32 	%r254, -1;
	shl.b32 	%r255, %r254, %r253;
	not.b32 	%r256, %r255;
	shr.u32 	%r257, %r118, %r477;
	and.b32  	%r258, %r257, %r256;
	shl.b32 	%r259, %r258, 2;
	add.s32 	%r260, %r252, %r259;
	atom.shared.add.u32 	%r261, [%r260], 1;
	shr.u32 	%r262, %r117, %r477;
	and.b32  	%r263, %r262, %r256;
	shl.b32 	%r264, %r263, 2;
	add.s32 	%r265, %r252, %r264;
	atom.shared.add.u32 	%r266, [%r265], 1;
	shr.u32 	%r267, %r116, %r477;
	and.b32  	%r268, %r267, %r256;
	shl.b32 	%r269, %r268, 2;
	add.s32 	%r270, %r252, %r269;
	atom.shared.add.u32 	%r271, [%r270], 1;
	shr.u32 	%r272, %r115, %r477;
	and.b32  	%r273, %r272, %r256;
	shl.b32 	%r274, %r273, 2;
	add.s32 	%r275, %r252, %r274;
	atom.shared.add.u32 	%r276, [%r275], 1;
	shr.u32 	%r277, %r114, %r477;
	and.b32  	%r278, %r277, %r256;
	shl.b32 	%r279, %r278, 2;
	add.s32 	%r280, %r252, %r279;
	atom.shared.add.u32 	%r281, [%r280], 1;
	shr.u32 	%r282, %r113, %r477;
	and.b32  	%r283, %r282, %r256;
	shl.b32 	%r284, %r283, 2;
	add.s32 	%r285, %r252, %r284;
	atom.shared.add.u32 	%r286, [%r285], 1;
	shr.u32 	%r287, %r112, %r477;
	and.b32  	%r288, %r287, %r256;
	shl.b32 	%r289, %r288, 2;
	add.s32 	%r290, %r252, %r289;
	atom.shared.add.u32 	%r291, [%r290], 1;
	shr.u32 	%r292, %r111, %r477;
	and.b32  	%r293, %r292, %r256;
	shl.b32 	%r294, %r293, 2;
	add.s32 	%r295, %r252, %r294;
	atom.shared.add.u32 	%r296, [%r295], 1;
	shr.u32 	%r297, %r110, %r477;
	and.b32  	%r298, %r297, %r256;
	shl.b32 	%r299, %r298, 2;
	add.s32 	%r300, %r252, %r299;
	atom.shared.add.u32 	%r301, [%r300], 1;
	shr.u32 	%r302, %r109, %r477;
	and.b32  	%r303, %r302, %r256;
	shl.b32 	%r304, %r303, 2;
	add.s32 	%r305, %r252, %r304;
	atom.shared.add.u32 	%r306, [%r305], 1;
	shr.u32 	%r307, %r108, %r477;
	and.b32  	%r308, %r307, %r256;
	shl.b32 	%r309, %r308, 2;
	add.s32 	%r310, %r252, %r309;
	atom.shared.add.u32 	%r311, [%r310], 1;
	shr.u32 	%r312, %r107, %r477;
	and.b32  	%r313, %r312, %r256;
	shl.b32 	%r314, %r313, 2;
	add.s32 	%r315, %r252, %r314;
	atom.shared.add.u32 	%r316, [%r315], 1;
	shr.u32 	%r317, %r106, %r477;
	and.b32  	%r318, %r317, %r256;
	shl.b32 	%r319, %r318, 2;
	add.s32 	%r320, %r252, %r319;
	atom.shared.add.u32 	%r321, [%r320], 1;
	shr.u32 	%r322, %r105, %r477;
	and.b32  	%r323, %r322, %r256;
	shl.b32 	%r324, %r323, 2;
	add.s32 	%r325, %r252, %r324;
	atom.shared.add.u32 	%r326, [%r325], 1;
	shr.u32 	%r327, %r104, %r477;
	and.b32  	%r328, %r327, %r256;
	shl.b32 	%r329, %r328, 2;
	add.s32 	%r330, %r252, %r329;
	atom.shared.add.u32 	%r331, [%r330], 1;
	shr.u32 	%r332, %r103, %r477;
	and.b32  	%r333, %r332, %r256;
	shl.b32 	%r334, %r333, 2;
	add.s32 	%r335, %r252, %r334;
	atom.shared.add.u32 	%r336, [%r335], 1;
	add.s32 	%r477, %r477, 8;
	add.s32 	%r476, %r476, 1;
	setp.lt.s32 	%p43, %r477, %r175;
	@%p43 bra 	$L__BB20_68;
$L__BB20_69:
	add.s64 	%rd136, %rd136, %rd4;
	setp.lt.u64 	%p44, %rd136, %rd9;
	@%p44 bra 	$L__BB20_32;
$L__BB20_70:
	bar.sync 	0;
	@%p1 bra 	$L__BB20_152;
	setp.lt.u32 	%p45, %r1, 7;
	mov.b32 	%r480, 0;
	@%p45 bra 	$L__BB20_90;
	mov.b32 	%r478, 0;
$L__BB20_73:
	.pragma "nounroll";
	shl.b32 	%r339, %r478, 10;
	add.s32 	%r124, %r6, %r339;
	ld.shared.u32 	%r125, [%r124];
	setp.eq.s32 	%p46, %r125, 0;
	@%p46 bra 	$L__BB20_75;
	cvt.u32.u64 	%r340, %rd5;
	shl.b32 	%r341, %r478, 8;
	add.s32 	%r342, %r341, %r340;
	mul.wide.u32 	%rd30, %r342, 8;
	add.s64 	%rd31, %rd2, %rd30;
	cvt.u64.u32 	%rd32, %r125;
	atom.global.add.u64 	%rd33, [%rd31], %rd32;
$L__BB20_75:
	ld.shared.u32 	%r126, [%r124+1024];
	setp.eq.s32 	%p47, %r126, 0;
	@%p47 bra 	$L__BB20_77;
	cvt.u32.u64 	%r343, %rd5;
	shl.b32 	%r344, %r478, 8;
	add.s32 	%r345, %r344, %r343;
	add.s32 	%r346, %r345, 256;
	mul.wide.u32 	%rd34, %r346, 8;
	add.s64 	%rd35, %rd2, %rd34;
	cvt.u64.u32 	%rd36, %r126;
	atom.global.add.u64 	%rd37, [%rd35], %rd36;
$L__BB20_77:
	ld.shared.u32 	%r127, [%r124+2048];
	setp.eq.s32 	%p48, %r127, 0;
	@%p48 bra 	$L__BB20_79;
	cvt.u32.u64 	%r347, %rd5;
	shl.b32 	%r348, %r478, 8;
	add.s32 	%r349, %r348, %r347;
	add.s32 	%r350, %r349, 512;
	mul.wide.u32 	%rd38, %r350, 8;
	add.s64 	%rd39, %rd2, %rd38;
	cvt.u64.u32 	%rd40, %r127;
	atom.global.add.u64 	%rd41, [%rd39], %rd40;
$L__BB20_79:
	ld.shared.u32 	%r128, [%r124+3072];
	setp.eq.s32 	%p49, %r128, 0;
	@%p49 bra 	$L__BB20_81;
	cvt.u32.u64 	%r351, %rd5;
	shl.b32 	%r352, %r478, 8;
	add.s32 	%r353, %r352, %r351;
	add.s32 	%r354, %r353, 768;
	mul.wide.u32 	%rd42, %r354, 8;
	add.s64 	%rd43, %rd2, %rd42;
	cvt.u64.u32 	%rd44, %r128;
	atom.global.add.u64 	%rd45, [%rd43], %rd44;
$L__BB20_81:
	ld.shared.u32 	%r129, [%r124+4096];
	setp.eq.s32 	%p50, %r129, 0;
	@%p50 bra 	$L__BB20_83;
	cvt.u32.u64 	%r355, %rd5;
	shl.b32 	%r356, %r478, 8;
	add.s32 	%r357, %r356, %r355;
	add.s32 	%r358, %r357, 1024;
	mul.wide.u32 	%rd46, %r358, 8;
	add.s64 	%rd47, %rd2, %rd46;
	cvt.u64.u32 	%rd48, %r129;
	atom.global.add.u64 	%rd49, [%rd47], %rd48;
$L__BB20_83:
	ld.shared.u32 	%r130, [%r124+5120];
	setp.eq.s32 	%p51, %r130, 0;
	@%p51 bra 	$L__BB20_85;
	cvt.u32.u64 	%r359, %rd5;
	shl.b32 	%r360, %r478, 8;
	add.s32 	%r361, %r360, %r359;
	add.s32 	%r362, %r361, 1280;
	mul.wide.u32 	%rd50, %r362, 8;
	add.s64 	%rd51, %rd2, %rd50;
	cvt.u64.u32 	%rd52, %r130;
	atom.global.add.u64 	%rd53, [%rd51], %rd52;
$L__BB20_85:
	ld.shared.u32 	%r131, [%r124+6144];
	setp.eq.s32 	%p52, %r131, 0;
	@%p52 bra 	$L__BB20_87;
	cvt.u32.u64 	%r363, %rd5;
	shl.b32 	%r364, %r478, 8;
	add.s32 	%r365, %r364, %r363;
	add.s32 	%r366, %r365, 1536;
	mul.wide.u32 	%rd54, %r366, 8;
	add.s64 	%rd55, %rd2, %rd54;
	cvt.u64.u32 	%rd56, %r131;
	atom.global.add.u64 	%rd57, [%rd55], %rd56;
$L__BB20_87:
	ld.shared.u32 	%r132, [%r124+7168];
	setp.eq.s32 	%p53, %r132, 0;
	@%p53 bra 	$L__BB20_89;
	cvt.u32.u64 	%r367, %rd5;
	shl.b32 	%r368, %r478, 8;
	add.s32 	%r369, %r368, %r367;
	add.s32 	%r370, %r369, 1792;
	mul.wide.u32 	%rd58, %r370, 8;
	add.s64 	%rd59, %rd2, %rd58;
	cvt.u64.u32 	%rd60, %r132;
	atom.global.add.u64 	%rd61, [%rd59], %rd60;
$L__BB20_89:
	add.s32 	%r478, %r478, 8;
	setp.ne.s32 	%p54, %r478, %r16;
	mov.u32 	%r480, %r16;
	@%p54 bra 	$L__BB20_73;
$L__BB20_90:
	add.s32 	%r135, %r5, -1;
	setp.eq.s32 	%p55, %r3, 0;
	@%p55 bra 	$L__BB20_111;
	setp.lt.u32 	%p56, %r4, 3;
	@%p56 bra 	$L__BB20_101;
	shl.b32 	%r371, %r480, 10;
	add.s32 	%r136, %r6, %r371;
	ld.shared.u32 	%r137, [%r136];
	setp.eq.s32 	%p57, %r137, 0;
	@%p57 bra 	$L__BB20_94;
	cvt.u32.u64 	%r372, %rd5;
	shl.b32 	%r373, %r480, 8;
	add.s32 	%r374, %r373, %r372;
	mul.wide.u32 	%rd62, %r374, 8;
	add.s64 	%rd63, %rd2, %rd62;
	cvt.u64.u32 	%rd64, %r137;
	atom.global.add.u64 	%rd65, [%rd63], %rd64;
$L__BB20_94:
	ld.shared.u32 	%r138, [%r136+1024];
	setp.eq.s32 	%p58, %r138, 0;
	@%p58 bra 	$L__BB20_96;
	cvt.u32.u64 	%r375, %rd5;
	shl.b32 	%r376, %r480, 8;
	add.s32 	%r377, %r376, %r375;
	add.s32 	%r378, %r377, 256;
	mul.wide.u32 	%rd66, %r378, 8;
	add.s64 	%rd67, %rd2, %rd66;
	cvt.u64.u32 	%rd68, %r138;
	atom.global.add.u64 	%rd69, [%rd67], %rd68;
$L__BB20_96:
	ld.shared.u32 	%r139, [%r136+2048];
	setp.eq.s32 	%p59, %r139, 0;
	@%p59 bra 	$L__BB20_98;
	cvt.u32.u64 	%r379, %rd5;
	shl.b32 	%r380, %r480, 8;
	add.s32 	%r381, %r380, %r379;
	add.s32 	%r382, %r381, 512;
	mul.wide.u32 	%rd70, %r382, 8;
	add.s64 	%rd71, %rd2, %rd70;
	cvt.u64.u32 	%rd72, %r139;
	atom.global.add.u64 	%rd73, [%rd71], %rd72;
$L__BB20_98:
	ld.shared.u32 	%r140, [%r136+3072];
	setp.eq.s32 	%p60, %r140, 0;
	@%p60 bra 	$L__BB20_100;
	cvt.u32.u64 	%r383, %rd5;
	shl.b32 	%r384, %r480, 8;
	add.s32 	%r385, %r384, %r383;
	add.s32 	%r386, %r385, 768;
	mul.wide.u32 	%rd74, %r386, 8;
	add.s64 	%rd75, %rd2, %rd74;
	cvt.u64.u32 	%rd76, %r140;
	atom.global.add.u64 	%rd77, [%rd75], %rd76;
$L__BB20_100:
	add.s32 	%r480, %r480, 4;
$L__BB20_101:
	setp.eq.s32 	%p61, %r5, 0;
	@%p61 bra 	$L__BB20_111;
	setp.eq.s32 	%p62, %r135, 0;
	@%p62 bra 	$L__BB20_108;
	shl.b32 	%r387, %r480, 10;
	add.s32 	%r143, %r6, %r387;
	ld.shared.u32 	%r144, [%r143];
	setp.eq.s32 	%p63, %r144, 0;
	@%p63 bra 	$L__BB20_105;
	cvt.u32.u64 	%r388, %rd5;
	shl.b32 	%r389, %r480, 8;
	add.s32 	%r390, %r389, %r388;
	mul.wide.u32 	%rd78, %r390, 8;
	add.s64 	%rd79, %rd2, %rd78;
	cvt.u64.u32 	%rd80, %r144;
	atom.global.add.u64 	%rd81, [%rd79], %rd80;
$L__BB20_105:
	ld.shared.u32 	%r145, [%r143+1024];
	setp.eq.s32 	%p64, %r145, 0;
	@%p64 bra 	$L__BB20_107;
	cvt.u32.u64 	%r391, %rd5;
	shl.b32 	%r392, %r480, 8;
	add.s32 	%r393, %r392, %r391;
	add.s32 	%r394, %r393, 256;
	mul.wide.u32 	%rd82, %r394, 8;
	add.s64 	%rd83, %rd2, %rd82;
	cvt.u64.u32 	%rd84, %r145;
	atom.global.add.u64 	%rd85, [%rd83], %rd84;
$L__BB20_107:
	add.s32 	%r480, %r480, 2;
$L__BB20_108:
	setp.eq.s32 	%p65, %r17, 0;
	@%p65 bra 	$L__BB20_111;
	shl.b32 	%r395, %r480, 10;
	add.s32 	%r396, %r6, %r395;
	ld.shared.u32 	%r148, [%r396];
	setp.eq.s32 	%p66, %r148, 0;
	@%p66 bra 	$L__BB20_111;
	cvt.u32.u64 	%r397, %rd5;
	shl.b32 	%r398, %r480, 8;
	add.s32 	%r399, %r398, %r397;
	mul.wide.u32 	%rd86, %r399, 8;
	add.s64 	%rd87, %rd2, %rd86;
	cvt.u64.u32 	%rd88, %r148;
	atom.global.add.u64 	%rd89, [%rd87], %rd88;
$L__BB20_111:
	cvt.u32.u64 	%r400, %rd5;
	setp.gt.u32 	%p67, %r400, 127;
	@%p67 bra 	$L__BB20_152;
	setp.lt.u32 	%p68, %r1, 7;
	mov.b32 	%r484, 0;
	@%p68 bra 	$L__BB20_131;
	mov.b32 	%r482, 0;
$L__BB20_114:
	.pragma "nounroll";
	shl.b32 	%r404, %r482, 10;
	add.s32 	%r150, %r6, %r404;
	ld.shared.u32 	%r151, [%r150+512];
	setp.eq.s32 	%p69, %r151, 0;
	shl.b32 	%r405, %r482, 8;
	add.s32 	%r406, %r405, %r400;
	mul.wide.u32 	%rd90, %r406, 8;
	add.s64 	%rd15, %rd2, %rd90;
	@%p69 bra 	$L__BB20_116;
	cvt.u64.u32 	%rd91, %r151;
	atom.global.add.u64 	%rd92, [%rd15+1024], %rd91;
$L__BB20_116:
	ld.shared.u32 	%r152, [%r150+1536];
	setp.eq.s32 	%p70, %r152, 0;
	@%p70 bra 	$L__BB20_118;
	cvt.u64.u32 	%rd93, %r152;
	atom.global.add.u64 	%rd94, [%rd15+3072], %rd93;
$L__BB20_118:
	ld.shared.u32 	%r153, [%r150+2560];
	setp.eq.s32 	%p71, %r153, 0;
	@%p71 bra 	$L__BB20_120;
	cvt.u64.u32 	%rd95, %r153;
	atom.global.add.u64 	%rd96, [%rd15+5120], %rd95;
$L__BB20_120:
	ld.shared.u32 	%r154, [%r150+3584];
	setp.eq.s32 	%p72, %r154, 0;
	@%p72 bra 	$L__BB20_122;
	cvt.u64.u32 	%rd97, %r154;
	atom.global.add.u64 	%rd98, [%rd15+7168], %rd97;
$L__BB20_122:
	ld.shared.u32 	%r155, [%r150+4608];
	setp.eq.s32 	%p73, %r155, 0;
	@%p73 bra 	$L__BB20_124;
	cvt.u64.u32 	%rd99, %r155;
	atom.global.add.u64 	%rd100, [%rd15+9216], %rd99;
$L__BB20_124:
	ld.shared.u32 	%r156, [%r150+5632];
	setp.eq.s32 	%p74, %r156, 0;
	@%p74 bra 	$L__BB20_126;
	cvt.u64.u32 	%rd101, %r156;
	atom.global.add.u64 	%rd102, [%rd15+11264], %rd101;
$L__BB20_126:
	ld.shared.u32 	%r157, [%r150+6656];
	setp.eq.s32 	%p75, %r157, 0;
	@%p75 bra 	$L__BB20_128;
	cvt.u64.u32 	%rd103, %r157;
	atom.global.add.u64 	%rd104, [%rd15+13312], %rd103;
$L__BB20_128:
	ld.shared.u32 	%r158, [%r150+7680];
	setp.eq.s32 	%p76, %r158, 0;
	@%p76 bra 	$L__BB20_130;
	cvt.u64.u32 	%rd105, %r158;
	atom.global.add.u64 	%rd106, [%rd15+15360], %rd105;
$L__BB20_130:
	add.s32 	%r482, %r482, 8;
	setp.ne.s32 	%p77, %r482, %r16;
	mov.u32 	%r484, %r16;
	@%p77 bra 	$L__BB20_114;
$L__BB20_131:
	setp.eq.s32 	%p78, %r3, 0;
	@%p78 bra 	$L__BB20_152;
	setp.lt.u32 	%p79, %r4, 3;
	@%p79 bra 	$L__BB20_142;
	shl.b32 	%r407, %r484, 10;
	add.s32 	%r161, %r6, %r407;
	ld.shared.u32 	%r162, [%r161+512];
	setp.eq.s32 	%p80, %r162, 0;
	@%p80 bra 	$L__BB20_135;
	shl.b32 	%r409, %r484, 8;
	add.s32 	%r410, %r409, %r400;
	mul.wide.u32 	%rd107, %r410, 8;
	add.s64 	%rd108, %rd2, %rd107;
	cvt.u64.u32 	%rd109, %r162;
	atom.global.add.u64 	%rd110, [%rd108+1024], %rd109;
$L__BB20_135:
	ld.shared.u32 	%r163, [%r161+1536];
	setp.eq.s32 	%p81, %r163, 0;
	@%p81 bra 	$L__BB20_137;
	shl.b32 	%r412, %r484, 8;
	add.s32 	%r413, %r412, %r400;
	add.s32 	%r414, %r413, 256;
	mul.wide.u32 	%rd111, %r414, 8;
	add.s64 	%rd112, %rd2, %rd111;
	cvt.u64.u32 	%rd113, %r163;
	atom.global.add.u64 	%rd114, [%rd112+1024], %rd113;
$L__BB20_137:
	ld.shared.u32 	%r164, [%r161+2560];
	setp.eq.s32 	%p82, %r164, 0;
	@%p82 bra 	$L__BB20_139;
	shl.b32 	%r416, %r484, 8;
	add.s32 	%r417, %r416, %r400;
	add.s32 	%r418, %r417, 512;
	mul.wide.u32 	%rd115, %r418, 8;
	add.s64 	%rd116, %rd2, %rd115;
	cvt.u64.u32 	%rd117, %r164;
	atom.global.add.u64 	%rd118, [%rd116+1024], %rd117;
$L__BB20_139:
	ld.shared.u32 	%r165, [%r161+3584];
	setp.eq.s32 	%p83, %r165, 0;
	@%p83 bra 	$L__BB20_141;
	shl.b32 	%r420, %r484, 8;
	add.s32 	%r421, %r420, %r400;
	add.s32 	%r422, %r421, 768;
	mul.wide.u32 	%rd119, %r422, 8;
	add.s64 	%rd120, %rd2, %rd119;
	cvt.u64.u32 	%rd121, %r165;
	atom.global.add.u64 	%rd122, [%rd120+1024], %rd121;
$L__BB20_141:
	add.s32 	%r484, %r484, 4;
$L__BB20_142:
	setp.eq.s32 	%p84, %r5, 0;
	@%p84 bra 	$L__BB20_152;
	setp.eq.s32 	%p85, %r135, 0;
	@%p85 bra 	$L__BB20_149;
	shl.b32 	%r423, %r484, 10;
	add.s32 	%r168, %r6, %r423;
	ld.shared.u32 	%r169, [%r168+512];
	setp.eq.s32 	%p86, %r169, 0;
	@%p86 bra 	$L__BB20_146;
	shl.b32 	%r425, %r484, 8;
	add.s32 	%r426, %r425, %r400;
	mul.wide.u32 	%rd123, %r426, 8;
	add.s64 	%rd124, %rd2, %rd123;
	cvt.u64.u32 	%rd125, %r169;
	atom.global.add.u64 	%rd126, [%rd124+1024], %rd125;
$L__BB20_146:
	ld.shared.u32 	%r170, [%r168+1536];
	setp.eq.s32 	%p87, %r170, 0;
	@%p87 bra 	$L__BB20_148;
	shl.b32 	%r428, %r484, 8;
	add.s32 	%r429, %r428, %r400;
	add.s32 	%r430, %r429, 256;
	mul.wide.u32 	%rd127, %r430, 8;
	add.s64 	%rd128, %rd2, %rd127;
	cvt.u64.u32 	%rd129, %r170;
	atom.global.add.u64 	%rd130, [%rd128+1024], %rd129;
$L__BB20_148:
	add.s32 	%r484, %r484, 2;
$L__BB20_149:
	setp.eq.s32 	%p88, %r17, 0;
	@%p88 bra 	$L__BB20_152;
	shl.b32 	%r431, %r484, 10;
	add.s32 	%r432, %r6, %r431;
	ld.shared.u32 	%r173, [%r432+512];
	setp.eq.s32 	%p89, %r173, 0;
	@%p89 bra 	$L__BB20_152;
	shl.b32 	%r434, %r484, 8;
	add.s32 	%r435, %r434, %r400;
	mul.wide.u32 	%rd131, %r435, 8;
	add.s64 	%rd132, %rd2, %rd131;
	cvt.u64.u32 	%rd133, %r173;
	atom.global.add.u64 	%rd134, [%rd132+1024], %rd133;
$L__BB20_152:
	bar.sync 	0;
	add.s64 	%rd135, %rd135, 1;
	setp.ne.s64 	%p90, %rd135, %rd6;
	@%p90 bra 	$L__BB20_2;
$L__BB20_153:
	ret;

}
	// .globl	_ZN3cub18CUB_300001_SM_10006detail10radix_sort33DeviceRadixSortExclusiveSumKernelINS1_5radix10policy_hubIiiyE10Policy1000EyEEvPT0_
.visible .entry _ZN3cub18CUB_300001_SM_10006detail10radix_sort33DeviceRadixSortExclusiveSumKernelINS1_5radix10policy_hubIiiyE10Policy1000EyEEvPT0_(
	.param .u64 .ptr .align 1 _ZN3cub18CUB_300001_SM_10006detail10radix_sort33DeviceRadixSortExclusiveSumKernelINS1_5radix10policy_hubIiiyE10Policy1000EyEEvPT0__param_0
)
{
	.reg .pred 	%p<4>;
	.reg .b32 	%r<28>;
	.reg .b64 	%rd<54>;
	// demoted variable
	.shared .align 16 .b8 _ZZN3cub18CUB_300001_SM_10006detail10radix_sort33DeviceRadixSortExclusiveSumKernelINS1_5radix10policy_hubIiiyE10Policy1000EyEEvPT0_E12temp_storage[2336];
	ld.param.u64 	%rd5, [_ZN3cub18CUB_300001_SM_10006detail10radix_sort33DeviceRadixSortExclusiveSumKernelINS1_5radix10policy_hubIiiyE10Policy1000EyEEvPT0__param_0];
	cvta.to.global.u64 	%rd6, %rd5;
	mov.u32 	%r3, %ctaid.x;
	shl.b32 	%r4, %r3, 8;
	mov.u32 	%r1, %tid.x;
	setp.gt.u32 	%p1, %r1, 255;
	add.s32 	%r5, %r4, %r1;
	mul.wide.s32 	%rd7, %r5, 8;
	add.s64 	%rd1, %rd6, %rd7;
	@%p1 bra 	$L__BB21_2;
	ld.global.u64 	%rd53, [%rd1];
$L__BB21_2:
	shr.u32 	%r6, %r1, 3;
	add.s32 	%r7, %r6, %r1;
	shl.b32 	%r8, %r7, 3;
	mov.u32 	%r9, _ZZN3cub18CUB_300001_SM_10006detail10radix_sort33DeviceRadixSortExclusiveSumKernelINS1_5radix10policy_hubIiiyE10Policy1000EyEEvPT0_E12temp_storage;
	add.s32 	%r10, %r9, %r8;
	add.s32 	%r2, %r10, 16;
	st.shared.u64 	[%r10+16], %rd53;
	bar.sync 	0;
	setp.gt.u32 	%p2, %r1, 31;
	@%p2 bra 	$L__BB21_4;
	mad.lo.s32 	%r27, %r1, 72, %r9;
	ld.shared.u64 	%rd23, [%r27+16];
	ld.shared.u64 	%rd24, [%r27+24];
	ld.shared.u64 	%rd25, [%r27+32];
	ld.shared.u64 	%rd26, [%r27+40];
	ld.shared.u64 	%rd27, [%r27+48];
	ld.shared.u64 	%rd28, [%r27+56];
	ld.shared.u64 	%rd29, [%r27+64];
	ld.shared.u64 	%rd30, [%r27+72];
	add.s64 	%rd31, %rd24, %rd23;
	add.s64 	%rd32, %rd31, %rd25;
	add.s64 	%rd33, %rd32, %rd26;
	add.s64 	%rd34, %rd33, %rd27;
	add.s64 	%rd35, %rd34, %rd28;
	add.s64 	%rd36, %rd35, %rd29;
	add.s64 	%rd10, %rd36, %rd30;
	mov.b32 	%r11, 1;
	mov.b32 	%r24, 0;
	mov.b32 	%r25, -1;
	// begin inline asm
	{  .reg .u64 r0;  .reg .u32 lo;  .reg .u32 hi;  .reg .pred p;  mov.b64 {lo, hi}, %rd10;  shfl.sync.up.b32 lo|p, lo, %r11, %r24, %r25;  shfl.sync.up.b32 hi|p, hi, %r11, %r24, %r25;  mov.b64 r0, {lo, hi};  @p add.u64 r0, r0, %rd10;  mov.u64 %rd8, r0;}
	// end inline asm
	mov.b32 	%r14, 2;
	// begin inline asm
	{  .reg .u64 r0;  .reg .u32 lo;  .reg .u32 hi;  .reg .pred p;  mov.b64 {lo, hi}, %rd8;  shfl.sync.up.b32 lo|p, lo, %r14, %r24, %r25;  shfl.sync.up.b32 hi|p, hi, %r14, %r24, %r25;  mov.b64 r0, {lo, hi};  @p add.u64 r0, r0, %rd8;  mov.u64 %rd11, r0;}
	// end inline asm
	mov.b32 	%r17, 4;
	// begin inline asm
	{  .reg .u64 r0;  .reg .u32 lo;  .reg .u32 hi;  .reg .pred p;  mov.b64 {lo, hi}, %rd11;  shfl.sync.up.b32 lo|p, lo, %r17, %r24, %r25;  shfl.sync.up.b32 hi|p, hi, %r17, %r24, %r25;  mov.b64 r0, {lo, hi};  @p add.u64 r0, r0, %rd11;  mov.u64 %rd14, r0;}
	// end inline asm
	mov.b32 	%r20, 8;
	// begin inline asm
	{  .reg .u64 r0;  .reg .u32 lo;  .reg .u32 hi;  .reg .pred p;  mov.b64 {lo, hi}, %rd14;  shfl.sync.up.b32 lo|p, lo, %r20, %r24, %r25;  shfl.sync.up.b32 hi|p, hi, %r20, %r24, %r25;  mov.b64 r0, {lo, hi};  @p add.u64 r0, r0, %rd14;  mov.u64 %rd17, r0;}
	// end inline asm
	mov.b32 	%r23, 16;
	// begin inline asm
	{  .reg .u64 r0;  .reg .u32 lo;  .reg .u32 hi;  .reg .pred p;  mov.b64 {lo, hi}, %rd17;  shfl.sync.up.b32 lo|p, lo, %r23, %r24, %r25;  shfl.sync.up.b32 hi|p, hi, %r23, %r24, %r25;  mov.b64 r0, {lo, hi};  @p add.u64 r0, r0, %rd17;  mov.u64 %rd20, r0;}
	// end inline asm
	sub.s64 	%rd37, %rd20, %rd10;
	ld.shared.u64 	%rd38, [%r27+16];
	ld.shared.u64 	%rd39, [%r27+24];
	ld.shared.u64 	%rd40, [%r27+32];
	ld.shared.u64 	%rd41, [%r27+40];
	ld.shared.u64 	%rd42, [%r27+48];
	ld.shared.u64 	%rd43, [%r27+56];
	ld.shared.u64 	%rd44, [%r27+64];
	add.s64 	%rd45, %rd38, %rd37;
	add.s64 	%rd46, %rd39, %rd45;
	add.s64 	%rd47, %rd40, %rd46;
	add.s64 	%rd48, %rd41, %rd47;
	add.s64 	%rd49, %rd42, %rd48;
	add.s64 	%rd50, %rd43, %rd49;
	add.s64 	%rd51, %rd44, %rd50;
	st.shared.u64 	[%r27+16], %rd37;
	st.shared.u64 	[%r27+24], %rd45;
	st.shared.u64 	[%r27+32], %rd46;
	st.shared.u64 	[%r27+40], %rd47;
	st.shared.u64 	[%r27+48], %rd48;
	st.shared.u64 	[%r27+56], %rd49;
	st.shared.u64 	[%r27+64], %rd50;
	st.shared.u64 	[%r27+72], %rd51;
$L__BB21_4:
	setp.gt.u32 	%p3, %r1, 255;
	bar.sync 	0;
	@%p3 bra 	$L__BB21_6;
	ld.shared.u64 	%rd52, [%r2];
	st.global.u64 	[%rd1], %rd52;
$L__BB21_6:
	ret;

}
	// .globl	_ZN3cub18CUB_300001_SM_10006detail10radix_sort29DeviceRadixSortOnesweepKernelINS1_5radix10policy_hubIiiyE10Policy1000ELNS0_9SortOrderE0EiiyiiNS1_21identity_decomposer_tEEEvPT5_SB_PT3_PKSC_PT1_PKSG_PT2_PKSK_T4_iiT6_
.visible .entry _ZN3cub18CUB_300001_SM_10006detail10radix_sort29DeviceRadixSortOnesweepKernelINS1_5radix10policy_hubIiiyE10Policy1000ELNS0_9SortOrderE0EiiyiiNS1_21identity_decomposer_tEEEvPT5_SB_PT3_PKSC_PT1_PKSG_PT2_PKSK_T4_iiT6_(
	.param .u64 .ptr .align 1 _ZN3cub18CUB_300001_SM_10006detail10radix_sort29DeviceRadixSortOnesweepKernelINS1_5radix10policy_hubIiiyE10Policy1000ELNS0_9SortOrderE0EiiyiiNS1_21identity_decomposer_tEEEvPT5_SB_PT3_PKSC_PT1_PKSG_PT2_PKSK_T4_iiT6__param_0,
	.param .u64 .ptr .align 1 _ZN3cub18CUB_300001_SM_10006detail10radix_sort29DeviceRadixSortOnesweepKernelINS1_5radix10policy_hubIiiyE10Policy1000ELNS0_9SortOrderE0EiiyiiNS1_21identity_decomposer_tEEEvPT5_SB_PT3_PKSC_PT1_PKSG_PT2_PKSK_T4_iiT6__param_1,
	.param .u64 .ptr .align 1 _ZN3cub18CUB_300001_SM_10006detail10radix_sort29DeviceRadixSortOnesweepKernelINS1_5radix10policy_hubIiiyE10Policy1000ELNS0_9SortOrderE0EiiyiiNS1_21identity_decomposer_tEEEvPT5_SB_PT3_PKSC_PT1_PKSG_PT2_PKSK_T4_iiT6__param_2,
	.param .u64 .ptr .align 1 _ZN3cub18CUB_300001_SM_10006detail10radix_sort29DeviceRadixSortOnesweepKernelINS1_5radix10policy_hubIiiyE10Policy1000ELNS0_9SortOrderE0EiiyiiNS1_21identity_decomposer_tEEEvPT5_SB_PT3_PKSC_PT1_PKSG_PT2_PKSK_T4_iiT6__param_3,
	.param .u64 .ptr .align 1 _ZN3cub18CUB_300001_SM_10006detail10radix_sort29DeviceRadixSortOnesweepKernelINS1_5radix10policy_hubIiiyE10Policy1000ELNS0_9SortOrderE0EiiyiiNS1_21identity_decomposer_tEEEvPT5_SB_PT3_PKSC_PT1_PKSG_PT2_PKSK_T4_iiT6__param_4,
	.param .u64 .ptr .align 1 _ZN3cub18CUB_300001_SM_10006detail10radix_sort29DeviceRadixSortOnesweepKernelINS1_5radix10policy_hubIiiyE10Policy1000ELNS0_9SortOrderE0EiiyiiNS1_21identity_decomposer_tEEEvPT5_SB_PT3_PKSC_PT1_PKSG_PT2_PKSK_T4_iiT6__param_5,
	.param .u64 .ptr .align 1 _ZN3cub18CUB_300001_SM_10006detail10radix_sort29DeviceRadixSortOnesweepKernelINS1_5radix10policy_hubIiiyE10Policy1000ELNS0_9SortOrderE0EiiyiiNS1_21identity_decomposer_tEEEvPT5_SB_PT3_PKSC_PT1_PKSG_PT2_PKSK_T4_iiT6__param_6,
	.param .u64 .ptr .align 1 _ZN3cub18CUB_300001_SM_10006detail10radix_sort29DeviceRadixSortOnesweepKernelINS1_5radix10policy_hubIiiyE10Policy1000ELNS0_9SortOrderE0EiiyiiNS1_21identity_decomposer_tEEEvPT5_SB_PT3_PKSC_PT1_PKSG_PT2_PKSK_T4_iiT6__param_7,
	.param .u32 _ZN3cub18CUB_300001_SM_10006detail10radix_sort29DeviceRadixSortOnesweepKernelINS1_5radix10policy_hubIiiyE10Policy1000ELNS0_9SortOrderE0EiiyiiNS1_21identity_decomposer_tEEEvPT5_SB_PT3_PKSC_PT1_PKSG_PT2_PKSK_T4_iiT6__param_8,
	.param .u32 _ZN3cub18CUB_300001_SM_10006detail10radix_sort29DeviceRadixSortOnesweepKernelINS1_5radix10policy_hubIiiyE10Policy1000ELNS0_9SortOrderE0EiiyiiNS1_21identity_decomposer_tEEEvPT5_SB_PT3_PKSC_PT1_PKSG_PT2_PKSK_T4_iiT6__param_9,
	.param .u32 _ZN3cub18CUB_300001_SM_10006detail10radix_sort29DeviceRadixSortOnesweepKernelINS1_5radix10policy_hubIiiyE10Policy1000ELNS0_9SortOrderE0EiiyiiNS1_21identity_decomposer_tEEEvPT5_SB_PT3_PKSC_PT1_PKSG_PT2_PKSK_T4_iiT6__param_10,
	.param .align 1 .b8 _ZN3cub18CUB_300001_SM_10006detail10radix_sort29DeviceRadixSortOnesweepKernelINS1_5radix10policy_hubIiiyE10Policy1000ELNS0_9SortOrderE0EiiyiiNS1_21identity_decomposer_tEEEvPT5_SB_PT3_PKSC_PT1_PKSG_PT2_PKSK_T4_iiT6__param_11[1]
)
.maxntid 384
{
	.reg .pred 	%p<205>;
	.reg .b32 	%r<2283>;
	.reg .b64 	%rd<457>;
	// demoted variable
	.shared .align 16 .b8 _ZZN3cub18CUB_300001_SM_10006detail10radix_sort29DeviceRadixSortOnesweepKernelINS1_5radix10policy_hubIiiyE10Policy1000ELNS0_9SortOrderE0EiiyiiNS1_21identity_decomposer_tEEEvPT5_SB_PT3_PKSC_PT1_PKSG_PT2_PKSK_T4_iiT6_E1s[28160];
	ld.param.u64 	%rd43, [_ZN3cub18CUB_300001_SM_10006detail10radix_sort29DeviceRadixSortOnesweepKernelINS1_5radix10policy_hubIiiyE10Policy1000ELNS0_9SortOrderE0EiiyiiNS1_21identity_decomposer_tEEEvPT5_SB_PT3_PKSC_PT1_PKSG_PT2_PKSK_T4_iiT6__param_0];
	ld.param.u64 	%rd44, [_ZN3cub18CUB_300001_SM_10006detail10radix_sort29DeviceRadixSortOnesweepKernelINS1_5radix10policy_hubIiiyE10Policy1000ELNS0_9SortOrderE0EiiyiiNS1_21identity_decomposer_tEEEvPT5_SB_PT3_PKSC_PT1_PKSG_PT2_PKSK_T4_iiT6__param_1];
	ld.param.u64 	%rd47, [_ZN3cub18CUB_300001_SM_10006detail10radix_sort29DeviceRadixSortOnesweepKernelINS1_5radix10policy_hubIiiyE10Policy1000ELNS0_9SortOrderE0EiiyiiNS1_21identity_decomposer_tEEEvPT5_SB_PT3_PKSC_PT1_PKSG_PT2_PKSK_T4_iiT6__param_4];
	ld.param.u64 	%rd50, [_ZN3cub18CUB_300001_SM_10006detail10radix_sort29DeviceRadixSortOnesweepKernelINS1_5radix10policy_hubIiiyE10Policy1000ELNS0_9SortOrderE0EiiyiiNS1_21identity_decomposer_tEEEvPT5_SB_PT3_PKSC_PT1_PKSG_PT2_PKSK_T4_iiT6__param_5];
	cvta.to.global.u64 	%rd1, %rd47;
	cvta.to.global.u64 	%rd2, %rd43;
	cvta.to.global.u64 	%rd3, %rd50;
	mov.u32 	%r1, %tid.x;
	// begin inline asm
	mov.u32 %r443, %laneid;
	// end inline asm
	setp.ne.s32 	%p1, %r1, 0;
	@%p1 bra 	$L__BB22_2;
	cvta.to.global.u64 	%rd51, %rd44;
	atom.global.add.u32 	%r444, [%rd51], 1;
	st.shared.u32 	[_ZZN3cub18CUB_300001_SM_10006detail10radix_sort29DeviceRadixSortOnesweepKernelINS1_5radix10policy_hubIiiyE10Policy1000ELNS0_9SortOrderE0EiiyiiNS1_21identity_decomposer_tEEEvPT5_SB_PT3_PKSC_PT1_PKSG_PT2_PKSK_T4_iiT6_E1s+26112], %r444;
$L__BB22_2:
	ld.param.u32 	%r2078, [_ZN3cub18CUB_300001_SM_10006detail10radix_sort29DeviceRadixSortOnesweepKernelINS1_5radix10policy_hubIiiyE10Policy1000ELNS0_9SortOrderE0EiiyiiNS1_21identity_decomposer_tEEEvPT5_SB_PT3_PKSC_PT1_PKSG_PT2_PKSK_T4_iiT6__param_8];
	bar.sync 	0;
	ld.shared.u32 	%r3, [_ZZN3cub18CUB_300001_SM_10006detail10radix_sort29DeviceRadixSortOnesweepKernelINS1_5radix10policy_hubIiiyE10Policy1000ELNS0_9SortOrderE0EiiyiiNS1_21identity_decomposer_tEEEvPT5_SB_PT3_PKSC_PT1_PKSG_PT2_PKSK_T4_iiT6_E1s+26112];
	mul.lo.s32 	%r445, %r3, 6528;
	add.s32 	%r4, %r445, 6528;
	setp.gt.s32 	%p2, %r4, %r2078;
	cvt.s64.s32 	%rd4, %r445;
	@%p2 bra 	$L__BB22_4;
	and.b32  	%r446, %r1, 31;
	and.b32  	%r447, %r1, 992;
	mul.lo.s32 	%r448, %r447, 17;
	or.b32  	%r449, %r448, %r446;
	cvt.u64.u32 	%rd52, %r449;
	add.s64 	%rd53, %rd52, %rd4;
	shl.b64 	%rd54, %rd53, 2;
	add.s64 	%rd55, %rd3, %rd54;
	ld.global.u32 	%r2165, [%rd55];
	ld.global.u32 	%r2164, [%rd55+128];
	ld.global.u32 	%r2163, [%rd55+256];
	ld.global.u32 	%r2162, [%rd55+384];
	ld.global.u32 	%r2161, [%rd55+512];
	ld.global.u32 	%r2160, [%rd55+640];
	ld.global.u32 	%r2159, [%rd55+768];
	ld.global.u32 	%r2158, [%rd55+896];
	ld.global.u32 	%r2157, [%rd55+1024];
	ld.global.u32 	%r2156, [%rd55+1152];
	ld.global.u32 	%r2155, [%rd55+1280];
	ld.global.u32 	%r2154, [%rd55+1408];
	ld.global.u32 	%r2153, [%rd55+1536];
	ld.global.u32 	%r2152, [%rd55+1664];
	ld.global.u32 	%r2151, [%rd55+1792];
	ld.global.u32 	%r2150, [%rd55+1920];
	ld.global.u32 	%r2149, [%rd55+2048];
	bra.uni 	$L__BB22_38;
$L__BB22_4:
	ld.param.u32 	%r2079, [_ZN3cub18CUB_300001_SM_10006detail10radix_sort29DeviceRadixSortOnesweepKernelINS1_5radix10policy_hubIiiyE10Policy1000ELNS0_9SortOrderE0EiiyiiNS1_21identity_decomposer_tEEEvPT5_SB_PT3_PKSC_PT1_PKSG_PT2_PKSK_T4_iiT6__param_8];
	cvt.u32.u64 	%r451, %rd4;
	sub.s32 	%r22, %r2079, %r451;
	and.b32  	%r452, %r1, 31;
	and.b32  	%r453, %r1, 992;
	mul.lo.s32 	%r454, %r453, 17;
	or.b32  	%r23, %r454, %r452;
	setp.ge.s32 	%p3, %r23, %r22;
	cvt.u64.u32 	%rd56, %r23;
	add.s64 	%rd57, %rd56, %rd4;
	shl.b64 	%rd58, %rd57, 2;
	add.s64 	%rd5, %rd3, %rd58;
	mov.b32 	%r2165, 2147483647;
	@%p3 bra 	$L__BB22_6;
	ld.global.u32 	%r2165, [%rd5];
$L__BB22_6:
	add.s32 	%r456, %r23, 32;
	setp.ge.s32 	%p4, %r456, %r22;
	mov.b32 	%r2164, 2147483647;
	@%p4 bra 	$L__BB22_8;
	ld.global.u32 	%r2164, [%rd5+128];
$L__BB22_8:
	add.s32 	%r458, %r23, 64;
	setp.ge.s32 	%p5, %r458, %r22;
	mov.b32 	%r2163, 2147483647;
	@%p5 bra 	$L__BB22_10;
	ld.global.u32 	%r2163, [%rd5+256];
$L__BB22_10:
	add.s32 	%r460, %r23, 96;
	setp.ge.s32 	%p6, %r460, %r22;
	mov.b32 	%r2162, 2147483647;
	@%p6 bra 	$L__BB22_12;
	ld.global.u32 	%r2162, [%rd5+384];
$L__BB22_12:
	add.s32 	%r462, %r23, 128;
	setp.ge.s32 	%p7, %r462, %r22;
	mov.b32 	%r2161, 2147483647;
	@%p7 bra 	$L__BB22_14;
	ld.global.u32 	%r2161, [%rd5+512];
$L__BB22_14:
	add.s32 	%r464, %r23, 160;
	setp.ge.s32 	%p8, %r464, %r22;
	mov.b32 	%r2160, 2147483647;
	@%p8 bra 	$L__BB22_16;
	ld.global.u32 	%r2160, [%rd5+640];
$L__BB22_16:
	add.s32 	%r466, %r23, 192;
	setp.ge.s32 	%p9, %r466, %r22;
	mov.b32 	%r2159, 2147483647;
	@%p9 bra 	$L__BB22_18;
	ld.global.u32 	%r2159, [%rd5+768];
$L__BB22_18:
	add.s32 	%r468, %r23, 224;
	setp.ge.s32 	%p10, %r468, %r22;
	mov.b32 	%r2158, 2147483647;
	@%p10 bra 	$L__BB22_20;
	ld.global.u32 	%r2158, [%rd5+896];
$L__BB22_20:
	add.s32 	%r470, %r23, 256;
	setp.ge.s32 	%p11, %r470, %r22;
	mov.b32 	%r2157, 2147483647;
	@%p11 bra 	$L__BB22_22;
	ld.global.u32 	%r2157, [%rd5+1024];
$L__BB22_22:
	add.s32 	%r472, %r23, 288;
	setp.ge.s32 	%p12, %r472, %r22;
	mov.b32 	%r2156, 2147483647;
	@%p12 bra 	$L__BB22_24;
	ld.global.u32 	%r2156, [%rd5+1152];
$L__BB22_24:
	add.s32 	%r474, %r23, 320;
	setp.ge.s32 	%p13, %r474, %r22;
	mov.b32 	%r2155, 2147483647;
	@%p13 bra 	$L__BB22_26;
	ld.global.u32 	%r2155, [%rd5+1280];
$L__BB22_26:
	add.s32 	%r476, %r23, 352;
	setp.ge.s32 	%p14, %r476, %r22;
	mov.b32 	%r2154, 2147483647;
	@%p14 bra 	$L__BB22_28;
	ld.global.u32 	%r2154, [%rd5+1408];
$L__BB22_28:
	add.s32 	%r478, %r23, 384;
	setp.ge.s32 	%p15, %r478, %r22;
	mov.b32 	%r2153, 2147483647;
	@%p15 bra 	$L__BB22_30;
	ld.global.u32 	%r2153, [%rd5+1536];
$L__BB22_30:
	add.s32 	%r480, %r23, 416;
	setp.ge.s32 	%p16, %r480, %r22;
	mov.b32 	%r2152, 2147483647;
	@%p16 bra 	$L__BB22_32;
	ld.global.u32 	%r2152, [%rd5+1664];
$L__BB22_32:
	add.s32 	%r482, %r23, 448;
	setp.ge.s32 	%p17, %r482, %r22;
	mov.b32 	%r2151, 2147483647;
	@%p17 bra 	$L__BB22_34;
	ld.global.u32 	%r2151, [%rd5+1792];
$L__BB22_34:
	add.s32 	%r484, %r23, 480;
	setp.ge.s32 	%p18, %r484, %r22;
	mov.b32 	%r2150, 2147483647;
	@%p18 bra 	$L__BB22_36;
	ld.global.u32 	%r2150, [%rd5+1920];
$L__BB22_36:
	add.s32 	%r486, %r23, 512;
	setp.ge.s32 	%p19, %r486, %r22;
	mov.b32 	%r2149, 2147483647;
	@%p19 bra 	$L__BB22_38;
	ld.global.u32 	%r2149, [%rd5+2048];
$L__BB22_38:
	ld.param.u32 	%r2131, [_ZN3cub18CUB_300001_SM_10006detail10radix_sort29DeviceRadixSortOnesweepKernelINS1_5radix10policy_hubIiiyE10Policy1000ELNS0_9SortOrderE0EiiyiiNS1_21identity_decomposer_tEEEvPT5_SB_PT3_PKSC_PT1_PKSG_PT2_PKSK_T4_iiT6__param_10];
	mov.b32 	%r487, -1;
	shl.b32 	%r488, %r487, %r2131;
	not.b32 	%r74, %r488;
	shr.u32 	%r75, %r1, 5;
	shl.b32 	%r489, %r75, 10;
	mov.u32 	%r490, _ZZN3cub18CUB_300001_SM_10006detail10radix_sort29DeviceRadixSortOnesweepKernelINS1_5radix10policy_hubIiiyE10Policy1000ELNS0_9SortOrderE0EiiyiiNS1_21identity_decomposer_tEEEvPT5_SB_PT3_PKSC_PT1_PKSG_PT2_PKSK_T4_iiT6_E1s;
	add.s32 	%r76, %r490, %r489;
	setp.gt.s32 	%p20, %r443, 255;
	@%p20 bra 	$L__BB22_51;
	max.s32 	%r491, %r443, 224;
	sub.s32 	%r492, %r491, %r443;
	add.s32 	%r493, %r492, 31;
	shr.u32 	%r494, %r493, 5;
	add.s32 	%r77, %r494, 1;
	and.b32  	%r78, %r77, 15;
	setp.lt.u32 	%p21, %r493, 480;
	mov.u32 	%r2169, %r443;
	@%p21 bra 	$L__BB22_42;
	and.b32  	%r495, %r77, 268435440;
	neg.s32 	%r2167, %r495;
	shl.b32 	%r497, %r443, 2;
	add.s32 	%r498, %r489, %r497;
	add.s32 	%r500, %r498, %r490;
	add.s32 	%r2166, %r500, 1024;
	mov.u32 	%r2169, %r443;
$L__BB22_41:
	.pragma "nounroll";
	mov.b32 	%r501, 0;
	st.shared.u32 	[%r2166+-1024], %r501;
	st.shared.u32 	[%r2166+-896], %r501;
	st.shared.u32 	[%r2166+-768], %r501;
	st.shared.u32 	[%r2166+-640], %r501;
	st.shared.u32 	[%r2166+-512], %r501;
	st.shared.u32 	[%r2166+-384], %r501;
	st.shared.u32 	[%r2166+-256], %r501;
	st.shared.u32 	[%r2166+-128], %r501;
	st.shared.u32 	[%r2166], %r501;
	st.shared.u32 	[%r2166+128], %r501;
	st.shared.u32 	[%r2166+256], %r501;
	st.shared.u32 	[%r2166+384], %r501;
	st.shared.u32 	[%r2166+512], %r501;
	st.shared.u32 	[%r2166+640], %r501;
	st.shared.u32 	[%r2166+768], %r501;
	st.shared.u32 	[%r2166+896], %r501;
	add.s32 	%r2169, %r2169, 512;
	add.s32 	%r2167, %r2167, 16;
	add.s32 	%r2166, %r2166, 2048;
	setp.ne.s32 	%p22, %r2167, 0;
	@%p22 bra 	$L__BB22_41;
$L__BB22_42:
	setp.eq.s32 	%p23, %r78, 0;
	@%p23 bra 	$L__BB22_51;
	and.b32  	%r88, %r77, 7;
	setp.lt.u32 	%p24, %r78, 8;
	@%p24 bra 	$L__BB22_45;
	shl.b32 	%r502, %r2169, 2;
	add.s32 	%r503, %r76, %r502;
	mov.b32 	%r504, 0;
	st.shared.u32 	[%r503], %r504;
	st.shared.u32 	[%r503+128], %r504;
	st.shared.u32 	[%r503+256], %r504;
	st.shared.u32 	[%r503+384], %r504;
	st.shared.u32 	[%r503+512], %r504;
	st.shared.u32 	[%r503+640], %r504;
	st.shared.u32 	[%r503+768], %r504;
	st.shared.u32 	[%r503+896], %r504;
	add.s32 	%r2169, %r2169, 256;
$L__BB22_45:
	setp.eq.s32 	%p25, %r88, 0;
	@%p25 bra 	$L__BB22_51;
	and.b32  	%r91, %r77, 3;
	setp.lt.u32 	%p26, %r88, 4;
	@%p26 bra 	$L__BB22_48;
	shl.b32 	%r505, %r2169, 2;
	add.s32 	%r506, %r76, %r505;
	mov.b32 	%r507, 0;
	st.shared.u32 	[%r506], %r507;
	st.shared.u32 	[%r506+128], %r507;
	st.shared.u32 	[%r506+256], %r507;
	st.shared.u32 	[%r506+384], %r507;
	add.s32 	%r2169, %r2169, 128;
$L__BB22_48:
	setp.eq.s32 	%p27, %r91, 0;
	@%p27 bra 	$L__BB22_51;
	shl.b32 	%r509, %r2169, 2;
	add.s32 	%r510, %r489, %r509;
	add.s32 	%r2173, %r490, %r510;
	neg.s32 	%r2172, %r91;
$L__BB22_50:
	.pragma "nounroll";
	mov.b32 	%r512, 0;
	st.shared.u32 	[%r2173], %r512;
	add.s32 	%r2173, %r2173, 128;
	add.s32 	%r2172, %r2172, 1;
	setp.ne.s32 	%p28, %r2172, 0;
	@%p28 bra 	$L__BB22_50;
$L__BB22_51:
	ld.param.u32 	%r2094, [_ZN3cub18CUB_300001_SM_10006detail10radix_sort29DeviceRadixSortOnesweepKernelINS1_5radix10policy_hubIiiyE10Policy1000ELNS0_9SortOrderE0EiiyiiNS1_21identity_decomposer_tEEEvPT5_SB_PT3_PKSC_PT1_PKSG_PT2_PKSK_T4_iiT6__param_9];
	bar.warp.sync 	-1;
	xor.b32  	%r514, %r2165, -2147483648;
	shr.u32 	%r515, %r514, %r2094;
	and.b32  	%r100, %r515, %r74;
	shl.b32 	%r516, %r100, 2;
	add.s32 	%r517, %r76, %r516;
	atom.shared.add.u32 	%r518, [%r517], 1;
	xor.b32  	%r2227, %r2164, -2147483648;
	shr.u32 	%r520, %r2227, %r2094;
	and.b32  	%r521, %r520, %r74;
	shl.b32 	%r522, %r521, 2;
	add.s32 	%r523, %r76, %r522;
	atom.shared.add.u32 	%r524, [%r523], 1;
	xor.b32  	%r2226, %r2163, -2147483648;
	shr.u32 	%r526, %r2226, %r2094;
	and.b32  	%r527, %r526, %r74;
	shl.b32 	%r528, %r527, 2;
	add.s32 	%r529, %r76, %r528;
	atom.shared.add.u32 	%r530, [%r529], 1;
	xor.b32  	%r2225, %r2162, -2147483648;
	shr.u32 	%r532, %r2225, %r2094;
	and.b32  	%r533, %r532, %r74;
	shl.b32 	%r534, %r533, 2;
	add.s32 	%r535, %r76, %r534;
	atom.shared.add.u32 	%r536, [%r535], 1;
	xor.b32  	%r537, %r2161, -2147483648;
	shr.u32 	%r538, %r537, %r2094;
	and.b32  	%r539, %r538, %r74;
	shl.b32 	%r540, %r539, 2;
	add.s32 	%r541, %r76, %r540;
	atom.shared.add.u32 	%r542, [%r541], 1;
	xor.b32  	%r543, %r2160, -2147483648;
	shr.u32 	%r544, %r543, %r2094;
	and.b32  	%r545, %r544, %r74;
	shl.b32 	%r546, %r545, 2;
	add.s32 	%r547, %r76, %r546;
	atom.shared.add.u32 	%r548, [%r547], 1;
	xor.b32  	%r549, %r2159, -2147483648;
	shr.u32 	%r550, %r549, %r2094;
	and.b32  	%r551, %r550, %r74;
	shl.b32 	%r552, %r551, 2;
	add.s32 	%r553, %r76, %r552;
	atom.shared.add.u32 	%r554, [%r553], 1;
	xor.b32  	%r555, %r2158, -2147483648;
	shr.u32 	%r556, %r555, %r2094;
	and.b32  	%r557, %r556, %r74;
	shl.b32 	%r558, %r557, 2;
	add.s32 	%r559, %r76, %r558;
	atom.shared.add.u32 	%r560, [%r559], 1;
	xor.b32  	%r561, %r2157, -2147483648;
	shr.u32 	%r562, %r561, %r2094;
	and.b32  	%r563, %r562, %r74;
	shl.b32 	%r564, %r563, 2;
	add.s32 	%r565, %r76, %r564;
	atom.shared.add.u32 	%r566, [%r565], 1;
	xor.b32  	%r567, %r2156, -2147483648;
	shr.u32 	%r568, %r567, %r2094;
	and.b32  	%r569, %r568, %r74;
	shl.b32 	%r570, %r569, 2;
	add.s32 	%r571, %r76, %r570;
	atom.shared.add.u32 	%r572, [%r571], 1;
	xor.b32  	%r573, %r2155, -2147483648;
	shr.u32 	%r574, %r573, %r2094;
	and.b32  	%r575, %r574, %r74;
	shl.b32 	%r576, %r575, 2;
	add.s32 	%r577, %r76, %r576;
	atom.shared.add.u32 	%r578, [%r577], 1;
	xor.b32  	%r579, %r2154, -2147483648;
	shr.u32 	%r580, %r579, %r2094;
	and.b32  	%r581, %r580, %r74;
	shl.b32 	%r582, %r581, 2;
	add.s32 	%r583, %r76, %r582;
	atom.shared.add.u32 	%r584, [%r583], 1;
	xor.b32  	%r585, %r2153, -2147483648;
	shr.u32 	%r586, %r585, %r2094;
	and.b32  	%r587, %r586, %r74;
	shl.b32 	%r588, %r587, 2;
	add.s32 	%r589, %r76, %r588;
	atom.shared.add.u32 	%r590, [%r589], 1;
	xor.b32  	%r591, %r2152, -2147483648;
	shr.u32 	%r592, %r591, %r2094;
	and.b32  	%r593, %r592, %r74;
	shl.b32 	%r594, %r593, 2;
	add.s32 	%r595, %r76, %r594;
	atom.shared.add.u32 	%r596, [%r595], 1;
	xor.b32  	%r597, %r2151, -2147483648;
	shr.u32 	%r598, %r597, %r2094;
	and.b32  	%r599, %r598, %r74;
	shl.b32 	%r600, %r599, 2;
	add.s32 	%r601, %r76, %r600;
	atom.shared.add.u32 	%r602, [%r601], 1;
	xor.b32  	%r603, %r2150, -2147483648;
	shr.u32 	%r604, %r603, %r2094;
	and.b32  	%r605, %r604, %r74;
	shl.b32 	%r606, %r605, 2;
	add.s32 	%r607, %r76, %r606;
	atom.shared.add.u32 	%r608, [%r607], 1;
	xor.b32  	%r2212, %r2149, -2147483648;
	shr.u32 	%r610, %r2212, %r2094;
	and.b32  	%r611, %r610, %r74;
	shl.b32 	%r612, %r611, 2;
	add.s32 	%r613, %r76, %r612;
	atom.shared.add.u32 	%r614, [%r613], 1;
	bar.sync 	0;
	setp.gt.u32 	%p29, %r1, 255;
	shl.b32 	%r615, %r1, 2;
	add.s32 	%r101, %r490, %r615;
	mov.b32 	%r2174, 0;
	@%p29 bra 	$L__BB22_53;
	ld.shared.u32 	%r617, [%r101];
	mov.b32 	%r618, 0;
	st.shared.u32 	[%r101], %r618;
	ld.shared.u32 	%r619, [%r101+1024];
	st.shared.u32 	[%r101+1024], %r617;
	add.s32 	%r620, %r619, %r617;
	ld.shared.u32 	%r621, [%r101+2048];
	st.shared.u32 	[%r101+2048], %r620;
	add.s32 	%r622, %r621, %r620;
	ld.shared.u32 	%r623, [%r101+3072];
	st.shared.u32 	[%r101+3072], %r622;
	add.s32 	%r624, %r623, %r622;
	ld.shared.u32 	%r625, [%r101+4096];
	st.shared.u32 	[%r101+4096], %r624;
	add.s32 	%r626, %r625, %r624;
	ld.shared.u32 	%r627, [%r101+5120];
	st.shared.u32 	[%r101+5120], %r626;
	add.s32 	%r628, %r627, %r626;
	ld.shared.u32 	%r629, [%r101+6144];
	st.shared.u32 	[%r101+6144], %r628;
	add.s32 	%r630, %r629, %r628;
	ld.shared.u32 	%r631, [%r101+7168];
	st.shared.u32 	[%r101+7168], %r630;
	add.s32 	%r632, %r631, %r630;
	ld.shared.u32 	%r633, [%r101+8192];
	st.shared.u32 	[%r101+8192], %r632;
	add.s32 	%r634, %r633, %r632;
	ld.shared.u32 	%r635, [%r101+9216];
	st.shared.u32 	[%r101+9216], %r634;
	add.s32 	%r636, %r635, %r634;
	ld.shared.u32 	%r637, [%r101+10240];
	st.shared.u32 	[%r101+10240], %r636;
	add.s32 	%r638, %r637, %r636;
	ld.shared.u32 	%r639, [%r101+11264];
	st.shared.u32 	[%r101+11264], %r638;
	add.s32 	%r2174, %r639, %r638;
$L__BB22_53:
	setp.gt.u32 	%p30, %r1, 255;
	shl.b32 	%r640, %r3, 8;
	add.s32 	%r641, %r640, %r1;
	mul.wide.s32 	%rd59, %r641, 4;
	add.s64 	%rd6, %rd2, %rd59;
	@%p30 bra 	$L__BB22_55;
	or.b32  	%r642, %r2174, 1073741824;
	st.volatile.global.u32 	[%rd6], %r642;
$L__BB22_55:
	ld.param.u64 	%rd442, [_ZN3cub18CUB_300001_SM_10006detail10radix_sort29DeviceRadixSortOnesweepKernelINS1_5radix10policy_hubIiiyE10Policy1000ELNS0_9SortOrderE0EiiyiiNS1_21identity_decomposer_tEEEvPT5_SB_PT3_PKSC_PT1_PKSG_PT2_PKSK_T4_iiT6__param_7];
	xor.b32  	%r2223, %r2160, -2147483648;
	xor.b32  	%r2224, %r2161, -2147483648;
	xor.b32  	%r2222, %r2159, -2147483648;
	xor.b32  	%r2221, %r2158, -2147483648;
	xor.b32  	%r2228, %r2165, -2147483648;
	xor.b32  	%r2218, %r2155, -2147483648;
	xor.b32  	%r2220, %r2157, -2147483648;
	xor.b32  	%r2217, %r2154, -2147483648;
	xor.b32  	%r2219, %r2156, -2147483648;
	xor.b32  	%r2215, %r2152, -2147483648;
	xor.b32  	%r2216, %r2153, -2147483648;
	xor.b32  	%r2213, %r2150, -2147483648;
	xor.b32  	%r2214, %r2151, -2147483648;
	setp.lt.u32 	%p31, %r1, 256;
	setp.eq.s32 	%p32, %r2174, 6528;
	and.pred  	%p33, %p31, %p32;
	selp.u32 	%r643, 1, 0, %p33;
	{ 
	.reg .pred 	%p1; 
	.reg .pred 	%p2; 
	setp.ne.u32 	%p1, %r643, 0; 
	bar.red.or.pred 	%p2, 0, %p1; 
	selp.u32 	%r644, 1, 0, %p2; 
	}
	setp.eq.s32 	%p34, %r644, 0;
	and.b32  	%r645, %r1, 992;
	and.b32  	%r646, %r1, 31;
	mul.lo.s32 	%r647, %r645, 17;
	or.b32  	%r648, %r647, %r646;
	cvt.u64.u32 	%rd7, %r648;
	mul.lo.s32 	%r649, %r3, 6528;
	cvt.s64.s32 	%rd60, %r649;
	add.s64 	%rd61, %rd7, %rd60;
	cvta.to.global.u64 	%rd62, %rd442;
	shl.b64 	%rd63, %rd61, 2;
	add.s64 	%rd8, %rd62, %rd63;
	cvt.u64.u32 	%rd9, %r1;
	@%p34 bra 	$L__BB22_175;
	setp.gt.u32 	%p35, %r1, 255;
	shl.b32 	%r650, %r1, 3;
	mov.u32 	%r651, _ZZN3cub18CUB_300001_SM_10006detail10radix_sort29DeviceRadixSortOnesweepKernelINS1_5radix10policy_hubIiiyE10Policy1000ELNS0_9SortOrderE0EiiyiiNS1_21identity_decomposer_tEEEvPT5_SB_PT3_PKSC_PT1_PKSG_PT2_PKSK_T4_iiT6_E1s;
	add.s32 	%r652, %r651, %r650;
	add.s32 	%r121, %r652, 26112;
	@%p35 bra 	$L__BB22_64;
	ld.param.u64 	%rd436, [_ZN3cub18CUB_300001_SM_10006detail10radix_sort29DeviceRadixSortOnesweepKernelINS1_5radix10policy_hubIiiyE10Policy1000ELNS0_9SortOrderE0EiiyiiNS1_21identity_decomposer_tEEEvPT5_SB_PT3_PKSC_PT1_PKSG_PT2_PKSK_T4_iiT6__param_3];
	cvta.to.global.u64 	%rd64, %rd436;
	shl.b64 	%rd65, %rd9, 3;
	add.s64 	%rd66, %rd64, %rd65;
	ld.global.u64 	%rd67, [%rd66];
	setp.gt.u32 	%p36, %r1, %r100;
	selp.b64 	%rd68, 6528, 0, %p36;
	sub.s64 	%rd455, %rd67, %rd68;
	st.shared.u64 	[%r121], %rd455;
	setp.lt.s32 	%p37, %r3, 1;
	mov.u32 	%r2178, %r2174;
	@%p37 bra 	$L__BB22_63;
	mov.b32 	%r2176, -1;
	mov.u32 	%r2175, %r3;
	mov.u32 	%r2178, %r2174;
$L__BB22_59:
	ld.param.u64 	%rd429, [_ZN3cub18CUB_300001_SM_10006detail10radix_sort29DeviceRadixSortOnesweepKernelINS1_5radix10policy_hubIiiyE10Policy1000ELNS0_9SortOrderE0EiiyiiNS1_21identity_decomposer_tEEEvPT5_SB_PT3_PKSC_PT1_PKSG_PT2_PKSK_T4_iiT6__param_0];
	add.s32 	%r125, %r2175, -1;
	shl.b32 	%r654, %r125, 8;
	add.s32 	%r655, %r654, %r1;
	cvta.to.global.u64 	%rd69, %rd429;
	mul.wide.s32 	%rd70, %r655, 4;
	add.s64 	%rd11, %rd69, %rd70;
$L__BB22_60:
	membar.cta;
	ld.volatile.global.u32 	%r126, [%rd11];
	setp.eq.s32 	%p38, %r126, 0;
	@%p38 bra 	$L__BB22_60;
	and.b32  	%r656, %r126, 1073741823;
	add.s32 	%r2178, %r656, %r2178;
	setp.gt.s32 	%p39, %r126, -1;
	vote.sync.ballot.b32 	%r2176, %p39, %r2176;
	setp.gt.u32 	%p41, %r2175, 1;
	and.pred  	%p42, %p39, %p41;
	mov.u32 	%r2175, %r125;
	@%p42 bra 	$L__BB22_59;
	ld.shared.u64 	%rd455, [%r121];
$L__BB22_63:
	or.b32  	%r657, %r2178, -2147483648;
	st.volatile.global.u32 	[%rd6], %r657;
	sub.s32 	%r658, %r2178, %r2174;
	cvt.s64.s32 	%rd71, %r658;
	add.s64 	%rd72, %rd455, %rd71;
	st.shared.u64 	[%r121], %rd72;
$L__BB22_64:
	ld.param.u32 	%r2080, [_ZN3cub18CUB_300001_SM_10006detail10radix_sort29DeviceRadixSortOnesweepKernelINS1_5radix10policy_hubIiiyE10Policy1000ELNS0_9SortOrderE0EiiyiiNS1_21identity_decomposer_tEEEvPT5_SB_PT3_PKSC_PT1_PKSG_PT2_PKSK_T4_iiT6__param_8];
	ld.param.u64 	%rd432, [_ZN3cub18CUB_300001_SM_10006detail10radix_sort29DeviceRadixSortOnesweepKernelINS1_5radix10policy_hubIiiyE10Policy1000ELNS0_9SortOrderE0EiiyiiNS1_21identity_decomposer_tEEEvPT5_SB_PT3_PKSC_PT1_PKSG_PT2_PKSK_T4_iiT6__param_2];
	setp.gt.u32 	%p43, %r1, 255;
	setp.lt.s32 	%p44, %r4, %r2080;
	setp.eq.s64 	%p45, %rd432, 0;
	or.pred  	%p46, %p45, %p44;
	or.pred  	%p47, %p43, %p46;
	@%p47 bra 	$L__BB22_66;
	ld.param.u64 	%rd433, [_ZN3cub18CUB_300001_SM_10006detail10radix_sort29DeviceRadixSortOnesweepKernelINS1_5radix10policy_hubIiiyE10Policy1000ELNS0_9SortOrderE0EiiyiiNS1_21identity_decomposer_tEEEvPT5_SB_PT3_PKSC_PT1_PKSG_PT2_PKSK_T4_iiT6__param_2];
	ld.shared.u64 	%rd73, [%r121];
	setp.gt.u32 	%p48, %r1, %r100;
	selp.b64 	%rd74, 6528, 0, %p48;
	cvt.s64.s32 	%rd75, %r2174;
	add.s64 	%rd76, %rd74, %rd75;
	add.s64 	%rd77, %rd76, %rd73;
	cvta.to.global.u64 	%rd78, %rd433;
	shl.b64 	%rd79, %rd9, 3;
	add.s64 	%rd80, %rd78, %rd79;
	st.global.u64 	[%rd80], %rd77;
$L__BB22_66:
	ld.param.u32 	%r2081, [_ZN3cub18CUB_300001_SM_10006detail10radix_sort29DeviceRadixSortOnesweepKernelINS1_5radix10policy_hubIiiyE10Policy1000ELNS0_9SortOrderE0EiiyiiNS1_21identity_decomposer_tEEEvPT5_SB_PT3_PKSC_PT1_PKSG_PT2_PKSK_T4_iiT6__param_8];
	setp.gt.s32 	%p49, %r4, %r2081;
	bar.sync 	0;
	shl.b32 	%r659, %r100, 3;
	add.s32 	%r661, %r651, %r659;
	ld.shared.u64 	%rd14, [%r661+26112];
	@%p49 bra 	$L__BB22_68;
	add.s64 	%rd81, %rd14, %rd7;
	shl.b64 	%rd82, %rd81, 2;
	add.s64 	%rd83, %rd1, %rd82;
	st.global.u32 	[%rd83], %r2165;
	st.global.u32 	[%rd83+128], %r2164;
	st.global.u32 	[%rd83+256], %r2163;
	st.global.u32 	[%rd83+384], %r2162;
	st.global.u32 	[%rd83+512], %r2161;
	st.global.u32 	[%rd83+640], %r2160;
	st.global.u32 	[%rd83+768], %r2159;
	st.global.u32 	[%rd83+896], %r2158;
	st.global.u32 	[%rd83+1024], %r2157;
	st.global.u32 	[%rd83+1152], %r2156;
	st.global.u32 	[%rd83+1280], %r2155;
	st.global.u32 	[%rd83+1408], %r2154;
	st.global.u32 	[%rd83+1536], %r2153;
	st.global.u32 	[%rd83+1664], %r2152;
	st.global.u32 	[%rd83+1792], %r2151;
	st.global.u32 	[%rd83+1920], %r2150;
	st.global.u32 	[%rd83+2048], %r2149;
	bra.uni 	$L__BB22_102;
$L__BB22_68:
	ld.param.u32 	%r2082, [_ZN3cub18CUB_300001_SM_10006detail10radix_sort29DeviceRadixSortOnesweepKernelINS1_5radix10policy_hubIiiyE10Policy1000ELNS0_9SortOrderE0EiiyiiNS1_21identity_decomposer_tEEEvPT5_SB_PT3_PKSC_PT1_PKSG_PT2_PKSK_T4_iiT6__param_8];
	cvt.u32.u64 	%r662, %rd7;
	mad.lo.s32 	%r130, %r3, -6528, %r2082;
	setp.ge.s32 	%p50, %r662, %r130;
	add.s64 	%rd84, %rd14, %rd7;
	shl.b64 	%rd85, %rd84, 2;
	add.s64 	%rd15, %rd1, %rd85;
	@%p50 bra 	$L__BB22_70;
	st.global.u32 	[%rd15], %r2165;
$L__BB22_70:
	add.s32 	%r664, %r662, 32;
	setp.ge.s32 	%p51, %r664, %r130;
	@%p51 bra 	$L__BB22_72;
	st.global.u32 	[%rd15+128], %r2164;
$L__BB22_72:
	add.s32 	%r666, %r662, 64;
	setp.ge.s32 	%p52, %r666, %r130;
	@%p52 bra 	$L__BB22_74;
	st.global.u32 	[%rd15+256], %r2163;
$L__BB22_74:
	add.s32 	%r668, %r662, 96;
	setp.ge.s32 	%p53, %r668, %r130;
	@%p53 bra 	$L__BB22_76;
	st.global.u32 	[%rd15+384], %r2162;
$L__BB22_76:
	add.s32 	%r670, %r662, 128;
	setp.ge.s32 	%p54, %r670, %r130;
	@%p54 bra 	$L__BB22_78;
	st.global.u32 	[%rd15+512], %r2161;
$L__BB22_78:
	add.s32 	%r672, %r662, 160;
	setp.ge.s32 	%p55, %r672, %r130;
	@%p55 bra 	$L__BB22_80;
	st.global.u32 	[%rd15+640], %r2160;
$L__BB22_80:
	add.s32 	%r674, %r662, 192;
	setp.ge.s32 	%p56, %r674, %r130;
	@%p56 bra 	$L__BB22_82;
	st.global.u32 	[%rd15+768], %r2159;
$L__BB22_82:
	add.s32 	%r676, %r662, 224;
	setp.ge.s32 	%p57, %r676, %r130;
	@%p57 bra 	$L__BB22_84;
	st.global.u32 	[%rd15+896], %r2158;
$L__BB22_84:
	add.s32 	%r678, %r662, 256;
	setp.ge.s32 	%p58, %r678, %r130;
	@%p58 bra 	$L__BB22_86;
	st.global.u32 	[%rd15+1024], %r2157;
$L__BB22_86:
	add.s32 	%r680, %r662, 288;
	setp.ge.s32 	%p59, %r680, %r130;
	@%p59 bra 	$L__BB22_88;
	st.global.u32 	[%rd15+1152], %r2156;
$L__BB22_88:
	add.s32 	%r682, %r662, 320;
	setp.ge.s32 	%p60, %r682, %r130;
	@%p60 bra 	$L__BB22_90;
	st.global.u32 	[%rd15+1280], %r2155;
$L__BB22_90:
	add.s32 	%r684, %r662, 352;
	setp.ge.s32 	%p61, %r684, %r130;
	@%p61 bra 	$L__BB22_92;
	st.global.u32 	[%rd15+1408], %r2154;
$L__BB22_92:
	add.s32 	%r686, %r662, 384;
	setp.ge.s32 	%p62, %r686, %r130;
	@%p62 bra 	$L__BB22_94;
	st.global.u32 	[%rd15+1536], %r2153;
$L__BB22_94:
	add.s32 	%r688, %r662, 416;
	setp.ge.s32 	%p63, %r688, %r130;
	@%p63 bra 	$L__BB22_96;
	st.global.u32 	[%rd15+1664], %r2152;
$L__BB22_96:
	add.s32 	%r690, %r662, 448;
	setp.ge.s32 	%p64, %r690, %r130;
	@%p64 bra 	$L__BB22_98;
	st.global.u32 	[%rd15+1792], %r2151;
$L__BB22_98:
	add.s32 	%r692, %r662, 480;
	setp.ge.s32 	%p65, %r692, %r130;
	@%p65 bra 	$L__BB22_100;
	st.global.u32 	[%rd15+1920], %r2150;
$L__BB22_100:
	add.s32 	%r694, %r662, 512;
	setp.ge.s32 	%p66, %r694, %r130;
	@%p66 bra 	$L__BB22_102;
	st.global.u32 	[%rd15+2048], %r2149;
$L__BB22_102:
	ld.param.u32 	%r2083, [_ZN3cub18CUB_300001_SM_10006detail10radix_sort29DeviceRadixSortOnesweepKernelINS1_5radix10policy_hubIiiyE10Policy1000ELNS0_9SortOrderE0EiiyiiNS1_21identity_decomposer_tEEEvPT5_SB_PT3_PKSC_PT1_PKSG_PT2_PKSK_T4_iiT6__param_8];
	setp.gt.s32 	%p67, %r4, %r2083;
	@%p67 bra 	$L__BB22_104;
	ld.global.u32 	%r2211, [%rd8];
	ld.global.u32 	%r2210, [%rd8+128];
	ld.global.u32 	%r2209, [%rd8+256];
	ld.global.u32 	%r2208, [%rd8+384];
	ld.global.u32 	%r2207, [%rd8+512];
	ld.global.u32 	%r2206, [%rd8+640];
	ld.global.u32 	%r2205, [%rd8+768];
	ld.global.u32 	%r2204, [%rd8+896];
	ld.global.u32 	%r2203, [%rd8+1024];
	ld.global.u32 	%r2202, [%rd8+1152];
	ld.global.u32 	%r2201, [%rd8+1280];
	ld.global.u32 	%r2200, [%rd8+1408];
	ld.global.u32 	%r2199, [%rd8+1536];
	ld.global.u32 	%r2198, [%rd8+1664];
	ld.global.u32 	%r2197, [%rd8+1792];
	ld.global.u32 	%r2196, [%rd8+1920];
	ld.global.u32 	%r2195, [%rd8+2048];
	bra.uni 	$L__BB22_138;
$L__BB22_104:
	ld.param.u32 	%r2084, [_ZN3cub18CUB_300001_SM_10006detail10radix_sort29DeviceRadixSortOnesweepKernelINS1_5radix10policy_hubIiiyE10Policy1000ELNS0_9SortOrderE0EiiyiiNS1_21identity_decomposer_tEEEvPT5_SB_PT3_PKSC_PT1_PKSG_PT2_PKSK_T4_iiT6__param_8];
	cvt.u32.u64 	%r696, %rd7;
	sub.s32 	%r148, %r2084, %r649;
	setp.ge.s32 	%p68, %r696, %r148;
	@%p68 bra 	$L__BB22_106;
	ld.global.u32 	%r2211, [%rd8];
$L__BB22_106:
	add.s32 	%r700, %r696, 32;
	setp.ge.s32 	%p69, %r700, %r148;
	@%p69 bra 	$L__BB22_108;
	ld.global.u32 	%r2210, [%rd8+128];
$L__BB22_108:
	add.s32 	%r703, %r696, 64;
	setp.ge.s32 	%p70, %r703, %r148;
	@%p70 bra 	$L__BB22_110;
	ld.global.u32 	%r2209, [%rd8+256];
$L__BB22_110:
	add.s32 	%r706, %r696, 96;
	setp.ge.s32 	%p71, %r706, %r148;
	@%p71 bra 	$L__BB22_112;
	ld.global.u32 	%r2208, [%rd8+384];
$L__BB22_112:
	add.s32 	%r709, %r696, 128;
	setp.ge.s32 	%p72, %r709, %r148;
	@%p72 bra 	$L__BB22_114;
	ld.global.u32 	%r2207, [%rd8+512];
$L__BB22_114:
	add.s32 	%r712, %r696, 160;
	setp.ge.s32 	%p73, %r712, %r148;
	@%p73 bra 	$L__BB22_116;
	ld.global.u32 	%r2206, [%rd8+640];
$L__BB22_116:
	add.s32 	%r715, %r696, 192;
	setp.ge.s32 	%p74, %r715, %r148;
	@%p74 bra 	$L__BB22_118;
	ld.global.u32 	%r2205, [%rd8+768];
$L__BB22_118:
	add.s32 	%r718, %r696, 224;
	setp.ge.s32 	%p75, %r718, %r148;
	@%p75 bra 	$L__BB22_120;
	ld.global.u32 	%r2204, [%rd8+896];
$L__BB22_120:
	add.s32 	%r721, %r696, 256;
	setp.ge.s32 	%p76, %r721, %r148;
	@%p76 bra 	$L__BB22_122;
	ld.global.u32 	%r2203, [%rd8+1024];
$L__BB22_122:
	add.s32 	%r724, %r696, 288;
	setp.ge.s32 	%p77, %r724, %r148;
	@%p77 bra 	$L__BB22_124;
	ld.global.u32 	%r2202, [%rd8+1152];
$L__BB22_124:
	add.s32 	%r727, %r696, 320;
	setp.ge.s32 	%p78, %r727, %r148;
	@%p78 bra 	$L__BB22_126;
	ld.global.u32 	%r2201, [%rd8+1280];
$L__BB22_126:
	add.s32 	%r730, %r696, 352;
	setp.ge.s32 	%p79, %r730, %r148;
	@%p79 bra 	$L__BB22_128;
	ld.global.u32 	%r2200, [%rd8+1408];
$L__BB22_128:
	add.s32 	%r733, %r696, 384;
	setp.ge.s32 	%p80, %r733, %r148;
	@%p80 bra 	$L__BB22_130;
	ld.global.u32 	%r2199, [%rd8+1536];
$L__BB22_130:
	add.s32 	%r736, %r696, 416;
	setp.ge.s32 	%p81, %r736, %r148;
	@%p81 bra 	$L__BB22_132;
	ld.global.u32 	%r2198, [%rd8+1664];
$L__BB22_132:
	add.s32 	%r739, %r696, 448;
	setp.ge.s32 	%p82, %r739, %r148;
	@%p82 bra 	$L__BB22_134;
	ld.global.u32 	%r2197, [%rd8+1792];
$L__BB22_134:
	add.s32 	%r742, %r696, 480;
	setp.ge.s32 	%p83, %r742, %r148;
	@%p83 bra 	$L__BB22_136;
	ld.global.u32 	%r2196, [%rd8+1920];
$L__BB22_136:
	add.s32 	%r745, %r696, 512;
	setp.ge.s32 	%p84, %r745, %r148;
	@%p84 bra 	$L__BB22_138;
	ld.global.u32 	%r2195, [%rd8+2048];
$L__BB22_138:
	ld.param.u32 	%r2085, [_ZN3cub18CUB_300001_SM_10006detail10radix_sort29DeviceRadixSortOnesweepKernelINS1_5radix10policy_hubIiiyE10Policy1000ELNS0_9SortOrderE0EiiyiiNS1_21identity_decomposer_tEEEvPT5_SB_PT3_PKSC_PT1_PKSG_PT2_PKSK_T4_iiT6__param_8];
	mad.lo.s32 	%r746, %r3, 6528, 6528;
	setp.gt.s32 	%p85, %r746, %r2085;
	@%p85 bra 	$L__BB22_140;
	ld.param.u64 	%rd439, [_ZN3cub18CUB_300001_SM_10006detail10radix_sort29DeviceRadixSortOnesweepKernelINS1_5radix10policy_hubIiiyE10Policy1000ELNS0_9SortOrderE0EiiyiiNS1_21identity_decomposer_tEEEvPT5_SB_PT3_PKSC_PT1_PKSG_PT2_PKSK_T4_iiT6__param_6];
	add.s64 	%rd86, %rd14, %rd7;
	cvta.to.global.u64 	%rd87, %rd439;
	shl.b64 	%rd88, %rd86, 2;
	add.s64 	%rd89, %rd87, %rd88;
	st.global.u32 	[%rd89], %r2211;
	st.global.u32 	[%rd89+128], %r2210;
	st.global.u32 	[%rd89+256], %r2209;
	st.global.u32 	[%rd89+384], %r2208;
	st.global.u32 	[%rd89+512], %r2207;
	st.global.u32 	[%rd89+640], %r2206;
	st.global.u32 	[%rd89+768], %r2205;
	st.global.u32 	[%rd89+896], %r2204;
	st.global.u32 	[%rd89+1024], %r2203;
	st.global.u32 	[%rd89+1152], %r2202;
	st.global.u32 	[%rd89+1280], %r2201;
	st.global.u32 	[%rd89+1408], %r2200;
	st.global.u32 	[%rd89+1536], %r2199;
	st.global.u32 	[%rd89+1664], %r2198;
	st.global.u32 	[%rd89+1792], %r2197;
	st.global.u32 	[%rd89+1920], %r2196;
	st.global.u32 	[%rd89+2048], %r2195;
	bra.uni 	$L__BB22_174;
$L__BB22_140:
	ld.param.u32 	%r2086, [_ZN3cub18CUB_300001_SM_10006detail10radix_sort29DeviceRadixSortOnesweepKernelINS1_5radix10policy_hubIiiyE10Policy1000ELNS0_9SortOrderE0EiiyiiNS1_21identity_decomposer_tEEEvPT5_SB_PT3_PKSC_PT1_PKSG_PT2_PKSK_T4_iiT6__param_8];
	ld.param.u64 	%rd440, [_ZN3cub18CUB_300001_SM_10006detail10radix_sort29DeviceRadixSortOnesweepKernelINS1_5radix10policy_hubIiiyE10Policy1000ELNS0_9SortOrderE0EiiyiiNS1_21identity_decomposer_tEEEvPT5_SB_PT3_PKSC_PT1_PKSG_PT2_PKSK_T4_iiT6__param_6];
	cvt.u32.u64 	%r747, %rd7;
	mad.lo.s32 	%r199, %r3, -6528, %r2086;
	setp.ge.s32 	%p86, %r747, %r199;
	add.s64 	%rd90, %rd14, %rd7;
	cvta.to.global.u64 	%rd91, %rd440;
	shl.b64 	%rd92, %rd90, 2;
	add.s64 	%rd16, %rd91, %rd92;
	@%p86 bra 	$L__BB22_142;
	st.global.u32 	[%rd16], %r2211;
$L__BB22_142:
	add.s32 	%r749, %r747, 32;
	setp.ge.s32 	%p87, %r749, %r199;
	@%p87 bra 	$L__BB22_144;
	st.global.u32 	[%rd16+128], %r2210;
$L__BB22_144:
	add.s32 	%r751, %r747, 64;
	setp.ge.s32 	%p88, %r751, %r199;
	@%p88 bra 	$L__BB22_146;
	st.global.u32 	[%rd16+256], %r2209;
$L__BB22_146:
	add.s32 	%r753, %r747, 96;
	setp.ge.s32 	%p89, %r753, %r199;
	@%p89 bra 	$L__BB22_148;
	st.global.u32 	[%rd16+384], %r2208;
$L__BB22_148:
	add.s32 	%r755, %r747, 128;
	setp.ge.s32 	%p90, %r755, %r199;
	@%p90 bra 	$L__BB22_150;
	st.global.u32 	[%rd16+512], %r2207;
$L__BB22_150:
	add.s32 	%r757, %r747, 160;
	setp.ge.s32 	%p91, %r757, %r199;
	@%p91 bra 	$L__BB22_152;
	st.global.u32 	[%rd16+640], %r2206;
$L__BB22_152:
	add.s32 	%r759, %r747, 192;
	setp.ge.s32 	%p92, %r759, %r199;
	@%p92 bra 	$L__BB22_154;
	st.global.u32 	[%rd16+768], %r2205;
$L__BB22_154:
	add.s32 	%r761, %r747, 224;
	setp.ge.s32 	%p93, %r761, %r199;
	@%p93 bra 	$L__BB22_156;
	st.global.u32 	[%rd16+896], %r2204;
$L__BB22_156:
	add.s32 	%r763, %r747, 256;
	setp.ge.s32 	%p94, %r763, %r199;
	@%p94 bra 	$L__BB22_158;
	st.global.u32 	[%rd16+1024], %r2203;
$L__BB22_158:
	add.s32 	%r765, %r747, 288;
	setp.ge.s32 	%p95, %r765, %r199;
	@%p95 bra 	$L__BB22_160;
	st.global.u32 	[%rd16+1152], %r2202;
$L__BB22_160:
	add.s32 	%r767, %r747, 320;
	setp.ge.s32 	%p96, %r767, %r199;
	@%p96 bra 	$L__BB22_162;
	st.global.u32 	[%rd16+1280], %r2201;
$L__BB22_162:
	add.s32 	%r769, %r747, 352;
	setp.ge.s32 	%p97, %r769, %r199;
	@%p97 bra 	$L__BB22_164;
	st.global.u32 	[%rd16+1408], %r2200;
$L__BB22_164:
	add.s32 	%r771, %r747, 384;
	setp.ge.s32 	%p98, %r771, %r199;
	@%p98 bra 	$L__BB22_166;
	st.global.u32 	[%rd16+1536], %r2199;
$L__BB22_166:
	add.s32 	%r773, %r747, 416;
	setp.ge.s32 	%p99, %r773, %r199;
	@%p99 bra 	$L__BB22_168;
	st.global.u32 	[%rd16+1664], %r2198;
$L__BB22_168:
	add.s32 	%r775, %r747, 448;
	setp.ge.s32 	%p100, %r775, %r199;
	@%p100 bra 	$L__BB22_170;
	st.global.u32 	[%rd16+1792], %r2197;
$L__BB22_170:
	add.s32 	%r777, %r747, 480;
	setp.ge.s32 	%p101, %r777, %r199;
	@%p101 bra 	$L__BB22_172;
	st.global.u32 	[%rd16+1920], %r2196;
$L__BB22_172:
	add.s32 	%r779, %r747, 512;
	setp.ge.s32 	%p102, %r779, %r199;
	@%p102 bra 	$L__BB22_174;
	st.global.u32 	[%rd16+2048], %r2195;
$L__BB22_174:
	// begin inline asm
	exit;
	// end inline asm
	mov.u32 	%r2212, %r2149;
	mov.u32 	%r2213, %r2150;
	mov.u32 	%r2214, %r2151;
	mov.u32 	%r2215, %r2152;
	mov.u32 	%r2216, %r2153;
	mov.u32 	%r2217, %r2154;
	mov.u32 	%r2218, %r2155;
	mov.u32 	%r2219, %r2156;
	mov.u32 	%r2220, %r2157;
	mov.u32 	%r2221, %r2158;
	mov.u32 	%r2222, %r2159;
	mov.u32 	%r2223, %r2160;
	mov.u32 	%r2224, %r2161;
	mov.u32 	%r2225, %r2162;
	mov.u32 	%r2226, %r2163;
	mov.u32 	%r2227, %r2164;
	mov.u32 	%r2228, %r2165;
$L__BB22_175:
	mul.hi.u32 	%r780, %r1, 357913942;
	add.s32 	%r781, %r780, %r1;
	shl.b32 	%r782, %r781, 2;
	mov.u32 	%r783, _ZZN3cub18CUB_300001_SM_10006detail10radix_sort29DeviceRadixSortOnesweepKernelINS1_5radix10policy_hubIiiyE10Policy1000ELNS0_9SortOrderE0EiiyiiNS1_21identity_decomposer_tEEEvPT5_SB_PT3_PKSC_PT1_PKSG_PT2_PKSK_T4_iiT6_E1s;
	add.s32 	%r784, %r783, %r782;
	add.s32 	%r217, %r784, 13328;
	st.shared.u32 	[%r784+13328], %r2174;
	bar.sync 	0;
	setp.gt.u32 	%p103, %r1, 31;
	@%p103 bra 	$L__BB22_177;
	mad.lo.s32 	%r816, %r1, 52, %r783;
	ld.shared.u32 	%r817, [%r816+13328];
	ld.shared.u32 	%r818, [%r816+13332];
	ld.shared.u32 	%r819, [%r816+13336];
	ld.shared.u32 	%r820, [%r816+13340];
	ld.shared.u32 	%r821, [%r816+13344];
	ld.shared.u32 	%r822, [%r816+13348];
	ld.shared.u32 	%r823, [%r816+13352];
	ld.shared.u32 	%r824, [%r816+13356];
	ld.shared.u32 	%r825, [%r816+13360];
	ld.shared.u32 	%r826, [%r816+13364];
	ld.shared.u32 	%r827, [%r816+13368];
	ld.shared.u32 	%r828, [%r816+13372];
	add.s32 	%r829, %r818, %r817;
	add.s32 	%r830, %r829, %r819;
	add.s32 	%r831, %r830, %r820;
	add.s32 	%r832, %r831, %r821;
	add.s32 	%r833, %r832, %r822;
	add.s32 	%r834, %r833, %r823;
	add.s32 	%r835, %r834, %r824;
	add.s32 	%r836, %r835, %r825;
	add.s32 	%r837, %r836, %r826;
	add.s32 	%r838, %r837, %r827;
	add.s32 	%r789, %r838, %r828;
	mov.b32 	%r787, 1;
	mov.b32 	%r812, 0;
	mov.b32 	%r814, -1;
	// begin inline asm
	{  .reg .s32 r0;  .reg .pred p;  shfl.sync.up.b32 r0|p, %r789, %r787, %r812, %r814;  @p add.s32 r0, r0, %r789;  mov.s32 %r785, r0;}
	// end inline asm
	mov.b32 	%r793, 2;
	// begin inline asm
	{  .reg .s32 r0;  .reg .pred p;  shfl.sync.up.b32 r0|p, %r785, %r793, %r812, %r814;  @p add.s32 r0, r0, %r785;  mov.s32 %r791, r0;}
	// end inline asm
	mov.b32 	%r799, 4;
	// begin inline asm
	{  .reg .s32 r0;  .reg .pred p;  shfl.sync.up.b32 r0|p, %r791, %r799, %r812, %r814;  @p add.s32 r0, r0, %r791;  mov.s32 %r797, r0;}
	// end inline asm
	mov.b32 	%r805, 8;
	// begin inline asm
	{  .reg .s32 r0;  .reg .pred p;  shfl.sync.up.b32 r0|p, %r797, %r805, %r812, %r814;  @p add.s32 r0, r0, %r797;  mov.s32 %r803, r0;}
	// end inline asm
	mov.b32 	%r811, 16;
	// begin inline asm
	{  .reg .s32 r0;  .reg .pred p;  shfl.sync.up.b32 r0|p, %r803, %r811, %r812, %r814;  @p add.s32 r0, r0, %r803;  mov.s32 %r809, r0;}
	// end inline asm
	sub.s32 	%r839, %r809, %r789;
	add.s32 	%r840, %r817, %r839;
	add.s32 	%r841, %r818, %r840;
	add.s32 	%r842, %r819, %r841;
	add.s32 	%r843, %r820, %r842;
	add.s32 	%r844, %r821, %r843;
	add.s32 	%r845, %r822, %r844;
	add.s32 	%r846, %r823, %r845;
	add.s32 	%r847, %r824, %r846;
	add.s32 	%r848, %r825, %r847;
	add.s32 	%r849, %r826, %r848;
	add.s32 	%r850, %r827, %r849;
	st.shared.u32 	[%r816+13328], %r839;
	st.shared.u32 	[%r816+13332], %r840;
	st.shared.u32 	[%r816+13336], %r841;
	st.shared.u32 	[%r816+13340], %r842;
	st.shared.u32 	[%r816+13344], %r843;
	st.shared.u32 	[%r816+13348], %r844;
	st.shared.u32 	[%r816+13352], %r845;
	st.shared.u32 	[%r816+13356], %r846;
	st.shared.u32 	[%r816+13360], %r847;
	st.shared.u32 	[%r816+13364], %r848;
	st.shared.u32 	[%r816+13368], %r849;
	st.shared.u32 	[%r816+13372], %r850;
$L__BB22_177:
	setp.gt.u32 	%p104, %r1, 255;
	bar.sync 	0;
	ld.shared.u32 	%r218, [%r217];
	@%p104 bra 	$L__BB22_179;
	shl.b32 	%r851, %r1, 2;
	add.s32 	%r853, %r783, %r851;
	ld.shared.u32 	%r854, [%r853];
	add.s32 	%r855, %r854, %r218;
	st.shared.u32 	[%r853], %r855;
	ld.shared.u32 	%r856, [%r853+1024];
	add.s32 	%r857, %r856, %r218;
	st.shared.u32 	[%r853+1024], %r857;
	ld.shared.u32 	%r858, [%r853+2048];
	add.s32 	%r859, %r858, %r218;
	st.shared.u32 	[%r853+2048], %r859;
	ld.shared.u32 	%r860, [%r853+3072];
	add.s32 	%r861, %r860, %r218;
	st.shared.u32 	[%r853+3072], %r861;
	ld.shared.u32 	%r862, [%r853+4096];
	add.s32 	%r863, %r862, %r218;
	st.shared.u32 	[%r853+4096], %r863;
	ld.shared.u32 	%r864, [%r853+5120];
	add.s32 	%r865, %r864, %r218;
	st.shared.u32 	[%r853+5120], %r865;
	ld.shared.u32 	%r866, [%r853+6144];
	add.s32 	%r867, %r866, %r218;
	st.shared.u32 	[%r853+6144], %r867;
	ld.shared.u32 	%r868, [%r853+7168];
	add.s32 	%r869, %r868, %r218;
	st.shared.u32 	[%r853+7168], %r869;
	ld.shared.u32 	%r870, [%r853+8192];
	add.s32 	%r871, %r870, %r218;
	st.shared.u32 	[%r853+8192], %r871;
	ld.shared.u32 	%r872, [%r853+9216];
	add.s32 	%r873, %r872, %r218;
	st.shared.u32 	[%r853+9216], %r873;
	ld.shared.u32 	%r874, [%r853+10240];
	add.s32 	%r875, %r874, %r218;
	st.shared.u32 	[%r853+10240], %r875;
	ld.shared.u32 	%r876, [%r853+11264];
	add.s32 	%r877, %r876, %r218;
	st.shared.u32 	[%r853+11264], %r877;
$L__BB22_179:
	ld.param.u32 	%r2132, [_ZN3cub18CUB_300001_SM_10006detail10radix_sort29DeviceRadixSortOnesweepKernelINS1_5radix10policy_hubIiiyE10Policy1000ELNS0_9SortOrderE0EiiyiiNS1_21identity_decomposer_tEEEvPT5_SB_PT3_PKSC_PT1_PKSG_PT2_PKSK_T4_iiT6__param_10];
	ld.param.u32 	%r2095, [_ZN3cub18CUB_300001_SM_10006detail10radix_sort29DeviceRadixSortOnesweepKernelINS1_5radix10policy_hubIiiyE10Policy1000ELNS0_9SortOrderE0EiiyiiNS1_21identity_decomposer_tEEEvPT5_SB_PT3_PKSC_PT1_PKSG_PT2_PKSK_T4_iiT6__param_9];
	shl.b32 	%r904, %r1, 5;
	and.b32  	%r905, %r904, 31744;
	add.s32 	%r219, %r783, %r905;
	bar.sync 	0;
	// begin inline asm
	mov.u32 %r878, %lanemask_le;
	// end inline asm
	shr.u32 	%r907, %r2228, %r2095;
	mov.b32 	%r908, -1;
	shl.b32 	%r909, %r908, %r2132;
	not.b32 	%r221, %r909;
	and.b32  	%r901, %r907, %r221;
	mov.b32 	%r881, 1;
	// begin inline asm
	{
    .reg .pred p;
    and.b32 %r879, %r901, %r881;    setp.ne.u32 p, %r879, 0;
    vote.ballot.sync.b32 %r879, p, 0xffffffff;
    @!p not.b32 %r879, %r879;
}

	// end inline asm
	mov.b32 	%r884, 2;
	// begin inline asm
	{
    .reg .pred p;
    and.b32 %r882, %r901, %r884;    setp.ne.u32 p, %r882, 0;
    vote.ballot.sync.b32 %r882, p, 0xffffffff;
    @!p not.b32 %r882, %r882;
}

	// end inline asm
	and.b32  	%r910, %r882, %r879;
	mov.b32 	%r887, 4;
	// begin inline asm
	{
    .reg .pred p;
    and.b32 %r885, %r901, %r887;    setp.ne.u32 p, %r885, 0;
    vote.ballot.sync.b32 %r885, p, 0xffffffff;
    @!p not.b32 %r885, %r885;
}

	// end inline asm
	and.b32  	%r911, %r885, %r910;
	mov.b32 	%r890, 8;
	// begin inline asm
	{
    .reg .pred p;
    and.b32 %r888, %r901, %r890;    setp.ne.u32 p, %r888, 0;
    vote.ballot.sync.b32 %r888, p, 0xffffffff;
    @!p not.b32 %r888, %r888;
}

	// end inline asm
	and.b32  	%r912, %r888, %r911;
	mov.b32 	%r893, 16;
	// begin inline asm
	{
    .reg .pred p;
    and.b32 %r891, %r901, %r893;    setp.ne.u32 p, %r891, 0;
    vote.ballot.sync.b32 %r891, p, 0xffffffff;
    @!p not.b32 %r891, %r891;
}

	// end inline asm
	and.b32  	%r913, %r891, %r912;
	mov.b32 	%r896, 32;
	// begin inline asm
	{
    .reg .pred p;
    and.b32 %r894, %r901, %r896;    setp.ne.u32 p, %r894, 0;
    vote.ballot.sync.b32 %r894, p, 0xffffffff;
    @!p not.b32 %r894, %r894;
}

	// end inline asm
	and.b32  	%r914, %r894, %r913;
	mov.b32 	%r899, 64;
	// begin inline asm
	{
    .reg .pred p;
    and.b32 %r897, %r901, %r899;    setp.ne.u32 p, %r897, 0;
    vote.ballot.sync.b32 %r897, p, 0xffffffff;
    @!p not.b32 %r897, %r897;
}

	// end inline asm
	and.b32  	%r915, %r897, %r914;
	mov.b32 	%r902, 128;
	// begin inline asm
	{
    .reg .pred p;
    and.b32 %r900, %r901, %r902;    setp.ne.u32 p, %r900, 0;
    vote.ballot.sync.b32 %r900, p, 0xffffffff;
    @!p not.b32 %r900, %r900;
}

	// end inline asm
	and.b32  	%r916, %r900, %r915;
	clz.b32 	%r917, %r916;
	sub.s32 	%r223, 31, %r917;
	and.b32  	%r918, %r878, %r916;
	popc.b32 	%r224, %r918;
	setp.ne.s32 	%p105, %r443, %r223;
	mov.b32 	%r2229, 0;
	@%p105 bra 	$L__BB22_181;
	shl.b32 	%r919, %r901, 2;
	add.s32 	%r920, %r219, %r919;
	atom.shared.add.u32 	%r2229, [%r920], %r224;
$L__BB22_181:
	ld.param.u32 	%r2096, [_ZN3cub18CUB_300001_SM_10006detail10radix_sort29DeviceRadixSortOnesweepKernelINS1_5radix10policy_hubIiiyE10Policy1000ELNS0_9SortOrderE0EiiyiiNS1_21identity_decomposer_tEEEvPT5_SB_PT3_PKSC_PT1_PKSG_PT2_PKSK_T4_iiT6__param_9];
	shfl.sync.idx.b32	%r946|%p106, %r2229, %r223, 31, -1;
	add.s32 	%r227, %r224, %r946;
	shr.u32 	%r947, %r2227, %r2096;
	and.b32  	%r943, %r947, %r221;
	mov.b32 	%r923, 1;
	// begin inline asm
	{
    .reg .pred p;
    and.b32 %r921, %r943, %r923;    setp.ne.u32 p, %r921, 0;
    vote.ballot.sync.b32 %r921, p, 0xffffffff;
    @!p not.b32 %r921, %r921;
}

	// end inline asm
	mov.b32 	%r926, 2;
	// begin inline asm
	{
    .reg .pred p;
    and.b32 %r924, %r943, %r926;    setp.ne.u32 p, %r924, 0;
    vote.ballot.sync.b32 %r924, p, 0xffffffff;
    @!p not.b32 %r924, %r924;
}

	// end inline asm
	and.b32  	%r948, %r924, %r921;
	mov.b32 	%r929, 4;
	// begin inline asm
	{
    .reg .pred p;
    and.b32 %r927, %r943, %r929;    setp.ne.u32 p, %r927, 0;
    vote.ballot.sync.b32 %r927, p, 0xffffffff;
    @!p not.b32 %r927, %r927;
}

	// end inline asm
	and.b32  	%r949, %r927, %r948;
	mov.b32 	%r932, 8;
	// begin inline asm
	{
    .reg .pred p;
    and.b32 %r930, %r943, %r932;    setp.ne.u32 p, %r930, 0;
    vote.ballot.sync.b32 %r930, p, 0xffffffff;
    @!p not.b32 %r930, %r930;
}

	// end inline asm
	and.b32  	%r950, %r930, %r949;
	mov.b32 	%r935, 16;
	// begin inline asm
	{
    .reg .pred p;
    and.b32 %r933, %r943, %r935;    setp.ne.u32 p, %r933, 0;
    vote.ballot.sync.b32 %r933, p, 0xffffffff;
    @!p not.b32 %r933, %r933;
}

	// end inline asm
	and.b32  	%r951, %r933, %r950;
	mov.b32 	%r938, 32;
	// begin inline asm
	{
    .reg .pred p;
    and.b32 %r936, %r943, %r938;    setp.ne.u32 p, %r936, 0;
    vote.ballot.sync.b32 %r936, p, 0xffffffff;
    @!p not.b32 %r936, %r936;
}

	// end inline asm
	and.b32  	%r952, %r936, %r951;
	mov.b32 	%r941, 64;
	// begin inline asm
	{
    .reg .pred p;
    and.b32 %r939, %r943, %r941;    setp.ne.u32 p, %r939, 0;
    vote.ballot.sync.b32 %r939, p, 0xffffffff;
    @!p not.b32 %r939, %r939;
}

	// end inline asm
	and.b32  	%r953, %r939, %r952;
	mov.b32 	%r944, 128;
	// begin inline asm
	{
    .reg .pred p;
    and.b32 %r942, %r943, %r944;    setp.ne.u32 p, %r942, 0;
    vote.ballot.sync.b32 %r942, p, 0xffffffff;
    @!p not.b32 %r942, %r942;
}

	// end inline asm
	and.b32  	%r954, %r942, %r953;
	clz.b32 	%r955, %r954;
	sub.s32 	%r229, 31, %r955;
	and.b32  	%r956, %r878, %r954;
	popc.b32 	%r230, %r956;
	setp.ne.s32 	%p107, %r443, %r229;
	mov.b32 	%r2230, 0;
	@%p107 bra 	$L__BB22_183;
	shl.b32 	%r957, %r943, 2;
	add.s32 	%r958, %r219, %r957;
	atom.shared.add.u32 	%r2230, [%r958], %r230;
$L__BB22_183:
	ld.param.u32 	%r2097, [_ZN3cub18CUB_300001_SM_10006detail10radix_sort29DeviceRadixSortOnesweepKernelINS1_5radix10policy_hubIiiyE10Policy1000ELNS0_9SortOrderE0EiiyiiNS1_21identity_decomposer_tEEEvPT5_SB_PT3_PKSC_PT1_PKSG_PT2_PKSK_T4_iiT6__param_9];
	shfl.sync.idx.b32	%r984|%p108, %r2230, %r229, 31, -1;
	add.s32 	%r233, %r230, %r984;
	shr.u32 	%r985, %r2226, %r2097;
	and.b32  	%r981, %r985, %r221;
	mov.b32 	%r961, 1;
	// begin inline asm
	{
    .reg .pred p;
    and.b32 %r959, %r981, %r961;    setp.ne.u32 p, %r959, 0;
    vote.ballot.sync.b32 %r959, p, 0xffffffff;
    @!p not.b32 %r959, %r959;
}

	// end inline asm
	mov.b32 	%r964, 2;
	// begin inline asm
	{
    .reg .pred p;
    and.b32 %r962, %r981, %r964;    setp.ne.u32 p, %r962, 0;
    vote.ballot.sync.b32 %r962, p, 0xffffffff;
    @!p not.b32 %r962, %r962;
}

	// end inline asm
	and.b32  	%r986, %r962, %r959;
	mov.b32 	%r967, 4;
	// begin inline asm
	{
    .reg .pred p;
    and.b32 %r965, %r981, %r967;    setp.ne.u32 p, %r965, 0;
    vote.ballot.sync.b32 %r965, p, 0xffffffff;
    @!p not.b32 %r965, %r965;
}

	// end inline asm
	and.b32  	%r987, %r965, %r986;
	mov.b32 	%r970, 8;
	// begin inline asm
	{
    .reg .pred p;
    and.b32 %r968, %r981, %r970;    setp.ne.u32 p, %r968, 0;
    vote.ballot.sync.b32 %r968, p, 0xffffffff;
    @!p not.b32 %r968, %r968;
}

	// end inline asm
	and.b32  	%r988, %r968, %r987;
	mov.b32 	%r973, 16;
	// begin inline asm
	{
    .reg .pred p;
    and.b32 %r971, %r981, %r973;    setp.ne.u32 p, %r971, 0;
    vote.ballot.sync.b32 %r971, p, 0xffffffff;
    @!p not.b32 %r971, %r971;
}

	// end inline asm
	and.b32  	%r989, %r971, %r988;
	mov.b32 	%r976, 32;
	// begin inline asm
	{
    .reg .pred p;
    and.b32 %r974, %r981, %r976;    setp.ne.u32 p, %r974, 0;
    vote.ballot.sync.b32 %r974, p, 0xffffffff;
    @!p not.b32 %r974, %r974;
}

	// end inline asm
	and.b32  	%r990, %r974, %r989;
	mov.b32 	%r979, 64;
	// begin inline asm
	{
    .reg .pred p;
    and.b32 %r977, %r981, %r979;    setp.ne.u32 p, %r977, 0;
    vote.ballot.sync.b32 %r977, p, 0xffffffff;
    @!p not.b32 %r977, %r977;
}

	// end inline asm
	and.b32  	%r991, %r977, %r990;
	mov.b32 	%r982, 128;
	// begin inline asm
	{
    .reg .pred p;
    and.b32 %r980, %r981, %r982;    setp.ne.u32 p, %r980, 0;
    vote.ballot.sync.b32 %r980, p, 0xffffffff;
    @!p not.b32 %r980, %r980;
}

	// end inline asm
	and.b32  	%r992, %r980, %r991;
	clz.b32 	%r993, %r992;
	sub.s32 	%r235, 31, %r993;
	and.b32  	%r994, %r878, %r992;
	popc.b32 	%r236, %r994;
	setp.ne.s32 	%p109, %r443, %r235;
	mov.b32 	%r2231, 0;
	@%p109 bra 	$L__BB22_185;
	shl.b32 	%r995, %r981, 2;
	add.s32 	%r996, %r219, %r995;
	atom.shared.add.u32 	%r2231, [%r996], %r236;
$L__BB22_185:
	ld.param.u32 	%r2098, [_ZN3cub18CUB_300001_SM_10006detail10radix_sort29DeviceRadixSortOnesweepKernelINS1_5radix10policy_hubIiiyE10Policy1000ELNS0_9SortOrderE0EiiyiiNS1_21identity_decomposer_tEEEvPT5_SB_PT3_PKSC_PT1_PKSG_PT2_PKSK_T4_iiT6__param_9];
	shfl.sync.idx.b32	%r1022|%p110, %r2231, %r235, 31, -1;
	add.s32 	%r239, %r236, %r1022;
	shr.u32 	%r1023, %r2225, %r2098;
	and.b32  	%r1019, %r1023, %r221;
	mov.b32 	%r999, 1;
	// begin inline asm
	{
    .reg .pred p;
    and.b32 %r997, %r1019, %r999;    setp.ne.u32 p, %r997, 0;
    vote.ballot.sync.b32 %r997, p, 0xffffffff;
    @!p not.b32 %r997, %r997;
}

	// end inline asm
	mov.b32 	%r1002, 2;
	// begin inline asm
	{
    .reg .pred p;
    and.b32 %r1000, %r1019, %r1002;    setp.ne.u32 p, %r1000, 0;
    vote.ballot.sync.b32 %r1000, p, 0xffffffff;
    @!p not.b32 %r1000, %r1000;
}

	// end inline asm
	and.b32  	%r1024, %r1000, %r997;
	mov.b32 	%r1005, 4;
	// begin inline asm
	{
    .reg .pred p;
    and.b32 %r1003, %r1019, %r1005;    setp.ne.u32 p, %r1003, 0;
    vote.ballot.sync.b32 %r1003, p, 0xffffffff;
    @!p not.b32 %r1003, %r1003;
}

	// end inline asm
	and.b32  	%r1025, %r1003, %r1024;
	mov.b32 	%r1008, 8;
	// begin inline asm
	{
    .reg .pred p;
    and.b32 %r1006, %r1019, %r1008;    setp.ne.u32 p, %r1006, 0;
    vote.ballot.sync.b32 %r1006, p, 0xffffffff;
    @!p not.b32 %r1006, %r1006;
}

	// end inline asm
	and.b32  	%r1026, %r1006, %r1025;
	mov.b32 	%r1011, 16;
	// begin inline asm
	{
    .reg .pred p;
    and.b32 %r1009, %r1019, %r1011;    setp.ne.u32 p, %r1009, 0;
    vote.ballot.sync.b32 %r1009, p, 0xffffffff;
    @!p not.b32 %r1009, %r1009;
}

	// end inline asm
	and.b32  	%r1027, %r1009, %r1026;
	mov.b32 	%r1014, 32;
	// begin inline asm
	{
    .reg .pred p;
    and.b32 %r1012, %r1019, %r1014;    setp.ne.u32 p, %r1012, 0;
    vote.ballot.sync.b32 %r1012, p, 0xffffffff;
    @!p not.b32 %r1012, %r1012;
}

	// end inline asm
	and.b32  	%r1028, %r1012, %r1027;
	mov.b32 	%r1017, 64;
	// begin inline asm
	{
    .reg .pred p;
    and.b32 %r1015, %r1019, %r1017;    setp.ne.u32 p, %r1015, 0;
    vote.ballot.sync.b32 %r1015, p, 0xffffffff;
    @!p not.b32 %r1015, %r1015;
}

	// end inline asm
	and.b32  	%r1029, %r1015, %r1028;
	mov.b32 	%r1020, 128;
	// begin inline asm
	{
    .reg .pred p;
    and.b32 %r1018, %r1019, %r1020;    setp.ne.u32 p, %r1018, 0;
    vote.ballot.sync.b32 %r1018, p, 0xffffffff;
    @!p not.b32 %r1018, %r1018;
}

	// end inline asm
	and.b32  	%r1030, %r1018, %r1029;
	clz.b32 	%r1031, %r1030;
	sub.s32 	%r241, 31, %r1031;
	and.b32  	%r1032, %r878, %r1030;
	popc.b32 	%r242, %r1032;
	setp.ne.s32 	%p111, %r443, %r241;
	mov.b32 	%r2232, 0;
	@%p111 bra 	$L__BB22_187;
	shl.b32 	%r1033, %r1019, 2;
	add.s32 	%r1034, %r219, %r1033;
	atom.shared.add.u32 	%r2232, [%r1034], %r242;
$L__BB22_187:
	ld.param.u32 	%r2099, [_ZN3cub18CUB_300001_SM_10006detail10radix_sort29DeviceRadixSortOnesweepKernelINS1_5radix10policy_hubIiiyE10Policy1000ELNS0_9SortOrderE0EiiyiiNS1_21identity_decomposer_tEEEvPT5_SB_PT3_PKSC_PT1_PKSG_PT2_PKSK_T4_iiT6__param_9];
	shfl.sync.idx.b32	%r1060|%p112, %r2232, %r241, 31, -1;
	add.s32 	%r245, %r242, %r1060;
	shr.u32 	%r1061, %r2224, %r2099;
	and.b32  	%r1057, %r1061, %r221;
	mov.b32 	%r1037, 1;
	// begin inline asm
	{
    .reg .pred p;
    and.b32 %r1035, %r1057, %r1037;    setp.ne.u32 p, %r1035, 0;
    vote.ballot.sync.b32 %r1035, p, 0xffffffff;
    @!p not.b32 %r1035, %r1035;
}

	// end inline asm
	mov.b32 	%r1040, 2;
	// begin inline asm
	{
    .reg .pred p;
    and.b32 %r1038, %r1057, %r1040;    setp.ne.u32 p, %r1038, 0;
    vote.ballot.sync.b32 %r1038, p, 0xffffffff;
    @!p not.b32 %r1038, %r1038;
}

	// end inline asm
	and.b32  	%r1062, %r1038, %r1035;
	mov.b32 	%r1043, 4;
	// begin inline asm
	{
    .reg .pred p;
    and.b32 %r1041, %r1057, %r1043;    setp.ne.u32 p, %r1041, 0;
    vote.ballot.sync.b32 %r1041, p, 0xffffffff;
    @!p not.b32 %r1041, %r1041;
}

	// end inline asm
	and.b32  	%r1063, %r1041, %r1062;
	mov.b32 	%r1046, 8;
	// begin inline asm
	{
    .reg .pred p;
    and.b32 %r1044, %r1057, %r1046;    setp.ne.u32 p, %r1044, 0;
    vote.ballot.sync.b32 %r1044, p, 0xffffffff;
    @!p not.b32 %r1044, %r1044;
}

	// end inline asm
	and.b32  	%r1064, %r1044, %r1063;
	mov.b32 	%r1049, 16;
	// begin inline asm
	{
    .reg .pred p;
    and.b32 %r1047, %r1057, %r1049;    setp.ne.u32 p, %r1047, 0;
    vote.ballot.sync.b32 %r1047, p, 0xffffffff;
    @!p not.b32 %r1047, %r1047;
}

	// end inline asm
	and.b32  	%r1065, %r1047, %r1064;
	mov.b32 	%r1052, 32;
	// begin inline asm
	{
    .reg .pred p;
    and.b32 %r1050, %r1057, %r1052;    setp.ne.u32 p, %r1050, 0;
    vote.ballot.sync.b32 %r1050, p, 0xffffffff;
    @!p not.b32 %r1050, %r1050;
}

	// end inline asm
	and.b32  	%r1066, %r1050, %r1065;
	mov.b32 	%r1055, 64;
	// begin inline asm
	{
    .reg .pred p;
    and.b32 %r1053, %r1057, %r1055;    setp.ne.u32 p, %r1053, 0;
    vote.ballot.sync.b32 %r1053, p, 0xffffffff;
    @!p not.b32 %r1053, %r1053;
}

	// end inline asm
	and.b32  	%r1067, %r1053, %r1066;
	mov.b32 	%r1058, 128;
	// begin inline asm
	{
    .reg .pred p;
    and.b32 %r1056, %r1057, %r1058;    setp.ne.u32 p, %r1056, 0;
    vote.ballot.sync.b32 %r1056, p, 0xffffffff;
    @!p not.b32 %r1056, %r1056;
}

	// end inline asm
	and.b32  	%r1068, %r1056, %r1067;
	clz.b32 	%r1069, %r1068;
	sub.s32 	%r247, 31, %r1069;
	and.b32  	%r1070, %r878, %r1068;
	popc.b32 	%r248, %r1070;
	setp.ne.s32 	%p113, %r443, %r247;
	mov.b32 	%r2233, 0;
	@%p113 bra 	$L__BB22_189;
	shl.b32 	%r1071, %r1057, 2;
	add.s32 	%r1072, %r219, %r1071;
	atom.shared.add.u32 	%r2233, [%r1072], %r248;
$L__BB22_189:
	ld.param.u32 	%r2100, [_ZN3cub18CUB_300001_SM_10006detail10radix_sort29DeviceRadixSortOnesweepKernelINS1_5radix10policy_hubIiiyE10Policy1000ELNS0_9SortOrderE0EiiyiiNS1_21identity_decomposer_tEEEvPT5_SB_PT3_PKSC_PT1_PKSG_PT2_PKSK_T4_iiT6__param_9];
	shfl.sync.idx.b32	%r1098|%p114, %r2233, %r247, 31, -1;
	add.s32 	%r251, %r248, %r1098;
	shr.u32 	%r1099, %r2223, %r2100;
	and.b32  	%r1095, %r1099, %r221;
	mov.b32 	%r1075, 1;
	// begin inline asm
	{
    .reg .pred p;
    and.b32 %r1073, %r1095, %r1075;    setp.ne.u32 p, %r1073, 0;
    vote.ballot.sync.b32 %r1073, p, 0xffffffff;
    @!p not.b32 %r1073, %r1073;
}

	// end inline asm
	mov.b32 	%r1078, 2;
	// begin inline asm
	{
    .reg .pred p;
    and.b32 %r1076, %r1095, %r1078;    setp.ne.u32 p, %r1076, 0;
    vote.ballot.sync.b32 %r1076, p, 0xffffffff;
    @!p not.b32 %r1076, %r1076;
}

	// end inline asm
	and.b32  	%r1100, %r1076, %r1073;
	mov.b32 	%r1081, 4;
	// begin inline asm
	{
    .reg .pred p;
    and.b32 %r1079, %r1095, %r1081;    setp.ne.u32 p, %r1079, 0;
    vote.ballot.sync.b32 %r1079, p, 0xffffffff;
    @!p not.b32 %r1079, %r1079;
}

	// end inline asm
	and.b32  	%r1101, %r1079, %r1100;
	mov.b32 	%r1084, 8;
	// begin inline asm
	{
    .reg .pred p;
    and.b32 %r1082, %r1095, %r1084;    setp.ne.u32 p, %r1082, 0;
    vote.ballot.sync.b32 %r1082, p, 0xffffffff;
    @!p not.b32 %r1082, %r1082;
}

	// end inline asm
	and.b32  	%r1102, %r1082, %r1101;
	mov.b32 	%r1087, 16;
	// begin inline asm
	{
    .reg .pred p;
    and.b32 %r1085, %r1095, %r1087;    setp.ne.u32 p, %r1085, 0;
    vote.ballot.sync.b32 %r1085, p, 0xffffffff;
    @!p not.b32 %r1085, %r1085;
}

	// end inline asm
	and.b32  	%r1103, %r1085, %r1102;
	mov.b32 	%r1090, 32;
	// begin inline asm
	{
    .reg .pred p;
    and.b32 %r1088, %r1095, %r1090;    setp.ne.u32 p, %r1088, 0;
    vote.ballot.sync.b32 %r1088, p, 0xffffffff;
    @!p not.b32 %r1088, %r1088;
}

	// end inline asm
	and.b32  	%r1104, %r1088, %r1103;
	mov.b32 	%r1093, 64;
	// begin inline asm
	{
    .reg .pred p;
    and.b32 %r1091, %r1095, %r1093;    setp.ne.u32 p, %r1091, 0;
    vote.ballot.sync.b32 %r1091, p, 0xffffffff;
    @!p not.b32 %r1091, %r1091;
}

	// end inline asm
	and.b32  	%r1105, %r1091, %r1104;
	mov.b32 	%r1096, 128;
	// begin inline asm
	{
    .reg .pred p;
    and.b32 %r1094, %r1095, %r1096;    setp.ne.u32 p, %r1094, 0;
    vote.ballot.sync.b32 %r1094, p, 0xffffffff;
    @!p not.b32 %r1094, %r1094;
}

	// end inline asm
	and.b32  	%r1106, %r1094, %r1105;
	clz.b32 	%r1107, %r1106;
	sub.s32 	%r253, 31, %r1107;
	and.b32  	%r1108, %r878, %r1106;
	popc.b32 	%r254, %r1108;
	setp.ne.s32 	%p115, %r443, %r253;
	mov.b32 	%r2234, 0;
	@%p115 bra 	$L__BB22_191;
	shl.b32 	%r1109, %r1095, 2;
	add.s32 	%r1110, %r219, %r1109;
	atom.shared.add.u32 	%r2234, [%r1110], %r254;
$L__BB22_191:
	ld.param.u32 	%r2101, [_ZN3cub18CUB_300001_SM_10006detail10radix_sort29DeviceRadixSortOnesweepKernelINS1_5radix10policy_hubIiiyE10Policy1000ELNS0_9SortOrderE0EiiyiiNS1_21identity_decomposer_tEEEvPT5_SB_PT3_PKSC_PT1_PKSG_PT2_PKSK_T4_iiT6__param_9];
	shfl.sync.idx.b32	%r1136|%p116, %r2234, %r253, 31, -1;
	add.s32 	%r257, %r254, %r1136;
	shr.u32 	%r1137, %r2222, %r2101;
	and.b32  	%r1133, %r1137, %r221;
	mov.b32 	%r1113, 1;
	// begin inline asm
	{
    .reg .pred p;
    and.b32 %r1111, %r1133, %r1113;    setp.ne.u32 p, %r1111, 0;
    vote.ballot.sync.b32 %r1111, p, 0xffffffff;
    @!p not.b32 %r1111, %r1111;
}

	// end inline asm
	mov.b32 	%r1116, 2;
	// begin inline asm
	{
    .reg .pred p;
    and.b32 %r1114, %r1133, %r1116;    setp.ne.u32 p, %r1114, 0;
    vote.ballot.sync.b32 %r1114, p, 0xffffffff;
    @!p not.b32 %r1114, %r1114;
}

	// end inline asm
	and.b32  	%r1138, %r1114, %r1111;
	mov.b32 	%r1119, 4;
	// begin inline asm
	{
    .reg .pred p;
    and.b32 %r1117, %r1133, %r1119;    setp.ne.u32 p, %r1117, 0;
    vote.ballot.sync.b32 %r1117, p, 0xffffffff;
    @!p not.b32 %r1117, %r1117;
}

	// end inline asm
	and.b32  	%r1139, %r1117, %r1138;
	mov.b32 	%r1122, 8;
	// begin inline asm
	{
    .reg .pred p;
    and.b32 %r1120, %r1133, %r1122;    setp.ne.u32 p, %r1120, 0;
    vote.ballot.sync.b32 %r1120, p, 0xffffffff;
    @!p not.b32 %r1120, %r1120;
}

	// end inline asm
	and.b32  	%r1140, %r1120, %r1139;
	mov.b32 	%r1125, 16;
	// begin inline asm
	{
    .reg .pred p;
    and.b32 %r1123, %r1133, %r1125;    setp.ne.u32 p, %r1123, 0;
    vote.ballot.sync.b32 %r1123, p, 0xffffffff;
    @!p not.b32 %r1123, %r1123;
}

	// end inline asm
	and.b32  	%r1141, %r1123, %r1140;
	mov.b32 	%r1128, 32;
	// begin inline asm
	{
    .reg .pred p;
    and.b32 %r1126, %r1133, %r1128;    setp.ne.u32 p, %r1126, 0;
    vote.ballot.sync.b32 %r1126, p, 0xffffffff;
    @!p not.b32 %r1126, %r1126;
}

	// end inline asm
	and.b32  	%r1142, %r1126, %r1141;
	mov.b32 	%r1131, 64;
	// begin inline asm
	{
    .reg .pred p;
    and.b32 %r1129, %r1133, %r1131;    setp.ne.u32 p, %r1129, 0;
    vote.ballot.sync.b32 %r1129, p, 0xffffffff;
    @!p not.b32 %r1129, %r1129;
}

	// end inline asm
	and.b32  	%r1143, %r1129, %r1142;
	mov.b32 	%r1134, 128;
	// begin inline asm
	{
    .reg .pred p;
    and.b32 %r1132, %r1133, %r1134;    setp.ne.u32 p, %r1132, 0;
    vote.ballot.sync.b32 %r1132, p, 0xffffffff;
    @!p not.b32 %r1132, %r1132;
}

	// end inline asm
	and.b32  	%r1144, %r1132, %r1143;
	clz.b32 	%r1145, %r1144;
	sub.s32 	%r259, 31, %r1145;
	and.b32  	%r1146, %r878, %r1144;
	popc.b32 	%r260, %r1146;
	setp.ne.s32 	%p117, %r443, %r259;
	mov.b32 	%r2235, 0;
	@%p117 bra 	$L__BB22_193;
	shl.b32 	%r1147, %r1133, 2;
	add.s32 	%r1148, %r219, %r1147;
	atom.shared.add.u32 	%r2235, [%r1148], %r260;
$L__BB22_193:
	ld.param.u32 	%r2102, [_ZN3cub18CUB_300001_SM_10006detail10radix_sort29DeviceRadixSortOnesweepKernelINS1_5radix10policy_hubIiiyE10Policy1000ELNS0_9SortOrderE0EiiyiiNS1_21identity_decomposer_tEEEvPT5_SB_PT3_PKSC_PT1_PKSG_PT2_PKSK_T4_iiT6__param_9];
	shfl.sync.idx.b32	%r1174|%p118, %r2235, %r259, 31, -1;
	add.s32 	%r263, %r260, %r1174;
	shr.u32 	%r1175, %r2221, %r2102;
	and.b32  	%r1171, %r1175, %r221;
	mov.b32 	%r1151, 1;
	// begin inline asm
	{
    .reg .pred p;
    and.b32 %r1149, %r1171, %r1151;    setp.ne.u32 p, %r1149, 0;
    vote.ballot.sync.b32 %r1149, p, 0xffffffff;
    @!p not.b32 %r1149, %r1149;
}

	// end inline asm
	mov.b32 	%r1154, 2;
	// begin inline asm
	{
    .reg .pred p;
    and.b32 %r1152, %r1171, %r1154;    setp.ne.u32 p, %r1152, 0;
    vote.ballot.sync.b32 %r1152, p, 0xffffffff;
    @!p not.b32 %r1152, %r1152;
}

	// end inline asm
	and.b32  	%r1176, %r1152, %r1149;
	mov.b32 	%r1157, 4;
	// begin inline asm
	{
    .reg .pred p;
    and.b32 %r1155, %r1171, %r1157;    setp.ne.u32 p, %r1155, 0;
    vote.ballot.sync.b32 %r1155, p, 0xffffffff;
    @!p not.b32 %r1155, %r1155;
}

	// end inline asm
	and.b32  	%r1177, %r1155, %r1176;
	mov.b32 	%r1160, 8;
	// begin inline asm
	{
    .reg .pred p;
    and.b32 %r1158, %r1171, %r1160;    setp.ne.u32 p, %r1158, 0;
    vote.ballot.sync.b32 %r1158, p, 0xffffffff;
    @!p not.b32 %r1158, %r1158;
}

	// end inline asm
	and.b32  	%r1178, %r1158, %r1177;
	mov.b32 	%r1163, 16;
	// begin inline asm
	{
    .reg .pred p;
    and.b32 %r1161, %r1171, %r1163;    setp.ne.u32 p, %r1161, 0;
    vote.ballot.sync.b32 %r1161, p, 0xffffffff;
    @!p not.b32 %r1161, %r1161;
}

	// end inline asm
	and.b32  	%r1179, %r1161, %r1178;
	mov.b32 	%r1166, 32;
	// begin inline asm
	{
    .reg .pred p;
    and.b32 %r1164, %r1171, %r1166;    setp.ne.u32 p, %r1164, 0;
    vote.ballot.sync.b32 %r1164, p, 0xffffffff;
    @!p not.b32 %r1164, %r1164;
}

	// end inline asm
	and.b32  	%r1180, %r1164, %r1179;
	mov.b32 	%r1169, 64;
	// begin inline asm
	{
    .reg .pred p;
    and.b32 %r1167, %r1171, %r1169;    setp.ne.u32 p, %r1167, 0;
    vote.ballot.sync.b32 %r1167, p, 0xffffffff;
    @!p not.b32 %r1167, %r1167;
}

	// end inline asm
	and.b32  	%r1181, %r1167, %r1180;
	mov.b32 	%r1172, 128;
	// begin inline asm
	{
    .reg .pred p;
    and.b32 %r1170, %r1171, %r1172;    setp.ne.u32 p, %r1170, 0;
    vote.ballot.sync.b32 %r1170, p, 0xffffffff;
    @!p not.b32 %r1170, %r1170;
}

	// end inline asm
	and.b32  	%r1182, %r1170, %r1181;
	clz.b32 	%r1183, %r1182;
	sub.s32 	%r265, 31, %r1183;
	and.b32  	%r1184, %r878, %r1182;
	popc.b32 	%r266, %r1184;
	setp.ne.s32 	%p119, %r443, %r265;
	mov.b32 	%r2236, 0;
	@%p119 bra 	$L__BB22_195;
	shl.b32 	%r1185, %r1171, 2;
	add.s32 	%r1186, %r219, %r1185;
	atom.shared.add.u32 	%r2236, [%r1186], %r266;
$L__BB22_195:
	ld.param.u32 	%r2103, [_ZN3cub18CUB_300001_SM_10006detail10radix_sort29DeviceRadixSortOnesweepKernelINS1_5radix10policy_hubIiiyE10Policy1000ELNS0_9SortOrderE0EiiyiiNS1_21identity_decomposer_tEEEvPT5_SB_PT3_PKSC_PT1_PKSG_PT2_PKSK_T4_iiT6__param_9];
	shfl.sync.idx.b32	%r1212|%p120, %r2236, %r265, 31, -1;
	add.s32 	%r269, %r266, %r1212;
	shr.u32 	%r1213, %r2220, %r2103;
	and.b32  	%r1209, %r1213, %r221;
	mov.b32 	%r1189, 1;
	// begin inline asm
	{
    .reg .pred p;
    and.b32 %r1187, %r1209, %r1189;    setp.ne.u32 p, %r1187, 0;
    vote.ballot.sync.b32 %r1187, p, 0xffffffff;
    @!p not.b32 %r1187, %r1187;
}

	// end inline asm
	mov.b32 	%r1192, 2;
	// begin inline asm
	{
    .reg .pred p;
    and.b32 %r1190, %r1209, %r1192;    setp.ne.u32 p, %r1190, 0;
    vote.ballot.sync.b32 %r1190, p, 0xffffffff;
    @!p not.b32 %r1190, %r1190;
}

	// end inline asm
	and.b32  	%r1214, %r1190, %r1187;
	mov.b32 	%r1195, 4;
	// begin inline asm
	{
    .reg .pred p;
    and.b32 %r1193, %r1209, %r1195;    setp.ne.u32 p, %r1193, 0;
    vote.ballot.sync.b32 %r1193, p, 0xffffffff;
    @!p not.b32 %r1193, %r1193;
}

	// end inline asm
	and.b32  	%r1215, %r1193, %r1214;
	mov.b32 	%r1198, 8;
	// begin inline asm
	{
    .reg .pred p;
    and.b32 %r1196, %r1209, %r1198;    setp.ne.u32 p, %r1196, 0;
    vote.ballot.sync.b32 %r1196, p, 0xffffffff;
    @!p not.b32 %r1196, %r1196;
}

	// end inline asm
	and.b32  	%r1216, %r1196, %r1215;
	mov.b32 	%r1201, 16;
	// begin inline asm
	{
    .reg .pred p;
    and.b32 %r1199, %r1209, %r1201;    setp.ne.u32 p, %r1199, 0;
    vote.ballot.sync.b32 %r1199, p, 0xffffffff;
    @!p not.b32 %r1199, %r1199;
}

	// end inline asm
	and.b32  	%r1217, %r1199, %r1216;
	mov.b32 	%r1204, 32;
	// begin inline asm
	{
    .reg .pred p;
    and.b32 %r1202, %r1209, %r1204;    setp.ne.u32 p, %r1202, 0;
    vote.ballot.sync.b32 %r1202, p, 0xffffffff;
    @!p not.b32 %r1202, %r1202;
}

	// end inline asm
	and.b32  	%r1218, %r1202, %r1217;
	mov.b32 	%r1207, 64;
	// begin inline asm
	{
    .reg .pred p;
    and.b32 %r1205, %r1209, %r1207;    setp.ne.u32 p, %r1205, 0;
    vote.ballot.sync.b32 %r1205, p, 0xffffffff;
    @!p not.b32 %r1205, %r1205;
}

	// end inline asm
	and.b32  	%r1219, %r1205, %r1218;
	mov.b32 	%r1210, 128;
	// begin inline asm
	{
    .reg .pred p;
    and.b32 %r1208, %r1209, %r1210;    setp.ne.u32 p, %r1208, 0;
    vote.ballot.sync.b32 %r1208, p, 0xffffffff;
    @!p not.b32 %r1208, %r1208;
}

	// end inline asm
	and.b32  	%r1220, %r1208, %r1219;
	clz.b32 	%r1221, %r1220;
	sub.s32 	%r271, 31, %r1221;
	and.b32  	%r1222, %r878, %r1220;
	popc.b32 	%r272, %r1222;
	setp.ne.s32 	%p121, %r443, %r271;
	mov.b32 	%r2237, 0;
	@%p121 bra 	$L__BB22_197;
	shl.b32 	%r1223, %r1209, 2;
	add.s32 	%r1224, %r219, %r1223;
	atom.shared.add.u32 	%r2237, [%r1224], %r272;
$L__BB22_197:
	ld.param.u32 	%r2104, [_ZN3cub18CUB_300001_SM_10006detail10radix_sort29DeviceRadixSortOnesweepKernelINS1_5radix10policy_hubIiiyE10Policy1000ELNS0_9SortOrderE0EiiyiiNS1_21identity_decomposer_tEEEvPT5_SB_PT3_PKSC_PT1_PKSG_PT2_PKSK_T4_iiT6__param_9];
	shfl.sync.idx.b32	%r1250|%p122, %r2237, %r271, 31, -1;
	add.s32 	%r275, %r272, %r1250;
	shr.u32 	%r1251, %r2219, %r2104;
	and.b32  	%r1247, %r1251, %r221;
	mov.b32 	%r1227, 1;
	// begin inline asm
	{
    .reg .pred p;
    and.b32 %r1225, %r1247, %r1227;    setp.ne.u32 p, %r1225, 0;
    vote.ballot.sync.b32 %r1225, p, 0xffffffff;
    @!p not.b32 %r1225, %r1225;
}

	// end inline asm
	mov.b32 	%r1230, 2;
	// begin inline asm
	{
    .reg .pred p;
    and.b32 %r1228, %r1247, %r1230;    setp.ne.u32 p, %r1228, 0;
    vote.ballot.sync.b32 %r1228, p, 0xffffffff;
    @!p not.b32 %r1228, %r1228;
}

	// end inline asm
	and.b32  	%r1252, %r1228, %r1225;
	mov.b32 	%r1233, 4;
	// begin inline asm
	{
    .reg .pred p;
    and.b32 %r1231, %r1247, %r1233;    setp.ne.u32 p, %r1231, 0;
    vote.ballot.sync.b32 %r1231, p, 0xffffffff;
    @!p not.b32 %r1231, %r1231;
}

	// end inline asm
	and.b32  	%r1253, %r1231, %r1252;
	mov.b32 	%r1236, 8;
	// begin inline asm
	{
    .reg .pred p;
    and.b32 %r1234, %r1247, %r1236;    setp.ne.u32 p, %r1234, 0;
    vote.ballot.sync.b32 %r1234, p, 0xffffffff;
    @!p not.b32 %r1234, %r1234;
}

	// end inline asm
	and.b32  	%r1254, %r1234, %r1253;
	mov.b32 	%r1239, 16;
	// begin inline asm
	{
    .reg .pred p;
    and.b32 %r1237, %r1247, %r1239;    setp.ne.u32 p, %r1237, 0;
    vote.ballot.sync.b32 %r1237, p, 0xffffffff;
    @!p not.b32 %r1237, %r1237;
}

	// end inline asm
	and.b32  	%r1255, %r1237, %r1254;
	mov.b32 	%r1242, 32;
	// begin inline asm
	{
    .reg .pred p;
    and.b32 %r1240, %r1247, %r1242;    setp.ne.u32 p, %r1240, 0;
    vote.ballot.sync.b32 %r1240, p, 0xffffffff;
    @!p not.b32 %r1240, %r1240;
}

	// end inline asm
	and.b32  	%r1256, %r1240, %r1255;
	mov.b32 	%r1245, 64;
	// begin inline asm
	{
    .reg .pred p;
    and.b32 %r1243, %r1247, %r1245;    setp.ne.u32 p, %r1243, 0;
    vote.ballot.sync.b32 %r1243, p, 0xffffffff;
    @!p not.b32 %r1243, %r1243;
}

	// end inline asm
	and.b32  	%r1257, %r1243, %r1256;
	mov.b32 	%r1248, 128;
	// begin inline asm
	{
    .reg .pred p;
    and.b32 %r1246, %r1247, %r1248;    setp.ne.u32 p, %r1246, 0;
    vote.ballot.sync.b32 %r1246, p, 0xffffffff;
    @!p not.b32 %r1246, %r1246;
}

	// end inline asm
	and.b32  	%r1258, %r1246, %r1257;
	clz.b32 	%r1259, %r1258;
	sub.s32 	%r277, 31, %r1259;
	and.b32  	%r1260, %r878, %r1258;
	popc.b32 	%r278, %r1260;
	setp.ne.s32 	%p123, %r443, %r277;
	mov.b32 	%r2238, 0;
	@%p123 bra 	$L__BB22_199;
	shl.b32 	%r1265, %r1247, 2;
	add.s32 	%r1266, %r219, %r1265;
	atom.shared.add.u32 	%r2238, [%r1266], %r278;
$L__BB22_199:
	ld.param.u32 	%r2105, [_ZN3cub18CUB_300001_SM_10006detail10radix_sort29DeviceRadixSortOnesweepKernelINS1_5radix10policy_hubIiiyE10Policy1000ELNS0_9SortOrderE0EiiyiiNS1_21identity_decomposer_tEEEvPT5_SB_PT3_PKSC_PT1_PKSG_PT2_PKSK_T4_iiT6__param_9];
	shfl.sync.idx.b32	%r1292|%p124, %r2238, %r277, 31, -1;
	add.s32 	%r281, %r278, %r1292;
	shr.u32 	%r1293, %r2218, %r2105;
	and.b32  	%r1289, %r1293, %r221;
	mov.b32 	%r1269, 1;
	// begin inline asm
	{
    .reg .pred p;
    and.b32 %r1267, %r1289, %r1269;    setp.ne.u32 p, %r1267, 0;
    vote.ballot.sync.b32 %r1267, p, 0xffffffff;
    @!p not.b32 %r1267, %r1267;
}

	// end inline asm
	mov.b32 	%r1272, 2;
	// begin inline asm
	{
    .reg .pred p;
    and.b32 %r1270, %r1289, %r1272;    setp.ne.u32 p, %r1270, 0;
    vote.ballot.sync.b32 %r1270, p, 0xffffffff;
    @!p not.b32 %r1270, %r1270;
}

	// end inline asm
	and.b32  	%r1294, %r1270, %r1267;
	mov.b32 	%r1275, 4;
	// begin inline asm
	{
    .reg .pred p;
    and.b32 %r1273, %r1289, %r1275;    setp.ne.u32 p, %r1273, 0;
    vote.ballot.sync.b32 %r1273, p, 0xffffffff;
    @!p not.b32 %r1273, %r1273;
}

	// end inline asm
	and.b32  	%r1295, %r1273, %r1294;
	mov.b32 	%r1278, 8;
	// begin inline asm
	{
    .reg .pred p;
    and.b32 %r1276, %r1289, %r1278;    setp.ne.u32 p, %r1276, 0;
    vote.ballot.sync.b32 %r1276, p, 0xffffffff;
    @!p not.b32 %r1276, %r1276;
}

	// end inline asm
	and.b32  	%r1296, %r1276, %r1295;
	mov.b32 	%r1281, 16;
	// begin inline asm
	{
    .reg .pred p;
    and.b32 %r1279, %r1289, %r1281;    setp.ne.u32 p, %r1279, 0;
    vote.ballot.sync.b32 %r1279, p, 0xffffffff;
    @!p not.b32 %r1279, %r1279;
}

	// end inline asm
	and.b32  	%r1297, %r1279, %r1296;
	mov.b32 	%r1284, 32;
	// begin inline asm
	{
    .reg .pred p;
    and.b32 %r1282, %r1289, %r1284;    setp.ne.u32 p, %r1282, 0;
    vote.ballot.sync.b32 %r1282, p, 0xffffffff;
    @!p not.b32 %r1282, %r1282;
}

	// end inline asm
	and.b32  	%r1298, %r1282, %r1297;
	mov.b32 	%r1287, 64;
	// begin inline asm
	{
    .reg .pred p;
    and.b32 %r1285, %r1289, %r1287;    setp.ne.u32 p, %r1285, 0;
    vote.ballot.sync.b32 %r1285, p, 0xffffffff;
    @!p not.b32 %r1285, %r1285;
}

	// end inline asm
	and.b32  	%r1299, %r1285, %r1298;
	mov.b32 	%r1290, 128;
	// begin inline asm
	{
    .reg .pred p;
    and.b32 %r1288, %r1289, %r1290;    setp.ne.u32 p, %r1288, 0;
    vote.ballot.sync.b32 %r1288, p, 0xffffffff;
    @!p not.b32 %r1288, %r1288;
}

	// end inline asm
	and.b32  	%r1300, %r1288, %r1299;
	clz.b32 	%r1301, %r1300;
	sub.s32 	%r283, 31, %r1301;
	and.b32  	%r1302, %r878, %r1300;
	popc.b32 	%r284, %r1302;
	setp.ne.s32 	%p125, %r443, %r283;
	mov.b32 	%r2239, 0;
	@%p125 bra 	$L__BB22_201;
	shl.b32 	%r1307, %r1289, 2;
	add.s32 	%r1308, %r219, %r1307;
	atom.shared.add.u32 	%r2239, [%r1308], %r284;
$L__BB22_201:
	ld.param.u32 	%r2106, [_ZN3cub18CUB_300001_SM_10006detail10radix_sort29DeviceRadixSortOnesweepKernelINS1_5radix10policy_hubIiiyE10Policy1000ELNS0_9SortOrderE0EiiyiiNS1_21identity_decomposer_tEEEvPT5_SB_PT3_PKSC_PT1_PKSG_PT2_PKSK_T4_iiT6__param_9];
	shfl.sync.idx.b32	%r1334|%p126, %r2239, %r283, 31, -1;
	add.s32 	%r287, %r284, %r1334;
	shr.u32 	%r1335, %r2217, %r2106;
	and.b32  	%r1331, %r1335, %r221;
	mov.b32 	%r1311, 1;
	// begin inline asm
	{
    .reg .pred p;
    and.b32 %r1309, %r1331, %r1311;    setp.ne.u32 p, %r1309, 0;
    vote.ballot.sync.b32 %r1309, p, 0xffffffff;
    @!p not.b32 %r1309, %r1309;
}

	// end inline asm
	mov.b32 	%r1314, 2;
	// begin inline asm
	{
    .reg .pred p;
    and.b32 %r1312, %r1331, %r1314;    setp.ne.u32 p, %r1312, 0;
    vote.ballot.sync.b32 %r1312, p, 0xffffffff;
    @!p not.b32 %r1312, %r1312;
}

	// end inline asm
	and.b32  	%r1336, %r1312, %r1309;
	mov.b32 	%r1317, 4;
	// begin inline asm
	{
    .reg .pred p;
    and.b32 %r1315, %r1331, %r1317;    setp.ne.u32 p, %r1315, 0;
    vote.ballot.sync.b32 %r1315, p, 0xffffffff;
    @!p not.b32 %r1315, %r1315;
}

	// end inline asm
	and.b32  	%r1337, %r1315, %r1336;
	mov.b32 	%r1320, 8;
	// begin inline asm
	{
    .reg .pred p;
    and.b32 %r1318, %r1331, %r1320;    setp.ne.u32 p, %r1318, 0;
    vote.ballot.sync.b32 %r1318, p, 0xffffffff;
    @!p not.b32 %r1318, %r1318;
}

	// end inline asm
	and.b32  	%r1338, %r1318, %r1337;
	mov.b32 	%r1323, 16;
	// begin inline asm
	{
    .reg .pred p;
    and.b32 %r1321, %r1331, %r1323;    setp.ne.u32 p, %r1321, 0;
    vote.ballot.sync.b32 %r1321, p, 0xffffffff;
    @!p not.b32 %r1321, %r1321;
}

	// end inline asm
	and.b32  	%r1339, %r1321, %r1338;
	mov.b32 	%r1326, 32;
	// begin inline asm
	{
    .reg .pred p;
    and.b32 %r1324, %r1331, %r1326;    setp.ne.u32 p, %r1324, 0;
    vote.ballot.sync.b32 %r1324, p, 0xffffffff;
    @!p not.b32 %r1324, %r1324;
}

	// end inline asm
	and.b32  	%r1340, %r1324, %r1339;
	mov.b32 	%r1329, 64;
	// begin inline asm
	{
    .reg .pred p;
    and.b32 %r1327, %r1331, %r1329;    setp.ne.u32 p, %r1327, 0;
    vote.ballot.sync.b32 %r1327, p, 0xffffffff;
    @!p not.b32 %r1327, %r1327;
}

	// end inline asm
	and.b32  	%r1341, %r1327, %r1340;
	mov.b32 	%r1332, 128;
	// begin inline asm
	{
    .reg .pred p;
    and.b32 %r1330, %r1331, %r1332;    setp.ne.u32 p, %r1330, 0;
    vote.ballot.sync.b32 %r1330, p, 0xffffffff;
    @!p not.b32 %r1330, %r1330;
}

	// end inline asm
	and.b32  	%r1342, %r1330, %r1341;
	clz.b32 	%r1343, %r1342;
	sub.s32 	%r289, 31, %r1343;
	and.b32  	%r1344, %r878, %r1342;
	popc.b32 	%r290, %r1344;
	setp.ne.s32 	%p127, %r443, %r289;
	mov.b32 	%r2240, 0;
	@%p127 bra 	$L__BB22_203;
	shl.b32 	%r1349, %r1331, 2;
	add.s32 	%r1350, %r219, %r1349;
	atom.shared.add.u32 	%r2240, [%r1350], %r290;
$L__BB22_203:
	ld.param.u32 	%r2107, [_ZN3cub18CUB_300001_SM_10006detail10radix_sort29DeviceRadixSortOnesweepKernelINS1_5radix10policy_hubIiiyE10Policy1000ELNS0_9SortOrderE0EiiyiiNS1_21identity_decomposer_tEEEvPT5_SB_PT3_PKSC_PT1_PKSG_PT2_PKSK_T4_iiT6__param_9];
	shfl.sync.idx.b32	%r1376|%p128, %r2240, %r289, 31, -1;
	add.s32 	%r293, %r290, %r1376;
	shr.u32 	%r1377, %r2216, %r2107;
	and.b32  	%r1373, %r1377, %r221;
	mov.b32 	%r1353, 1;
	// begin inline asm
	{
    .reg .pred p;
    and.b32 %r1351, %r1373, %r1353;    setp.ne.u32 p, %r1351, 0;
    vote.ballot.sync.b32 %r1351, p, 0xffffffff;
    @!p not.b32 %r1351, %r1351;
}

	// end inline asm
	mov.b32 	%r1356, 2;
	// begin inline asm
	{
    .reg .pred p;
    and.b32 %r1354, %r1373, %r1356;    setp.ne.u32 p, %r1354, 0;
    vote.ballot.sync.b32 %r1354, p, 0xffffffff;
    @!p not.b32 %r1354, %r1354;
}

	// end inline asm
	and.b32  	%r1378, %r1354, %r1351;
	mov.b32 	%r1359, 4;
	// begin inline asm
	{
    .reg .pred p;
    and.b32 %r1357, %r1373, %r1359;    setp.ne.u32 p, %r1357, 0;
    vote.ballot.sync.b32 %r1357, p, 0xffffffff;
    @!p not.b32 %r1357, %r1357;
}

	// end inline asm
	and.b32  	%r1379, %r1357, %r1378;
	mov.b32 	%r1362, 8;
	// begin inline asm
	{
    .reg .pred p;
    and.b32 %r1360, %r1373, %r1362;    setp.ne.u32 p, %r1360, 0;
    vote.ballot.sync.b32 %r1360, p, 0xffffffff;
    @!p not.b32 %r1360, %r1360;
}

	// end inline asm
	and.b32  	%r1380, %r1360, %r1379;
	mov.b32 	%r1365, 16;
	// begin inline asm
	{
    .reg .pred p;
    and.b32 %r1363, %r1373, %r1365;    setp.ne.u32 p, %r1363, 0;
    vote.ballot.sync.b32 %r1363, p, 0xffffffff;
    @!p not.b32 %r1363, %r1363;
}

	// end inline asm
	and.b32  	%r1381, %r1363, %r1380;
	mov.b32 	%r1368, 32;
	// begin inline asm
	{
    .reg .pred p;
    and.b32 %r1366, %r1373, %r1368;    setp.ne.u32 p, %r1366, 0;
    vote.ballot.sync.b32 %r1366, p, 0xffffffff;
    @!p not.b32 %r1366, %r1366;
}

	// end inline asm
	and.b32  	%r1382, %r1366, %r1381;
	mov.b32 	%r1371, 64;
	// begin inline asm
	{
    .reg .pred p;
    and.b32 %r1369, %r1373, %r1371;    setp.ne.u32 p, %r1369, 0;
    vote.ballot.sync.b32 %r1369, p, 0xffffffff;
    @!p not.b32 %r1369, %r1369;
}

	// end inline asm
	and.b32  	%r1383, %r1369, %r1382;
	mov.b32 	%r1374, 128;
	// begin inline asm
	{
    .reg .pred p;
    and.b32 %r1372, %r1373, %r1374;    setp.ne.u32 p, %r1372, 0;
    vote.ballot.sync.b32 %r1372, p, 0xffffffff;
    @!p not.b32 %r1372, %r1372;
}

	// end inline asm
	and.b32  	%r1384, %r1372, %r1383;
	clz.b32 	%r1385, %r1384;
	sub.s32 	%r295, 31, %r1385;
	and.b32  	%r1386, %r878, %r1384;
	popc.b32 	%r296, %r1386;
	setp.ne.s32 	%p129, %r443, %r295;
	mov.b32 	%r2241, 0;
	@%p129 bra 	$L__BB22_205;
	shl.b32 	%r1391, %r1373, 2;
	add.s32 	%r1392, %r219, %r1391;
	atom.shared.add.u32 	%r2241, [%r1392], %r296;
$L__BB22_205:
	ld.param.u32 	%r2108, [_ZN3cub18CUB_300001_SM_10006detail10radix_sort29DeviceRadixSortOnesweepKernelINS1_5radix10policy_hubIiiyE10Policy1000ELNS0_9SortOrderE0EiiyiiNS1_21identity_decomposer_tEEEvPT5_SB_PT3_PKSC_PT1_PKSG_PT2_PKSK_T4_iiT6__param_9];
	shfl.sync.idx.b32	%r1418|%p130, %r2241, %r295, 31, -1;
	add.s32 	%r299, %r296, %r1418;
	shr.u32 	%r1419, %r2215, %r2108;
	and.b32  	%r1415, %r1419, %r221;
	mov.b32 	%r1395, 1;
	// begin inline asm
	{
    .reg .pred p;
    and.b32 %r1393, %r1415, %r1395;    setp.ne.u32 p, %r1393, 0;
    vote.ballot.sync.b32 %r1393, p, 0xffffffff;
    @!p not.b32 %r1393, %r1393;
}

	// end inline asm
	mov.b32 	%r1398, 2;
	// begin inline asm
	{
    .reg .pred p;
    and.b32 %r1396, %r1415, %r1398;    setp.ne.u32 p, %r1396, 0;
    vote.ballot.sync.b32 %r1396, p, 0xffffffff;
    @!p not.b32 %r1396, %r1396;
}

	// end inline asm
	and.b32  	%r1420, %r1396, %r1393;
	mov.b32 	%r1401, 4;
	// begin inline asm
	{
    .reg .pred p;
    and.b32 %r1399, %r1415, %r1401;    setp.ne.u32 p, %r1399, 0;
    vote.ballot.sync.b32 %r1399, p, 0xffffffff;
    @!p not.b32 %r1399, %r1399;
}

	// end inline asm
	and.b32  	%r1421, %r1399, %r1420;
	mov.b32 	%r1404, 8;
	// begin inline asm
	{
    .reg .pred p;
    and.b32 %r1402, %r1415, %r1404;    setp.ne.u32 p, %r1402, 0;
    vote.ballot.sync.b32 %r1402, p, 0xffffffff;
    @!p not.b32 %r1402, %r1402;
}

	// end inline asm
	and.b32  	%r1422, %r1402, %r1421;
	mov.b32 	%r1407, 16;
	// begin inline asm
	{
    .reg .pred p;
    and.b32 %r1405, %r1415, %r1407;    setp.ne.u32 p, %r1405, 0;
    vote.ballot.sync.b32 %r1405, p, 0xffffffff;
    @!p not.b32 %r1405, %r1405;
}

	// end inline asm
	and.b32  	%r1423, %r1405, %r1422;
	mov.b32 	%r1410, 32;
	// begin inline asm
	{
    .reg .pred p;
    and.b32 %r1408, %r1415, %r1410;    setp.ne.u32 p, %r1408, 0;
    vote.ballot.sync.b32 %r1408, p, 0xffffffff;
    @!p not.b32 %r1408, %r1408;
}

	// end inline asm
	and.b32  	%r1424, %r1408, %r1423;
	mov.b32 	%r1413, 64;
	// begin inline asm
	{
    .reg .pred p;
    and.b32 %r1411, %r1415, %r1413;    setp.ne.u32 p, %r1411, 0;
    vote.ballot.sync.b32 %r1411, p, 0xffffffff;
    @!p not.b32 %r1411, %r1411;
}

	// end inline asm
	and.b32  	%r1425, %r1411, %r1424;
	mov.b32 	%r1416, 128;
	// begin inline asm
	{
    .reg .pred p;
    and.b32 %r1414, %r1415, %r1416;    setp.ne.u32 p, %r1414, 0;
    vote.ballot.sync.b32 %r1414, p, 0xffffffff;
    @!p not.b32 %r1414, %r1414;
}

	// end inline asm
	and.b32  	%r1426, %r1414, %r1425;
	clz.b32 	%r1427, %r1426;
	sub.s32 	%r301, 31, %r1427;
	and.b32  	%r1428, %r878, %r1426;
	popc.b32 	%r302, %r1428;
	setp.ne.s32 	%p131, %r443, %r301;
	mov.b32 	%r2242, 0;
	@%p131 bra 	$L__BB22_207;
	shl.b32 	%r1433, %r1415, 2;
	add.s32 	%r1434, %r219, %r1433;
	atom.shared.add.u32 	%r2242, [%r1434], %r302;
$L__BB22_207:
	ld.param.u32 	%r2109, [_ZN3cub18CUB_300001_SM_10006detail10radix_sort29DeviceRadixSortOnesweepKernelINS1_5radix10policy_hubIiiyE10Policy1000ELNS0_9SortOrderE0EiiyiiNS1_21identity_decomposer_tEEEvPT5_SB_PT3_PKSC_PT1_PKSG_PT2_PKSK_T4_iiT6__param_9];
	shfl.sync.idx.b32	%r1460|%p132, %r2242, %r301, 31, -1;
	add.s32 	%r305, %r302, %r1460;
	shr.u32 	%r1461, %r2214, %r2109;
	and.b32  	%r1457, %r1461, %r221;
	mov.b32 	%r1437, 1;
	// begin inline asm
	{
    .reg .pred p;
    and.b32 %r1435, %r1457, %r1437;    setp.ne.u32 p, %r1435, 0;
    vote.ballot.sync.b32 %r1435, p, 0xffffffff;
    @!p not.b32 %r1435, %r1435;
}

	// end inline asm
	mov.b32 	%r1440, 2;
	// begin inline asm
	{
    .reg .pred p;
    and.b32 %r1438, %r1457, %r1440;    setp.ne.u32 p, %r1438, 0;
    vote.ballot.sync.b32 %r1438, p, 0xffffffff;
    @!p not.b32 %r1438, %r1438;
}

	// end inline asm
	and.b32  	%r1462, %r1438, %r1435;
	mov.b32 	%r1443, 4;
	// begin inline asm
	{
    .reg .pred p;
    and.b32 %r1441, %r1457, %r1443;    setp.ne.u32 p, %r1441, 0;
    vote.ballot.sync.b32 %r1441, p, 0xffffffff;
    @!p not.b32 %r1441, %r1441;
}

	// end inline asm
	and.b32  	%r1463, %r1441, %r1462;
	mov.b32 	%r1446, 8;
	// begin inline asm
	{
    .reg .pred p;
    and.b32 %r1444, %r1457, %r1446;    setp.ne.u32 p, %r1444, 0;
    vote.ballot.sync.b32 %r1444, p, 0xffffffff;
    @!p not.b32 %r1444, %r1444;
}

	// end inline asm
	and.b32  	%r1464, %r1444, %r1463;
	mov.b32 	%r1449, 16;
	// begin inline asm
	{
    .reg .pred p;
    and.b32 %r1447, %r1457, %r1449;    setp.ne.u32 p, %r1447, 0;
    vote.ballot.sync.b32 %r1447, p, 0xffffffff;
    @!p not.b32 %r1447, %r1447;
}

	// end inline asm
	and.b32  	%r1465, %r1447, %r1464;
	mov.b32 	%r1452, 32;
	// begin inline asm
	{
    .reg .pred p;
    and.b32 %r1450, %r1457, %r1452;    setp.ne.u32 p, %r1450, 0;
    vote.ballot.sync.b32 %r1450, p, 0xffffffff;
    @!p not.b32 %r1450, %r1450;
}

	// end inline asm
	and.b32  	%r1466, %r1450, %r1465;
	mov.b32 	%r1455, 64;
	// begin inline asm
	{
    .reg .pred p;
    and.b32 %r1453, %r1457, %r1455;    setp.ne.u32 p, %r1453, 0;
    vote.ballot.sync.b32 %r1453, p, 0xffffffff;
    @!p not.b32 %r1453, %r1453;
}

	// end inline asm
	and.b32  	%r1467, %r1453, %r1466;
	mov.b32 	%r1458, 128;
	// begin inline asm
	{
    .reg .pred p;
    and.b32 %r1456, %r1457, %r1458;    setp.ne.u32 p, %r1456, 0;
    vote.ballot.sync.b32 %r1456, p, 0xffffffff;
    @!p not.b32 %r1456, %r1456;
}

	// end inline asm
	and.b32  	%r1468, %r1456, %r1467;
	clz.b32 	%r1469, %r1468;
	sub.s32 	%r307, 31, %r1469;
	and.b32  	%r1470, %r878, %r1468;
	popc.b32 	%r308, %r1470;
	setp.ne.s32 	%p133, %r443, %r307;
	mov.b32 	%r2243, 0;
	@%p133 bra 	$L__BB22_209;
	shl.b32 	%r1475, %r1457, 2;
	add.s32 	%r1476, %r219, %r1475;
	atom.shared.add.u32 	%r2243, [%r1476], %r308;
$L__BB22_209:
	ld.param.u32 	%r2110, [_ZN3cub18CUB_300001_SM_10006detail10radix_sort29DeviceRadixSortOnesweepKernelINS1_5radix10policy_hubIiiyE10Policy1000ELNS0_9SortOrderE0EiiyiiNS1_21identity_decomposer_tEEEvPT5_SB_PT3_PKSC_PT1_PKSG_PT2_PKSK_T4_iiT6__param_9];
	shfl.sync.idx.b32	%r1502|%p134, %r2243, %r307, 31, -1;
	add.s32 	%r311, %r308, %r1502;
	shr.u32 	%r1503, %r2213, %r2110;
	and.b32  	%r1499, %r1503, %r221;
	mov.b32 	%r1479, 1;
	// begin inline asm
	{
    .reg .pred p;
    and.b32 %r1477, %r1499, %r1479;    setp.ne.u32 p, %r1477, 0;
    vote.ballot.sync.b32 %r1477, p, 0xffffffff;
    @!p not.b32 %r1477, %r1477;
}

	// end inline asm
	mov.b32 	%r1482, 2;
	// begin inline asm
	{
    .reg .pred p;
    and.b32 %r1480, %r1499, %r1482;    setp.ne.u32 p, %r1480, 0;
    vote.ballot.sync.b32 %r1480, p, 0xffffffff;
    @!p not.b32 %r1480, %r1480;
}

	// end inline asm
	and.b32  	%r1504, %r1480, %r1477;
	mov.b32 	%r1485, 4;
	// begin inline asm
	{
    .reg .pred p;
    and.b32 %r1483, %r1499, %r1485;    setp.ne.u32 p, %r1483, 0;
    vote.ballot.sync.b32 %r1483, p, 0xffffffff;
    @!p not.b32 %r1483, %r1483;
}

	// end inline asm
	and.b32  	%r1505, %r1483, %r1504;
	mov.b32 	%r1488, 8;
	// begin inline asm
	{
    .reg .pred p;
    and.b32 %r1486, %r1499, %r1488;    setp.ne.u32 p, %r1486, 0;
    vote.ballot.sync.b32 %r1486, p, 0xffffffff;
    @!p not.b32 %r1486, %r1486;
}

	// end inline asm
	and.b32  	%r1506, %r1486, %r1505;
	mov.b32 	%r1491, 16;
	// begin inline asm
	{
    .reg .pred p;
    and.b32 %r1489, %r1499, %r1491;    setp.ne.u32 p, %r1489, 0;
    vote.ballot.sync.b32 %r1489, p, 0xffffffff;
    @!p not.b32 %r1489, %r1489;
}

	// end inline asm
	and.b32  	%r1507, %r1489, %r1506;
	mov.b32 	%r1494, 32;
	// begin inline asm
	{
    .reg .pred p;
    and.b32 %r1492, %r1499, %r1494;    setp.ne.u32 p, %r1492, 0;
    vote.ballot.sync.b32 %r1492, p, 0xffffffff;
    @!p not.b32 %r1492, %r1492;
}

	// end inline asm
	and.b32  	%r1508, %r1492, %r1507;
	mov.b32 	%r1497, 64;
	// begin inline asm
	{
    .reg .pred p;
    and.b32 %r1495, %r1499, %r1497;    setp.ne.u32 p, %r1495, 0;
    vote.ballot.sync.b32 %r1495, p, 0xffffffff;
    @!p not.b32 %r1495, %r1495;
}

	// end inline asm
	and.b32  	%r1509, %r1495, %r1508;
	mov.b32 	%r1500, 128;
	// begin inline asm
	{
    .reg .pred p;
    and.b32 %r1498, %r1499, %r1500;    setp.ne.u32 p, %r1498, 0;
    vote.ballot.sync.b32 %r1498, p, 0xffffffff;
    @!p not.b32 %r1498, %r1498;
}

	// end inline asm
	and.b32  	%r1510, %r1498, %r1509;
	clz.b32 	%r1511, %r1510;
	sub.s32 	%r313, 31, %r1511;
	and.b32  	%r1512, %r878, %r1510;
	popc.b32 	%r314, %r1512;
	setp.ne.s32 	%p135, %r443, %r313;
	mov.b32 	%r2244, 0;
	@%p135 bra 	$L__BB22_211;
	shl.b32 	%r1517, %r1499, 2;
	add.s32 	%r1518, %r219, %r1517;
	atom.shared.add.u32 	%r2244, [%r1518], %r314;
$L__BB22_211:
	ld.param.u32 	%r2111, [_ZN3cub18CUB_300001_SM_10006detail10radix_sort29DeviceRadixSortOnesweepKernelINS1_5radix10policy_hubIiiyE10Policy1000ELNS0_9SortOrderE0EiiyiiNS1_21identity_decomposer_tEEEvPT5_SB_PT3_PKSC_PT1_PKSG_PT2_PKSK_T4_iiT6__param_9];
	shfl.sync.idx.b32	%r1544|%p136, %r2244, %r313, 31, -1;
	add.s32 	%r317, %r314, %r1544;
	shr.u32 	%r1545, %r2212, %r2111;
	and.b32  	%r1541, %r1545, %r221;
	mov.b32 	%r1521, 1;
	// begin inline asm
	{
    .reg .pred p;
    and.b32 %r1519, %r1541, %r1521;    setp.ne.u32 p, %r1519, 0;
    vote.ballot.sync.b32 %r1519, p, 0xffffffff;
    @!p not.b32 %r1519, %r1519;
}

	// end inline asm
	mov.b32 	%r1524, 2;
	// begin inline asm
	{
    .reg .pred p;
    and.b32 %r1522, %r1541, %r1524;    setp.ne.u32 p, %r1522, 0;
    vote.ballot.sync.b32 %r1522, p, 0xffffffff;
    @!p not.b32 %r1522, %r1522;
}

	// end inline asm
	and.b32  	%r1546, %r1522, %r1519;
	mov.b32 	%r1527, 4;
	// begin inline asm
	{
    .reg .pred p;
    and.b32 %r1525, %r1541, %r1527;    setp.ne.u32 p, %r1525, 0;
    vote.ballot.sync.b32 %r1525, p, 0xffffffff;
    @!p not.b32 %r1525, %r1525;
}

	// end inline asm
	and.b32  	%r1547, %r1525, %r1546;
	mov.b32 	%r1530, 8;
	// begin inline asm
	{
    .reg .pred p;
    and.b32 %r1528, %r1541, %r1530;    setp.ne.u32 p, %r1528, 0;
    vote.ballot.sync.b32 %r1528, p, 0xffffffff;
    @!p not.b32 %r1528, %r1528;
}

	// end inline asm
	and.b32  	%r1548, %r1528, %r1547;
	mov.b32 	%r1533, 16;
	// begin inline asm
	{
    .reg .pred p;
    and.b32 %r1531, %r1541, %r1533;    setp.ne.u32 p, %r1531, 0;
    vote.ballot.sync.b32 %r1531, p, 0xffffffff;
    @!p not.b32 %r1531, %r1531;
}

	// end inline asm
	and.b32  	%r1549, %r1531, %r1548;
	mov.b32 	%r1536, 32;
	// begin inline asm
	{
    .reg .pred p;
    and.b32 %r1534, %r1541, %r1536;    setp.ne.u32 p, %r1534, 0;
    vote.ballot.sync.b32 %r1534, p, 0xffffffff;
    @!p not.b32 %r1534, %r1534;
}

	// end inline asm
	and.b32  	%r1550, %r1534, %r1549;
	mov.b32 	%r1539, 64;
	// begin inline asm
	{
    .reg .pred p;
    and.b32 %r1537, %r1541, %r1539;    setp.ne.u32 p, %r1537, 0;
    vote.ballot.sync.b32 %r1537, p, 0xffffffff;
    @!p not.b32 %r1537, %r1537;
}

	// end inline asm
	and.b32  	%r1551, %r1537, %r1550;
	mov.b32 	%r1542, 128;
	// begin inline asm
	{
    .reg .pred p;
    and.b32 %r1540, %r1541, %r1542;    setp.ne.u32 p, %r1540, 0;
    vote.ballot.sync.b32 %r1540, p, 0xffffffff;
    @!p not.b32 %r1540, %r1540;
}

	// end inline asm
	and.b32  	%r1552, %r1540, %r1551;
	clz.b32 	%r1553, %r1552;
	sub.s32 	%r319, 31, %r1553;
	and.b32  	%r1554, %r878, %r1552;
	popc.b32 	%r320, %r1554;
	setp.ne.s32 	%p137, %r443, %r319;
	mov.b32 	%r2245, 0;
	@%p137 bra 	$L__BB22_213;
	shl.b32 	%r1559, %r1541, 2;
	add.s32 	%r1560, %r219, %r1559;
	atom.shared.add.u32 	%r2245, [%r1560], %r320;
$L__BB22_213:
	setp.gt.u32 	%p138, %r1, 255;
	shfl.sync.idx.b32	%r1561|%p139, %r2245, %r319, 31, -1;
	add.s32 	%r1562, %r320, %r1561;
	bar.sync 	0;
	shl.b32 	%r1563, %r227, 2;
	add.s32 	%r323, %r783, %r1563;
	st.shared.u32 	[%r323+-4], %r2228;
	shl.b32 	%r1565, %r233, 2;
	add.s32 	%r324, %r783, %r1565;
	st.shared.u32 	[%r324+-4], %r2227;
	shl.b32 	%r1566, %r239, 2;
	add.s32 	%r325, %r783, %r1566;
	st.shared.u32 	[%r325+-4], %r2226;
	shl.b32 	%r1567, %r245, 2;
	add.s32 	%r326, %r783, %r1567;
	st.shared.u32 	[%r326+-4], %r2225;
	shl.b32 	%r1568, %r251, 2;
	add.s32 	%r327, %r783, %r1568;
	st.shared.u32 	[%r327+-4], %r2224;
	shl.b32 	%r1569, %r257, 2;
	add.s32 	%r328, %r783, %r1569;
	st.shared.u32 	[%r328+-4], %r2223;
	shl.b32 	%r1570, %r263, 2;
	add.s32 	%r329, %r783, %r1570;
	st.shared.u32 	[%r329+-4], %r2222;
	shl.b32 	%r1571, %r269, 2;
	add.s32 	%r330, %r783, %r1571;
	st.shared.u32 	[%r330+-4], %r2221;
	shl.b32 	%r1572, %r275, 2;
	add.s32 	%r331, %r783, %r1572;
	st.shared.u32 	[%r331+-4], %r2220;
	shl.b32 	%r1573, %r281, 2;
	add.s32 	%r332, %r783, %r1573;
	st.shared.u32 	[%r332+-4], %r2219;
	shl.b32 	%r1574, %r287, 2;
	add.s32 	%r333, %r783, %r1574;
	st.shared.u32 	[%r333+-4], %r2218;
	shl.b32 	%r1575, %r293, 2;
	add.s32 	%r334, %r783, %r1575;
	st.shared.u32 	[%r334+-4], %r2217;
	shl.b32 	%r1576, %r299, 2;
	add.s32 	%r335, %r783, %r1576;
	st.shared.u32 	[%r335+-4], %r2216;
	shl.b32 	%r1577, %r305, 2;
	add.s32 	%r336, %r783, %r1577;
	st.shared.u32 	[%r336+-4], %r2215;
	shl.b32 	%r1578, %r311, 2;
	add.s32 	%r337, %r783, %r1578;
	st.shared.u32 	[%r337+-4], %r2214;
	shl.b32 	%r1579, %r317, 2;
	add.s32 	%r338, %r783, %r1579;
	st.shared.u32 	[%r338+-4], %r2213;
	shl.b32 	%r1580, %r1562, 2;
	add.s32 	%r339, %r783, %r1580;
	st.shared.u32 	[%r339+-4], %r2212;
	shl.b32 	%r1581, %r1, 3;
	add.s32 	%r1582, %r783, %r1581;
	add.s32 	%r340, %r1582, 26112;
	@%p138 bra 	$L__BB22_221;
	ld.param.u64 	%rd437, [_ZN3cub18CUB_300001_SM_10006detail10radix_sort29DeviceRadixSortOnesweepKernelINS1_5radix10policy_hubIiiyE10Policy1000ELNS0_9SortOrderE0EiiyiiNS1_21identity_decomposer_tEEEvPT5_SB_PT3_PKSC_PT1_PKSG_PT2_PKSK_T4_iiT6__param_3];
	cvta.to.global.u64 	%rd93, %rd437;
	shl.b64 	%rd94, %rd9, 3;
	add.s64 	%rd95, %rd93, %rd94;
	ld.global.u64 	%rd96, [%rd95];
	cvt.s64.s32 	%rd97, %r218;
	sub.s64 	%rd456, %rd96, %rd97;
	st.shared.u64 	[%r340], %rd456;
	setp.lt.s32 	%p140, %r3, 1;
	mov.u32 	%r2249, %r2174;
	@%p140 bra 	$L__BB22_220;
	mov.b32 	%r2247, -1;
	mov.u32 	%r2246, %r3;
	mov.u32 	%r2249, %r2174;
$L__BB22_216:
	ld.param.u64 	%rd430, [_ZN3cub18CUB_300001_SM_10006detail10radix_sort29DeviceRadixSortOnesweepKernelINS1_5radix10policy_hubIiiyE10Policy1000ELNS0_9SortOrderE0EiiyiiNS1_21identity_decomposer_tEEEvPT5_SB_PT3_PKSC_PT1_PKSG_PT2_PKSK_T4_iiT6__param_0];
	add.s32 	%r344, %r2246, -1;
	shl.b32 	%r1584, %r344, 8;
	add.s32 	%r1585, %r1584, %r1;
	cvta.to.global.u64 	%rd98, %rd430;
	mul.wide.s32 	%rd99, %r1585, 4;
	add.s64 	%rd19, %rd98, %rd99;
$L__BB22_217:
	membar.cta;
	ld.volatile.global.u32 	%r345, [%rd19];
	setp.eq.s32 	%p141, %r345, 0;
	@%p141 bra 	$L__BB22_217;
	and.b32  	%r1586, %r345, 1073741823;
	add.s32 	%r2249, %r1586, %r2249;
	setp.gt.s32 	%p142, %r345, -1;
	vote.sync.ballot.b32 	%r2247, %p142, %r2247;
	setp.gt.u32 	%p144, %r2246, 1;
	and.pred  	%p145, %p142, %p144;
	mov.u32 	%r2246, %r344;
	@%p145 bra 	$L__BB22_216;
	ld.shared.u64 	%rd456, [%r340];
$L__BB22_220:
	ld.param.u64 	%rd431, [_ZN3cub18CUB_300001_SM_10006detail10radix_sort29DeviceRadixSortOnesweepKernelINS1_5radix10policy_hubIiiyE10Policy1000ELNS0_9SortOrderE0EiiyiiNS1_21identity_decomposer_tEEEvPT5_SB_PT3_PKSC_PT1_PKSG_PT2_PKSK_T4_iiT6__param_0];
	or.b32  	%r1587, %r2249, -2147483648;
	cvta.to.global.u64 	%rd100, %rd431;
	shl.b32 	%r1588, %r3, 8;
	add.s32 	%r1589, %r1588, %r1;
	mul.wide.s32 	%rd101, %r1589, 4;
	add.s64 	%rd102, %rd100, %rd101;
	st.volatile.global.u32 	[%rd102], %r1587;
	sub.s32 	%r1590, %r2249, %r2174;
	cvt.s64.s32 	%rd103, %r1590;
	add.s64 	%rd104, %rd456, %rd103;
	st.shared.u64 	[%r340], %rd104;
$L__BB22_221:
	ld.param.u32 	%r2087, [_ZN3cub18CUB_300001_SM_10006detail10radix_sort29DeviceRadixSortOnesweepKernelINS1_5radix10policy_hubIiiyE10Policy1000ELNS0_9SortOrderE0EiiyiiNS1_21identity_decomposer_tEEEvPT5_SB_PT3_PKSC_PT1_PKSG_PT2_PKSK_T4_iiT6__param_8];
	ld.param.u64 	%rd434, [_ZN3cub18CUB_300001_SM_10006detail10radix_sort29DeviceRadixSortOnesweepKernelINS1_5radix10policy_hubIiiyE10Policy1000ELNS0_9SortOrderE0EiiyiiNS1_21identity_decomposer_tEEEvPT5_SB_PT3_PKSC_PT1_PKSG_PT2_PKSK_T4_iiT6__param_2];
	setp.gt.u32 	%p146, %r1, 255;
	mad.lo.s32 	%r349, %r3, 6528, 6528;
	setp.lt.s32 	%p147, %r349, %r2087;
	setp.eq.s64 	%p148, %rd434, 0;
	or.pred  	%p149, %p148, %p147;
	or.pred  	%p150, %p146, %p149;
	@%p150 bra 	$L__BB22_223;
	ld.param.u64 	%rd435, [_ZN3cub18CUB_300001_SM_10006detail10radix_sort29DeviceRadixSortOnesweepKernelINS1_5radix10policy_hubIiiyE10Policy1000ELNS0_9SortOrderE0EiiyiiNS1_21identity_decomposer_tEEEvPT5_SB_PT3_PKSC_PT1_PKSG_PT2_PKSK_T4_iiT6__param_2];
	ld.shared.u64 	%rd105, [%r340];
	cvt.s64.s32 	%rd106, %r2174;
	cvt.s64.s32 	%rd107, %r218;
	add.s64 	%rd108, %rd107, %rd106;
	add.s64 	%rd109, %rd108, %rd105;
	cvta.to.global.u64 	%rd110, %rd435;
	shl.b64 	%rd111, %rd9, 3;
	add.s64 	%rd112, %rd110, %rd111;
	st.global.u64 	[%rd112], %rd109;
$L__BB22_223:
	ld.param.u32 	%r2088, [_ZN3cub18CUB_300001_SM_10006detail10radix_sort29DeviceRadixSortOnesweepKernelINS1_5radix10policy_hubIiiyE10Policy1000ELNS0_9SortOrderE0EiiyiiNS1_21identity_decomposer_tEEEvPT5_SB_PT3_PKSC_PT1_PKSG_PT2_PKSK_T4_iiT6__param_8];
	ld.param.u64 	%rd438, [_ZN3cub18CUB_300001_SM_10006detail10radix_sort29DeviceRadixSortOnesweepKernelINS1_5radix10policy_hubIiiyE10Policy1000ELNS0_9SortOrderE0EiiyiiNS1_21identity_decomposer_tEEEvPT5_SB_PT3_PKSC_PT1_PKSG_PT2_PKSK_T4_iiT6__param_4];
	cvta.to.global.u64 	%rd22, %rd438;
	shl.b32 	%r1591, %r1, 2;
	add.s32 	%r350, %r783, %r1591;
	setp.gt.s32 	%p151, %r349, %r2088;
	bar.sync 	0;
	@%p151 bra 	$L__BB22_225;
	ld.param.u32 	%r2112, [_ZN3cub18CUB_300001_SM_10006detail10radix_sort29DeviceRadixSortOnesweepKernelINS1_5radix10policy_hubIiiyE10Policy1000ELNS0_9SortOrderE0EiiyiiNS1_21identity_decomposer_tEEEvPT5_SB_PT3_PKSC_PT1_PKSG_PT2_PKSK_T4_iiT6__param_9];
	ld.shared.u32 	%r1593, [%r350];
	shr.u32 	%r1594, %r1593, %r2112;
	and.b32  	%r1595, %r1594, %r221;
	shl.b32 	%r1596, %r1595, 3;
	add.s32 	%r1598, %r783, 26112;
	add.s32 	%r1599, %r1598, %r1596;
	ld.shared.u64 	%rd113, [%r1599];
	add.s64 	%rd114, %rd113, %rd9;
	xor.b32  	%r1600, %r1593, -2147483648;
	shl.b64 	%rd115, %rd114, 2;
	add.s64 	%rd116, %rd22, %rd115;
	st.global.u32 	[%rd116], %r1600;
	bar.warp.sync 	-1;
	ld.shared.u32 	%r1601, [%r350+1536];
	shr.u32 	%r1602, %r1601, %r2112;
	and.b32  	%r1603, %r1602, %r221;
	shl.b32 	%r1604, %r1603, 3;
	add.s32 	%r1605, %r1598, %r1604;
	ld.shared.u64 	%rd117, [%r1605];
	add.s64 	%rd118, %rd117, %rd9;
	xor.b32  	%r1606, %r1601, -2147483648;
	shl.b64 	%rd119, %rd118, 2;
	add.s64 	%rd120, %rd22, %rd119;
	st.global.u32 	[%rd120+1536], %r1606;
	bar.warp.sync 	-1;
	ld.shared.u32 	%r1607, [%r350+3072];
	shr.u32 	%r1608, %r1607, %r2112;
	and.b32  	%r1609, %r1608, %r221;
	shl.b32 	%r1610, %r1609, 3;
	add.s32 	%r1611, %r1598, %r1610;
	ld.shared.u64 	%rd121, [%r1611];
	add.s64 	%rd122, %rd121, %rd9;
	xor.b32  	%r1612, %r1607, -2147483648;
	shl.b64 	%rd123, %rd122, 2;
	add.s64 	%rd124, %rd22, %rd123;
	st.global.u32 	[%rd124+3072], %r1612;
	bar.warp.sync 	-1;
	ld.shared.u32 	%r1613, [%r350+4608];
	shr.u32 	%r1614, %r1613, %r2112;
	and.b32  	%r1615, %r1614, %r221;
	shl.b32 	%r1616, %r1615, 3;
	add.s32 	%r1617, %r1598, %r1616;
	ld.shared.u64 	%rd125, [%r1617];
	add.s64 	%rd126, %rd125, %rd9;
	xor.b32  	%r1618, %r1613, -2147483648;
	shl.b64 	%rd127, %rd126, 2;
	add.s64 	%rd128, %rd22, %rd127;
	st.global.u32 	[%rd128+4608], %r1618;
	bar.warp.sync 	-1;
	ld.shared.u32 	%r1619, [%r350+6144];
	shr.u32 	%r1620, %r1619, %r2112;
	and.b32  	%r1621, %r1620, %r221;
	shl.b32 	%r1622, %r1621, 3;
	add.s32 	%r1623, %r1598, %r1622;
	ld.shared.u64 	%rd129, [%r1623];
	add.s64 	%rd130, %rd129, %rd9;
	xor.b32  	%r1624, %r1619, -2147483648;
	shl.b64 	%rd131, %rd130, 2;
	add.s64 	%rd132, %rd22, %rd131;
	st.global.u32 	[%rd132+6144], %r1624;
	bar.warp.sync 	-1;
	ld.shared.u32 	%r1625, [%r350+7680];
	shr.u32 	%r1626, %r1625, %r2112;
	and.b32  	%r1627, %r1626, %r221;
	shl.b32 	%r1628, %r1627, 3;
	add.s32 	%r1629, %r1598, %r1628;
	ld.shared.u64 	%rd133, [%r1629];
	add.s64 	%rd134, %rd133, %rd9;
	xor.b32  	%r1630, %r1625, -2147483648;
	shl.b64 	%rd135, %rd134, 2;
	add.s64 	%rd136, %rd22, %rd135;
	st.global.u32 	[%rd136+7680], %r1630;
	bar.warp.sync 	-1;
	ld.shared.u32 	%r1631, [%r350+9216];
	shr.u32 	%r1632, %r1631, %r2112;
	and.b32  	%r1633, %r1632, %r221;
	shl.b32 	%r1634, %r1633, 3;
	add.s32 	%r1635, %r1598, %r1634;
	ld.shared.u64 	%rd137, [%r1635];
	add.s64 	%rd138, %rd137, %rd9;
	xor.b32  	%r1636, %r1631, -2147483648;
	shl.b64 	%rd139, %rd138, 2;
	add.s64 	%rd140, %rd22, %rd139;
	st.global.u32 	[%rd140+9216], %r1636;
	bar.warp.sync 	-1;
	ld.shared.u32 	%r1637, [%r350+10752];
	shr.u32 	%r1638, %r1637, %r2112;
	and.b32  	%r1639, %r1638, %r221;
	shl.b32 	%r1640, %r1639, 3;
	add.s32 	%r1641, %r1598, %r1640;
	ld.shared.u64 	%rd141, [%r1641];
	add.s64 	%rd142, %rd141, %rd9;
	xor.b32  	%r1642, %r1637, -2147483648;
	shl.b64 	%rd143, %rd142, 2;
	add.s64 	%rd144, %rd22, %rd143;
	st.global.u32 	[%rd144+10752], %r1642;
	bar.warp.sync 	-1;
	ld.shared.u32 	%r1643, [%r350+12288];
	shr.u32 	%r1644, %r1643, %r2112;
	and.b32  	%r1645, %r1644, %r221;
	shl.b32 	%r1646, %r1645, 3;
	add.s32 	%r1647, %r1598, %r1646;
	ld.shared.u64 	%rd145, [%r1647];
	add.s64 	%rd146, %rd145, %rd9;
	xor.b32  	%r1648, %r1643, -2147483648;
	shl.b64 	%rd147, %rd146, 2;
	add.s64 	%rd148, %rd22, %rd147;
	st.global.u32 	[%rd148+12288], %r1648;
	bar.warp.sync 	-1;
	ld.shared.u32 	%r1649, [%r350+13824];
	shr.u32 	%r1650, %r1649, %r2112;
	and.b32  	%r1651, %r1650, %r221;
	shl.b32 	%r1652, %r1651, 3;
	add.s32 	%r1653, %r1598, %r1652;
	ld.shared.u64 	%rd149, [%r1653];
	add.s64 	%rd150, %rd149, %rd9;
	xor.b32  	%r1654, %r1649, -2147483648;
	shl.b64 	%rd151, %rd150, 2;
	add.s64 	%rd152, %rd22, %rd151;
	st.global.u32 	[%rd152+13824], %r1654;
	bar.warp.sync 	-1;
	ld.shared.u32 	%r1655, [%r350+15360];
	shr.u32 	%r1656, %r1655, %r2112;
	and.b32  	%r1657, %r1656, %r221;
	shl.b32 	%r1658, %r1657, 3;
	add.s32 	%r1659, %r1598, %r1658;
	ld.shared.u64 	%rd153, [%r1659];
	add.s64 	%rd154, %rd153, %rd9;
	xor.b32  	%r1660, %r1655, -2147483648;
	shl.b64 	%rd155, %rd154, 2;
	add.s64 	%rd156, %rd22, %rd155;
	st.global.u32 	[%rd156+15360], %r1660;
	bar.warp.sync 	-1;
	ld.shared.u32 	%r1661, [%r350+16896];
	shr.u32 	%r1662, %r1661, %r2112;
	and.b32  	%r1663, %r1662, %r221;
	shl.b32 	%r1664, %r1663, 3;
	add.s32 	%r1665, %r1598, %r1664;
	ld.shared.u64 	%rd157, [%r1665];
	add.s64 	%rd158, %rd157, %rd9;
	xor.b32  	%r1666, %r1661, -2147483648;
	shl.b64 	%rd159, %rd158, 2;
	add.s64 	%rd160, %rd22, %rd159;
	st.global.u32 	[%rd160+16896], %r1666;
	bar.warp.sync 	-1;
	ld.shared.u32 	%r1667, [%r350+18432];
	shr.u32 	%r1668, %r1667, %r2112;
	and.b32  	%r1669, %r1668, %r221;
	shl.b32 	%r1670, %r1669, 3;
	add.s32 	%r1671, %r1598, %r1670;
	ld.shared.u64 	%rd161, [%r1671];
	add.s64 	%rd162, %rd161, %rd9;
	xor.b32  	%r1672, %r1667, -2147483648;
	shl.b64 	%rd163, %rd162, 2;
	add.s64 	%rd164, %rd22, %rd163;
	st.global.u32 	[%rd164+18432], %r1672;
	bar.warp.sync 	-1;
	ld.shared.u32 	%r1673, [%r350+19968];
	shr.u32 	%r1674, %r1673, %r2112;
	and.b32  	%r1675, %r1674, %r221;
	shl.b32 	%r1676, %r1675, 3;
	add.s32 	%r1677, %r1598, %r1676;
	ld.shared.u64 	%rd165, [%r1677];
	add.s64 	%rd166, %rd165, %rd9;
	xor.b32  	%r1678, %r1673, -2147483648;
	shl.b64 	%rd167, %rd166, 2;
	add.s64 	%rd168, %rd22, %rd167;
	st.global.u32 	[%rd168+19968], %r1678;
	bar.warp.sync 	-1;
	ld.shared.u32 	%r1679, [%r350+21504];
	shr.u32 	%r1680, %r1679, %r2112;
	and.b32  	%r1681, %r1680, %r221;
	shl.b32 	%r1682, %r1681, 3;
	add.s32 	%r1683, %r1598, %r1682;
	ld.shared.u64 	%rd169, [%r1683];
	add.s64 	%rd170, %rd169, %rd9;
	xor.b32  	%r1684, %r1679, -2147483648;
	shl.b64 	%rd171, %rd170, 2;
	add.s64 	%rd172, %rd22, %rd171;
	st.global.u32 	[%rd172+21504], %r1684;
	bar.warp.sync 	-1;
	ld.shared.u32 	%r1685, [%r350+23040];
	shr.u32 	%r1686, %r1685, %r2112;
	and.b32  	%r1687, %r1686, %r221;
	shl.b32 	%r1688, %r1687, 3;
	add.s32 	%r1689, %r1598, %r1688;
	ld.shared.u64 	%rd173, [%r1689];
	add.s64 	%rd174, %rd173, %rd9;
	xor.b32  	%r1690, %r1685, -2147483648;
	shl.b64 	%rd175, %rd174, 2;
	add.s64 	%rd176, %rd22, %rd175;
	st.global.u32 	[%rd176+23040], %r1690;
	bar.warp.sync 	-1;
	ld.shared.u32 	%r1691, [%r350+24576];
	shr.u32 	%r1692, %r1691, %r2112;
	and.b32  	%r1693, %r1692, %r221;
	shl.b32 	%r1694, %r1693, 3;
	add.s32 	%r1695, %r1598, %r1694;
	ld.shared.u64 	%rd177, [%r1695];
	add.s64 	%rd178, %rd177, %rd9;
	xor.b32  	%r1696, %r1691, -2147483648;
	shl.b64 	%rd179, %rd178, 2;
	add.s64 	%rd180, %rd22, %rd179;
	st.global.u32 	[%rd180+24576], %r1696;
	bar.warp.sync 	-1;
	bra.uni 	$L__BB22_260;
$L__BB22_225:
	ld.param.u32 	%r2089, [_ZN3cub18CUB_300001_SM_10006detail10radix_sort29DeviceRadixSortOnesweepKernelINS1_5radix10policy_hubIiiyE10Policy1000ELNS0_9SortOrderE0EiiyiiNS1_21identity_decomposer_tEEEvPT5_SB_PT3_PKSC_PT1_PKSG_PT2_PKSK_T4_iiT6__param_8];
	mad.lo.s32 	%r351, %r3, -6528, %r2089;
	setp.ge.s32 	%p152, %r1, %r351;
	@%p152 bra 	$L__BB22_227;
	ld.param.u32 	%r2113, [_ZN3cub18CUB_300001_SM_10006detail10radix_sort29DeviceRadixSortOnesweepKernelINS1_5radix10policy_hubIiiyE10Policy1000ELNS0_9SortOrderE0EiiyiiNS1_21identity_decomposer_tEEEvPT5_SB_PT3_PKSC_PT1_PKSG_PT2_PKSK_T4_iiT6__param_9];
	ld.shared.u32 	%r1697, [%r350];
	shr.u32 	%r1698, %r1697, %r2113;
	and.b32  	%r1699, %r1698, %r221;
	shl.b32 	%r1700, %r1699, 3;
	add.s32 	%r1702, %r783, %r1700;
	ld.shared.u64 	%rd181, [%r1702+26112];
	xor.b32  	%r1703, %r1697, -2147483648;
	add.s64 	%rd182, %rd181, %rd9;
	shl.b64 	%rd183, %rd182, 2;
	add.s64 	%rd184, %rd22, %rd183;
	st.global.u32 	[%rd184], %r1703;
$L__BB22_227:
	bar.warp.sync 	-1;
	add.s32 	%r1704, %r1, 384;
	setp.ge.s32 	%p153, %r1704, %r351;
	@%p153 bra 	$L__BB22_229;
	ld.param.u32 	%r2114, [_ZN3cub18CUB_300001_SM_10006detail10radix_sort29DeviceRadixSortOnesweepKernelINS1_5radix10policy_hubIiiyE10Policy1000ELNS0_9SortOrderE0EiiyiiNS1_21identity_decomposer_tEEEvPT5_SB_PT3_PKSC_PT1_PKSG_PT2_PKSK_T4_iiT6__param_9];
	ld.shared.u32 	%r1705, [%r350+1536];
	shr.u32 	%r1706, %r1705, %r2114;
	and.b32  	%r1707, %r1706, %r221;
	shl.b32 	%r1708, %r1707, 3;
	add.s32 	%r1710, %r783, %r1708;
	ld.shared.u64 	%rd185, [%r1710+26112];
	xor.b32  	%r1711, %r1705, -2147483648;
	add.s64 	%rd186, %rd185, %rd9;
	shl.b64 	%rd187, %rd186, 2;
	add.s64 	%rd188, %rd22, %rd187;
	st.global.u32 	[%rd188+1536], %r1711;
$L__BB22_229:
	bar.warp.sync 	-1;
	add.s32 	%r1712, %r1, 768;
	setp.ge.s32 	%p154, %r1712, %r351;
	@%p154 bra 	$L__BB22_231;
	ld.param.u32 	%r2115, [_ZN3cub18CUB_300001_SM_10006detail10radix_sort29DeviceRadixSortOnesweepKernelINS1_5radix10policy_hubIiiyE10Policy1000ELNS0_9SortOrderE0EiiyiiNS1_21identity_decomposer_tEEEvPT5_SB_PT3_PKSC_PT1_PKSG_PT2_PKSK_T4_iiT6__param_9];
	ld.shared.u32 	%r1713, [%r350+3072];
	shr.u32 	%r1714, %r1713, %r2115;
	and.b32  	%r1715, %r1714, %r221;
	shl.b32 	%r1716, %r1715, 3;
	add.s32 	%r1718, %r783, %r1716;
	ld.shared.u64 	%rd189, [%r1718+26112];
	xor.b32  	%r1719, %r1713, -2147483648;
	add.s64 	%rd190, %rd189, %rd9;
	shl.b64 	%rd191, %rd190, 2;
	add.s64 	%rd192, %rd22, %rd191;
	st.global.u32 	[%rd192+3072], %r1719;
$L__BB22_231:
	bar.warp.sync 	-1;
	add.s32 	%r1720, %r1, 1152;
	setp.ge.s32 	%p155, %r1720, %r351;
	@%p155 bra 	$L__BB22_233;
	ld.param.u32 	%r2116, [_ZN3cub18CUB_300001_SM_10006detail10radix_sort29DeviceRadixSortOnesweepKernelINS1_5radix10policy_hubIiiyE10Policy1000ELNS0_9SortOrderE0EiiyiiNS1_21identity_decomposer_tEEEvPT5_SB_PT3_PKSC_PT1_PKSG_PT2_PKSK_T4_iiT6__param_9];
	ld.shared.u32 	%r1721, [%r350+4608];
	shr.u32 	%r1722, %r1721, %r2116;
	and.b32  	%r1723, %r1722, %r221;
	shl.b32 	%r1724, %r1723, 3;
	add.s32 	%r1726, %r783, %r1724;
	ld.shared.u64 	%rd193, [%r1726+26112];
	xor.b32  	%r1727, %r1721, -2147483648;
	add.s64 	%rd194, %rd193, %rd9;
	shl.b64 	%rd195, %rd194, 2;
	add.s64 	%rd196, %rd22, %rd195;
	st.global.u32 	[%rd196+4608], %r1727;
$L__BB22_233:
	bar.warp.sync 	-1;
	add.s32 	%r1728, %r1, 1536;
	setp.ge.s32 	%p156, %r1728, %r351;
	@%p156 bra 	$L__BB22_235;
	ld.param.u32 	%r2117, [_ZN3cub18CUB_300001_SM_10006detail10radix_sort29DeviceRadixSortOnesweepKernelINS1_5radix10policy_hubIiiyE10Policy1000ELNS0_9SortOrderE0EiiyiiNS1_21identity_decomposer_tEEEvPT5_SB_PT3_PKSC_PT1_PKSG_PT2_PKSK_T4_iiT6__param_9];
	ld.shared.u32 	%r1729, [%r350+6144];
	shr.u32 	%r1730, %r1729, %r2117;
	and.b32  	%r1731, %r1730, %r221;
	shl.b32 	%r1732, %r1731, 3;
	add.s32 	%r1734, %r783, %r1732;
	ld.shared.u64 	%rd197, [%r1734+26112];
	xor.b32  	%r1735, %r1729, -2147483648;
	add.s64 	%rd198, %rd197, %rd9;
	shl.b64 	%rd199, %rd198, 2;
	add.s64 	%rd200, %rd22, %rd199;
	st.global.u32 	[%rd200+6144], %r1735;
$L__BB22_235:
	bar.warp.sync 	-1;
	add.s32 	%r1736, %r1, 1920;
	setp.ge.s32 	%p157, %r1736, %r351;
	@%p157 bra 	$L__BB22_237;
	ld.param.u32 	%r2118, [_ZN3cub18CUB_300001_SM_10006detail10radix_sort29DeviceRadixSortOnesweepKernelINS1_5radix10policy_hubIiiyE10Policy1000ELNS0_9SortOrderE0EiiyiiNS1_21identity_decomposer_tEEEvPT5_SB_PT3_PKSC_PT1_PKSG_PT2_PKSK_T4_iiT6__param_9];
	ld.shared.u32 	%r1737, [%r350+7680];
	shr.u32 	%r1738, %r1737, %r2118;
	and.b32  	%r1739, %r1738, %r221;
	shl.b32 	%r1740, %r1739, 3;
	add.s32 	%r1742, %r783, %r1740;
	ld.shared.u64 	%rd201, [%r1742+26112];
	xor.b32  	%r1743, %r1737, -2147483648;
	add.s64 	%rd202, %rd201, %rd9;
	shl.b64 	%rd203, %rd202, 2;
	add.s64 	%rd204, %rd22, %rd203;
	st.global.u32 	[%rd204+7680], %r1743;
$L__BB22_237:
	bar.warp.sync 	-1;
	add.s32 	%r1744, %r1, 2304;
	setp.ge.s32 	%p158, %r1744, %r351;
	@%p158 bra 	$L__BB22_239;
	ld.param.u32 	%r2119, [_ZN3cub18CUB_300001_SM_10006detail10radix_sort29DeviceRadixSortOnesweepKernelINS1_5radix10policy_hubIiiyE10Policy1000ELNS0_9SortOrderE0EiiyiiNS1_21identity_decomposer_tEEEvPT5_SB_PT3_PKSC_PT1_PKSG_PT2_PKSK_T4_iiT6__param_9];
	ld.shared.u32 	%r1745, [%r350+9216];
	shr.u32 	%r1746, %r1745, %r2119;
	and.b32  	%r1747, %r1746, %r221;
	shl.b32 	%r1748, %r1747, 3;
	add.s32 	%r1750, %r783, %r1748;
	ld.shared.u64 	%rd205, [%r1750+26112];
	xor.b32  	%r1751, %r1745, -2147483648;
	add.s64 	%rd206, %rd205, %rd9;
	shl.b64 	%rd207, %rd206, 2;
	add.s64 	%rd208, %rd22, %rd207;
	st.global.u32 	[%rd208+9216], %r1751;
$L__BB22_239:
	bar.warp.sync 	-1;
	add.s32 	%r1752, %r1, 2688;
	setp.ge.s32 	%p159, %r1752, %r351;
	@%p159 bra 	$L__BB22_241;
	ld.param.u32 	%r2120, [_ZN3cub18CUB_300001_SM_10006detail10radix_sort29DeviceRadixSortOnesweepKernelINS1_5radix10policy_hubIiiyE10Policy1000ELNS0_9SortOrderE0EiiyiiNS1_21identity_decomposer_tEEEvPT5_SB_PT3_PKSC_PT1_PKSG_PT2_PKSK_T4_iiT6__param_9];
	ld.shared.u32 	%r1753, [%r350+10752];
	shr.u32 	%r1754, %r1753, %r2120;
	and.b32  	%r1755, %r1754, %r221;
	shl.b32 	%r1756, %r1755, 3;
	add.s32 	%r1758, %r783, %r1756;
	ld.shared.u64 	%rd209, [%r1758+26112];
	xor.b32  	%r1759, %r1753, -2147483648;
	add.s64 	%rd210, %rd209, %rd9;
	shl.b64 	%rd211, %rd210, 2;
	add.s64 	%rd212, %rd22, %rd211;
	st.global.u32 	[%rd212+10752], %r1759;
$L__BB22_241:
	bar.warp.sync 	-1;
	or.b32  	%r1760, %r1, 3072;
	setp.ge.s32 	%p160, %r1760, %r351;
	@%p160 bra 	$L__BB22_243;
	ld.param.u32 	%r2121, [_ZN3cub18CUB_300001_SM_10006detail10radix_sort29DeviceRadixSortOnesweepKernelINS1_5radix10policy_hubIiiyE10Policy1000ELNS0_9SortOrderE0EiiyiiNS1_21identity_decomposer_tEEEvPT5_SB_PT3_PKSC_PT1_PKSG_PT2_PKSK_T4_iiT6__param_9];
	ld.shared.u32 	%r1761, [%r350+12288];
	shr.u32 	%r1762, %r1761, %r2121;
	and.b32  	%r1763, %r1762, %r221;
	shl.b32 	%r1764, %r1763, 3;
	add.s32 	%r1766, %r783, %r1764;
	ld.shared.u64 	%rd213, [%r1766+26112];
	xor.b32  	%r1767, %r1761, -2147483648;
	add.s64 	%rd214, %rd213, %rd9;
	shl.b64 	%rd215, %rd214, 2;
	add.s64 	%rd216, %rd22, %rd215;
	st.global.u32 	[%rd216+12288], %r1767;
$L__BB22_243:
	bar.warp.sync 	-1;
	add.s32 	%r1768, %r1, 3456;
	setp.ge.s32 	%p161, %r1768, %r351;
	@%p161 bra 	$L__BB22_245;
	ld.param.u32 	%r2122, [_ZN3cub18CUB_300001_SM_10006detail10radix_sort29DeviceRadixSortOnesweepKernelINS1_5radix10policy_hubIiiyE10Policy1000ELNS0_9SortOrderE0EiiyiiNS1_21identity_decomposer_tEEEvPT5_SB_PT3_PKSC_PT1_PKSG_PT2_PKSK_T4_iiT6__param_9];
	ld.shared.u32 	%r1769, [%r350+13824];
	shr.u32 	%r1770, %r1769, %r2122;
	and.b32  	%r1771, %r1770, %r221;
	shl.b32 	%r1772, %r1771, 3;
	add.s32 	%r1774, %r783, %r1772;
	ld.shared.u64 	%rd217, [%r1774+26112];
	xor.b32  	%r1775, %r1769, -2147483648;
	add.s64 	%rd218, %rd217, %rd9;
	shl.b64 	%rd219, %rd218, 2;
	add.s64 	%rd220, %rd22, %rd219;
	st.global.u32 	[%rd220+13824], %r1775;
$L__BB22_245:
	bar.warp.sync 	-1;
	add.s32 	%r1776, %r1, 3840;
	setp.ge.s32 	%p162, %r1776, %r351;
	@%p162 bra 	$L__BB22_247;
	ld.param.u32 	%r2123, [_ZN3cub18CUB_300001_SM_10006detail10radix_sort29DeviceRadixSortOnesweepKernelINS1_5radix10policy_hubIiiyE10Policy1000ELNS0_9SortOrderE0EiiyiiNS1_21identity_decomposer_tEEEvPT5_SB_PT3_PKSC_PT1_PKSG_PT2_PKSK_T4_iiT6__param_9];
	ld.shared.u32 	%r1777, [%r350+15360];
	shr.u32 	%r1778, %r1777, %r2123;
	and.b32  	%r1779, %r1778, %r221;
	shl.b32 	%r1780, %r1779, 3;
	add.s32 	%r1782, %r783, %r1780;
	ld.shared.u64 	%rd221, [%r1782+26112];
	xor.b32  	%r1783, %r1777, -2147483648;
	add.s64 	%rd222, %rd221, %rd9;
	shl.b64 	%rd223, %rd222, 2;
	add.s64 	%rd224, %rd22, %rd223;
	st.global.u32 	[%rd224+15360], %r1783;
$L__BB22_247:
	bar.warp.sync 	-1;
	add.s32 	%r1784, %r1, 4224;
	setp.ge.s32 	%p163, %r1784, %r351;
	@%p163 bra 	$L__BB22_249;
	ld.param.u32 	%r2124, [_ZN3cub18CUB_300001_SM_10006detail10radix_sort29DeviceRadixSortOnesweepKernelINS1_5radix10policy_hubIiiyE10Policy1000ELNS0_9SortOrderE0EiiyiiNS1_21identity_decomposer_tEEEvPT5_SB_PT3_PKSC_PT1_PKSG_PT2_PKSK_T4_iiT6__param_9];
	ld.shared.u32 	%r1785, [%r350+16896];
	shr.u32 	%r1786, %r1785, %r2124;
	and.b32  	%r1787, %r1786, %r221;
	shl.b32 	%r1788, %r1787, 3;
	add.s32 	%r1790, %r783, %r1788;
	ld.shared.u64 	%rd225, [%r1790+26112];
	xor.b32  	%r1791, %r1785, -2147483648;
	add.s64 	%rd226, %rd225, %rd9;
	shl.b64 	%rd227, %rd226, 2;
	add.s64 	%rd228, %rd22, %rd227;
	st.global.u32 	[%rd228+16896], %r1791;
$L__BB22_249:
	bar.warp.sync 	-1;
	add.s32 	%r1792, %r1, 4608;
	setp.ge.s32 	%p164, %r1792, %r351;
	@%p164 bra 	$L__BB22_251;
	ld.param.u32 	%r2125, [_ZN3cub18CUB_300001_SM_10006detail10radix_sort29DeviceRadixSortOnesweepKernelINS1_5radix10policy_hubIiiyE10Policy1000ELNS0_9SortOrderE0EiiyiiNS1_21identity_decomposer_tEEEvPT5_SB_PT3_PKSC_PT1_PKSG_PT2_PKSK_T4_iiT6__param_9];
	ld.shared.u32 	%r1793, [%r350+18432];
	shr.u32 	%r1794, %r1793, %r2125;
	and.b32  	%r1795, %r1794, %r221;
	shl.b32 	%r1796, %r1795, 3;
	add.s32 	%r1798, %r783, %r1796;
	ld.shared.u64 	%rd229, [%r1798+26112];
	xor.b32  	%r1799, %r1793, -2147483648;
	add.s64 	%rd230, %rd229, %rd9;
	shl.b64 	%rd231, %rd230, 2;
	add.s64 	%rd232, %rd22, %rd231;
	st.global.u32 	[%rd232+18432], %r1799;
$L__BB22_251:
	bar.warp.sync 	-1;
	add.s32 	%r1800, %r1, 4992;
	setp.ge.s32 	%p165, %r1800, %r351;
	@%p165 bra 	$L__BB22_253;
	ld.param.u32 	%r2126, [_ZN3cub18CUB_300001_SM_10006detail10radix_sort29DeviceRadixSortOnesweepKernelINS1_5radix10policy_hubIiiyE10Policy1000ELNS0_9SortOrderE0EiiyiiNS1_21identity_decomposer_tEEEvPT5_SB_PT3_PKSC_PT1_PKSG_PT2_PKSK_T4_iiT6__param_9];
	ld.shared.u32 	%r1801, [%r350+19968];
	shr.u32 	%r1802, %r1801, %r2126;
	and.b32  	%r1803, %r1802, %r221;
	shl.b32 	%r1804, %r1803, 3;
	add.s32 	%r1806, %r783, %r1804;
	ld.shared.u64 	%rd233, [%r1806+26112];
	xor.b32  	%r1807, %r1801, -2147483648;
	add.s64 	%rd234, %rd233, %rd9;
	shl.b64 	%rd235, %rd234, 2;
	add.s64 	%rd236, %rd22, %rd235;
	st.global.u32 	[%rd236+19968], %r1807;
$L__BB22_253:
	bar.warp.sync 	-1;
	add.s32 	%r1808, %r1, 5376;
	setp.ge.s32 	%p166, %r1808, %r351;
	@%p166 bra 	$L__BB22_255;
	ld.param.u32 	%r2127, [_ZN3cub18CUB_300001_SM_10006detail10radix_sort29DeviceRadixSortOnesweepKernelINS1_5radix10policy_hubIiiyE10Policy1000ELNS0_9SortOrderE0EiiyiiNS1_21identity_decomposer_tEEEvPT5_SB_PT3_PKSC_PT1_PKSG_PT2_PKSK_T4_iiT6__param_9];
	ld.shared.u32 	%r1809, [%r350+21504];
	shr.u32 	%r1810, %r1809, %r2127;
	and.b32  	%r1811, %r1810, %r221;
	shl.b32 	%r1812, %r1811, 3;
	add.s32 	%r1814, %r783, %r1812;
	ld.shared.u64 	%rd237, [%r1814+26112];
	xor.b32  	%r1815, %r1809, -2147483648;
	add.s64 	%rd238, %rd237, %rd9;
	shl.b64 	%rd239, %rd238, 2;
	add.s64 	%rd240, %rd22, %rd239;
	st.global.u32 	[%rd240+21504], %r1815;
$L__BB22_255:
	bar.warp.sync 	-1;
	add.s32 	%r1816, %r1, 5760;
	setp.ge.s32 	%p167, %r1816, %r351;
	@%p167 bra 	$L__BB22_257;
	ld.param.u32 	%r2128, [_ZN3cub18CUB_300001_SM_10006detail10radix_sort29DeviceRadixSortOnesweepKernelINS1_5radix10policy_hubIiiyE10Policy1000ELNS0_9SortOrderE0EiiyiiNS1_21identity_decomposer_tEEEvPT5_SB_PT3_PKSC_PT1_PKSG_PT2_PKSK_T4_iiT6__param_9];
	ld.shared.u32 	%r1817, [%r350+23040];
	shr.u32 	%r1818, %r1817, %r2128;
	and.b32  	%r1819, %r1818, %r221;
	shl.b32 	%r1820, %r1819, 3;
	add.s32 	%r1822, %r783, %r1820;
	ld.shared.u64 	%rd241, [%r1822+26112];
	xor.b32  	%r1823, %r1817, -2147483648;
	add.s64 	%rd242, %rd241, %rd9;
	shl.b64 	%rd243, %rd242, 2;
	add.s64 	%rd244, %rd22, %rd243;
	st.global.u32 	[%rd244+23040], %r1823;
$L__BB22_257:
	bar.warp.sync 	-1;
	or.b32  	%r1824, %r1, 6144;
	setp.ge.s32 	%p168, %r1824, %r351;
	@%p168 bra 	$L__BB22_259;
	ld.param.u32 	%r2129, [_ZN3cub18CUB_300001_SM_10006detail10radix_sort29DeviceRadixSortOnesweepKernelINS1_5radix10policy_hubIiiyE10Policy1000ELNS0_9SortOrderE0EiiyiiNS1_21identity_decomposer_tEEEvPT5_SB_PT3_PKSC_PT1_PKSG_PT2_PKSK_T4_iiT6__param_9];
	ld.shared.u32 	%r1825, [%r350+24576];
	shr.u32 	%r1826, %r1825, %r2129;
	and.b32  	%r1827, %r1826, %r221;
	shl.b32 	%r1828, %r1827, 3;
	add.s32 	%r1830, %r783, %r1828;
	ld.shared.u64 	%rd245, [%r1830+26112];
	xor.b32  	%r1831, %r1825, -2147483648;
	add.s64 	%rd246, %rd245, %rd9;
	shl.b64 	%rd247, %rd246, 2;
	add.s64 	%rd248, %rd22, %rd247;
	st.global.u32 	[%rd248+24576], %r1831;
$L__BB22_259:
	bar.warp.sync 	-1;
$L__BB22_260:
	ld.param.u32 	%r2130, [_ZN3cub18CUB_300001_SM_10006detail10radix_sort29DeviceRadixSortOnesweepKernelINS1_5radix10policy_hubIiiyE10Policy1000ELNS0_9SortOrderE0EiiyiiNS1_21identity_decomposer_tEEEvPT5_SB_PT3_PKSC_PT1_PKSG_PT2_PKSK_T4_iiT6__param_9];
	ld.param.u32 	%r2090, [_ZN3cub18CUB_300001_SM_10006detail10radix_sort29DeviceRadixSortOnesweepKernelINS1_5radix10policy_hubIiiyE10Policy1000ELNS0_9SortOrderE0EiiyiiNS1_21identity_decomposer_tEEEvPT5_SB_PT3_PKSC_PT1_PKSG_PT2_PKSK_T4_iiT6__param_8];
	setp.gt.s32 	%p169, %r349, %r2090;
	ld.shared.u32 	%r1832, [%r350];
	shr.u32 	%r1833, %r1832, %r2130;
	and.b32  	%r352, %r1833, %r221;
	ld.shared.u32 	%r1834, [%r350+1536];
	shr.u32 	%r1835, %r1834, %r2130;
	and.b32  	%r353, %r1835, %r221;
	ld.shared.u32 	%r1836, [%r350+3072];
	shr.u32 	%r1837, %r1836, %r2130;
	and.b32  	%r354, %r1837, %r221;
	ld.shared.u32 	%r1838, [%r350+4608];
	shr.u32 	%r1839, %r1838, %r2130;
	and.b32  	%r355, %r1839, %r221;
	ld.shared.u32 	%r1840, [%r350+6144];
	shr.u32 	%r1841, %r1840, %r2130;
	and.b32  	%r356, %r1841, %r221;
	ld.shared.u32 	%r1842, [%r350+7680];
	shr.u32 	%r1843, %r1842, %r2130;
	and.b32  	%r357, %r1843, %r221;
	ld.shared.u32 	%r1844, [%r350+9216];
	shr.u32 	%r1845, %r1844, %r2130;
	and.b32  	%r358, %r1845, %r221;
	ld.shared.u32 	%r1846, [%r350+10752];
	shr.u32 	%r1847, %r1846, %r2130;
	and.b32  	%r359, %r1847, %r221;
	ld.shared.u32 	%r1848, [%r350+12288];
	shr.u32 	%r1849, %r1848, %r2130;
	and.b32  	%r360, %r1849, %r221;
	ld.shared.u32 	%r1850, [%r350+13824];
	shr.u32 	%r1851, %r1850, %r2130;
	and.b32  	%r361, %r1851, %r221;
	ld.shared.u32 	%r1852, [%r350+15360];
	shr.u32 	%r1853, %r1852, %r2130;
	and.b32  	%r362, %r1853, %r221;
	ld.shared.u32 	%r1854, [%r350+16896];
	shr.u32 	%r1855, %r1854, %r2130;
	and.b32  	%r363, %r1855, %r221;
	ld.shared.u32 	%r1856, [%r350+18432];
	shr.u32 	%r1857, %r1856, %r2130;
	and.b32  	%r364, %r1857, %r221;
	ld.shared.u32 	%r1858, [%r350+19968];
	shr.u32 	%r1859, %r1858, %r2130;
	and.b32  	%r365, %r1859, %r221;
	ld.shared.u32 	%r1860, [%r350+21504];
	shr.u32 	%r1861, %r1860, %r2130;
	and.b32  	%r366, %r1861, %r221;
	ld.shared.u32 	%r1862, [%r350+23040];
	shr.u32 	%r1863, %r1862, %r2130;
	and.b32  	%r367, %r1863, %r221;
	ld.shared.u32 	%r1864, [%r350+24576];
	shr.u32 	%r1865, %r1864, %r2130;
	and.b32  	%r368, %r1865, %r221;
	@%p169 bra 	$L__BB22_262;
	ld.param.u64 	%rd443, [_ZN3cub18CUB_300001_SM_10006detail10radix_sort29DeviceRadixSortOnesweepKernelINS1_5radix10policy_hubIiiyE10Policy1000ELNS0_9SortOrderE0EiiyiiNS1_21identity_decomposer_tEEEvPT5_SB_PT3_PKSC_PT1_PKSG_PT2_PKSK_T4_iiT6__param_7];
	cvta.to.global.u64 	%rd249, %rd443;
	and.b32  	%r1869, %r1, 31;
	or.b32  	%r1870, %r647, %r1869;
	cvt.u64.u32 	%rd250, %r1870;
	mul.lo.s32 	%r1871, %r3, 6528;
	cvt.s64.s32 	%rd251, %r1871;
	add.s64 	%rd252, %rd250, %rd251;
	shl.b64 	%rd253, %rd252, 2;
	add.s64 	%rd254, %rd249, %rd253;
	ld.global.u32 	%r2266, [%rd254];
	ld.global.u32 	%r2267, [%rd254+128];
	ld.global.u32 	%r2268, [%rd254+256];
	ld.global.u32 	%r2269, [%rd254+384];
	ld.global.u32 	%r2270, [%rd254+512];
	ld.global.u32 	%r2271, [%rd254+640];
	ld.global.u32 	%r2272, [%rd254+768];
	ld.global.u32 	%r2273, [%rd254+896];
	ld.global.u32 	%r2274, [%rd254+1024];
	ld.global.u32 	%r2275, [%rd254+1152];
	ld.global.u32 	%r2276, [%rd254+1280];
	ld.global.u32 	%r2277, [%rd254+1408];
	ld.global.u32 	%r2278, [%rd254+1536];
	ld.global.u32 	%r2279, [%rd254+1664];
	ld.global.u32 	%r2280, [%rd254+1792];
	ld.global.u32 	%r2281, [%rd254+1920];
	ld.global.u32 	%r2282, [%rd254+2048];
	bra.uni 	$L__BB22_296;
$L__BB22_262:
	ld.param.u32 	%r2091, [_ZN3cub18CUB_300001_SM_10006detail10radix_sort29DeviceRadixSortOnesweepKernelINS1_5radix10policy_hubIiiyE10Policy1000ELNS0_9SortOrderE0EiiyiiNS1_21identity_decomposer_tEEEvPT5_SB_PT3_PKSC_PT1_PKSG_PT2_PKSK_T4_iiT6__param_8];
	ld.param.u64 	%rd444, [_ZN3cub18CUB_300001_SM_10006detail10radix_sort29DeviceRadixSortOnesweepKernelINS1_5radix10policy_hubIiiyE10Policy1000ELNS0_9SortOrderE0EiiyiiNS1_21identity_decomposer_tEEEvPT5_SB_PT3_PKSC_PT1_PKSG_PT2_PKSK_T4_iiT6__param_7];
	cvta.to.global.u64 	%rd255, %rd444;
	add.s64 	%rd23, %rd255, %rd63;
	cvt.u32.u64 	%r1874, %rd7;
	sub.s32 	%r386, %r2091, %r649;
	setp.ge.s32 	%p170, %r1874, %r386;
	@%p170 bra 	$L__BB22_264;
	ld.global.u32 	%r2266, [%rd23];
$L__BB22_264:
	add.s32 	%r1877, %r1874, 32;
	setp.ge.s32 	%p171, %r1877, %r386;
	@%p171 bra 	$L__BB22_266;
	ld.global.u32 	%r2267, [%rd23+128];
$L__BB22_266:
	add.s32 	%r1880, %r1874, 64;
	setp.ge.s32 	%p172, %r1880, %r386;
	@%p172 bra 	$L__BB22_268;
	ld.global.u32 	%r2268, [%rd23+256];
$L__BB22_268:
	add.s32 	%r1883, %r1874, 96;
	setp.ge.s32 	%p173, %r1883, %r386;
	@%p173 bra 	$L__BB22_270;
	ld.global.u32 	%r2269, [%rd23+384];
$L__BB22_270:
	add.s32 	%r1886, %r1874, 128;
	setp.ge.s32 	%p174, %r1886, %r386;
	@%p174 bra 	$L__BB22_272;
	ld.global.u32 	%r2270, [%rd23+512];
$L__BB22_272:
	add.s32 	%r1889, %r1874, 160;
	setp.ge.s32 	%p175, %r1889, %r386;
	@%p175 bra 	$L__BB22_274;
	ld.global.u32 	%r2271, [%rd23+640];
$L__BB22_274:
	add.s32 	%r1892, %r1874, 192;
	setp.ge.s32 	%p176, %r1892, %r386;
	@%p176 bra 	$L__BB22_276;
	ld.global.u32 	%r2272, [%rd23+768];
$L__BB22_276:
	add.s32 	%r1895, %r1874, 224;
	setp.ge.s32 	%p177, %r1895, %r386;
	@%p177 bra 	$L__BB22_278;
	ld.param.u64 	%rd445, [_ZN3cub18CUB_300001_SM_10006detail10radix_sort29DeviceRadixSortOnesweepKernelINS1_5radix10policy_hubIiiyE10Policy1000ELNS0_9SortOrderE0EiiyiiNS1_21identity_decomposer_tEEEvPT5_SB_PT3_PKSC_PT1_PKSG_PT2_PKSK_T4_iiT6__param_7];
	cvta.to.global.u64 	%rd259, %rd445;
	cvt.s64.s32 	%rd260, %r649;
	add.s64 	%rd261, %rd7, %rd260;
	shl.b64 	%rd262, %rd261, 2;
	add.s64 	%rd263, %rd259, %rd262;
	ld.global.u32 	%r2273, [%rd263+896];
$L__BB22_278:
	add.s32 	%r1899, %r1874, 256;
	setp.ge.s32 	%p178, %r1899, %r386;
	@%p178 bra 	$L__BB22_280;
	ld.param.u64 	%rd446, [_ZN3cub18CUB_300001_SM_10006detail10radix_sort29DeviceRadixSortOnesweepKernelINS1_5radix10policy_hubIiiyE10Policy1000ELNS0_9SortOrderE0EiiyiiNS1_21identity_decomposer_tEEEvPT5_SB_PT3_PKSC_PT1_PKSG_PT2_PKSK_T4_iiT6__param_7];
	cvta.to.global.u64 	%rd264, %rd446;
	cvt.s64.s32 	%rd265, %r649;
	add.s64 	%rd266, %rd7, %rd265;
	shl.b64 	%rd267, %rd266, 2;
	add.s64 	%rd268, %rd264, %rd267;
	ld.global.u32 	%r2274, [%rd268+1024];
$L__BB22_280:
	add.s32 	%r1903, %r1874, 288;
	setp.ge.s32 	%p179, %r1903, %r386;
	@%p179 bra 	$L__BB22_282;
	ld.param.u64 	%rd447, [_ZN3cub18CUB_300001_SM_10006detail10radix_sort29DeviceRadixSortOnesweepKernelINS1_5radix10policy_hubIiiyE10Policy1000ELNS0_9SortOrderE0EiiyiiNS1_21identity_decomposer_tEEEvPT5_SB_PT3_PKSC_PT1_PKSG_PT2_PKSK_T4_iiT6__param_7];
	cvta.to.global.u64 	%rd269, %rd447;
	cvt.s64.s32 	%rd270, %r649;
	add.s64 	%rd271, %rd7, %rd270;
	shl.b64 	%rd272, %rd271, 2;
	add.s64 	%rd273, %rd269, %rd272;
	ld.global.u32 	%r2275, [%rd273+1152];
$L__BB22_282:
	add.s32 	%r1907, %r1874, 320;
	setp.ge.s32 	%p180, %r1907, %r386;
	@%p180 bra 	$L__BB22_284;
	ld.param.u64 	%rd448, [_ZN3cub18CUB_300001_SM_10006detail10radix_sort29DeviceRadixSortOnesweepKernelINS1_5radix10policy_hubIiiyE10Policy1000ELNS0_9SortOrderE0EiiyiiNS1_21identity_decomposer_tEEEvPT5_SB_PT3_PKSC_PT1_PKSG_PT2_PKSK_T4_iiT6__param_7];
	cvta.to.global.u64 	%rd274, %rd448;
	cvt.s64.s32 	%rd275, %r649;
	add.s64 	%rd276, %rd7, %rd275;
	shl.b64 	%rd277, %rd276, 2;
	add.s64 	%rd278, %rd274, %rd277;
	ld.global.u32 	%r2276, [%rd278+1280];
$L__BB22_284:
	add.s32 	%r1911, %r1874, 352;
	setp.ge.s32 	%p181, %r1911, %r386;
	@%p181 bra 	$L__BB22_286;
	ld.param.u64 	%rd449, [_ZN3cub18CUB_300001_SM_10006detail10radix_sort29DeviceRadixSortOnesweepKernelINS1_5radix10policy_hubIiiyE10Policy1000ELNS0_9SortOrderE0EiiyiiNS1_21identity_decomposer_tEEEvPT5_SB_PT3_PKSC_PT1_PKSG_PT2_PKSK_T4_iiT6__param_7];
	cvta.to.global.u64 	%rd279, %rd449;
	mul.lo.s32 	%r1912, %r3, 6528;
	cvt.s64.s32 	%rd280, %r1912;
	add.s64 	%rd281, %rd7, %rd280;
	shl.b64 	%rd282, %rd281, 2;
	add.s64 	%rd283, %rd279, %rd282;
	ld.global.u32 	%r2277, [%rd283+1408];
$L__BB22_286:
	add.s32 	%r1915, %r1874, 384;
	setp.ge.s32 	%p182, %r1915, %r386;
	@%p182 bra 	$L__BB22_288;
	ld.param.u64 	%rd450, [_ZN3cub18CUB_300001_SM_10006detail10radix_sort29DeviceRadixSortOnesweepKernelINS1_5radix10policy_hubIiiyE10Policy1000ELNS0_9SortOrderE0EiiyiiNS1_21identity_decomposer_tEEEvPT5_SB_PT3_PKSC_PT1_PKSG_PT2_PKSK_T4_iiT6__param_7];
	cvta.to.global.u64 	%rd284, %rd450;
	mul.lo.s32 	%r1916, %r3, 6528;
	cvt.s64.s32 	%rd285, %r1916;
	add.s64 	%rd286, %rd7, %rd285;
	shl.b64 	%rd287, %rd286, 2;
	add.s64 	%rd288, %rd284, %rd287;
	ld.global.u32 	%r2278, [%rd288+1536];
$L__BB22_288:
	cvt.u32.u64 	%r1918, %rd7;
	add.s32 	%r1919, %r1918, 416;
	setp.ge.s32 	%p183, %r1919, %r386;
	@%p183 bra 	$L__BB22_290;
	ld.param.u64 	%rd451, [_ZN3cub18CUB_300001_SM_10006detail10radix_sort29DeviceRadixSortOnesweepKernelINS1_5radix10policy_hubIiiyE10Policy1000ELNS0_9SortOrderE0EiiyiiNS1_21identity_decomposer_tEEEvPT5_SB_PT3_PKSC_PT1_PKSG_PT2_PKSK_T4_iiT6__param_7];
	cvta.to.global.u64 	%rd289, %rd451;
	mul.lo.s32 	%r1920, %r3, 6528;
	cvt.s64.s32 	%rd290, %r1920;
	add.s64 	%rd291, %rd7, %rd290;
	shl.b64 	%rd292, %rd291, 2;
	add.s64 	%rd293, %rd289, %rd292;
	ld.global.u32 	%r2279, [%rd293+1664];
$L__BB22_290:
	cvt.u32.u64 	%r1922, %rd7;
	add.s32 	%r1923, %r1922, 448;
	setp.ge.s32 	%p184, %r1923, %r386;
	@%p184 bra 	$L__BB22_292;
	ld.param.u64 	%rd452, [_ZN3cub18CUB_300001_SM_10006detail10radix_sort29DeviceRadixSortOnesweepKernelINS1_5radix10policy_hubIiiyE10Policy1000ELNS0_9SortOrderE0EiiyiiNS1_21identity_decomposer_tEEEvPT5_SB_PT3_PKSC_PT1_PKSG_PT2_PKSK_T4_iiT6__param_7];
	cvta.to.global.u64 	%rd294, %rd452;
	mul.lo.s32 	%r1924, %r3, 6528;
	cvt.s64.s32 	%rd295, %r1924;
	add.s64 	%rd296, %rd7, %rd295;
	shl.b64 	%rd297, %rd296, 2;
	add.s64 	%rd298, %rd294, %rd297;
	ld.global.u32 	%r2280, [%rd298+1792];
$L__BB22_292:
	cvt.u32.u64 	%r1926, %rd7;
	add.s32 	%r1927, %r1926, 480;
	setp.ge.s32 	%p185, %r1927, %r386;
	@%p185 bra 	$L__BB22_294;
	ld.param.u64 	%rd453, [_ZN3cub18CUB_300001_SM_10006detail10radix_sort29DeviceRadixSortOnesweepKernelINS1_5radix10policy_hubIiiyE10Policy1000ELNS0_9SortOrderE0EiiyiiNS1_21identity_decomposer_tEEEvPT5_SB_PT3_PKSC_PT1_PKSG_PT2_PKSK_T4_iiT6__param_7];
	cvta.to.global.u64 	%rd299, %rd453;
	mul.lo.s32 	%r1928, %r3, 6528;
	cvt.s64.s32 	%rd300, %r1928;
	add.s64 	%rd301, %rd7, %rd300;
	shl.b64 	%rd302, %rd301, 2;
	add.s64 	%rd303, %rd299, %rd302;
	ld.global.u32 	%r2281, [%rd303+1920];
$L__BB22_294:
	cvt.u32.u64 	%r1930, %rd7;
	add.s32 	%r1931, %r1930, 512;
	setp.ge.s32 	%p186, %r1931, %r386;
	@%p186 bra 	$L__BB22_296;
	ld.param.u64 	%rd454, [_ZN3cub18CUB_300001_SM_10006detail10radix_sort29DeviceRadixSortOnesweepKernelINS1_5radix10policy_hubIiiyE10Policy1000ELNS0_9SortOrderE0EiiyiiNS1_21identity_decomposer_tEEEvPT5_SB_PT3_PKSC_PT1_PKSG_PT2_PKSK_T4_iiT6__param_7];
	cvta.to.global.u64 	%rd304, %rd454;
	mov.u32 	%r1932, %tid.x;
	and.b32  	%r1933, %r1932, 992;
	mul.lo.s32 	%r1934, %r1933, 17;
	and.b32  	%r1935, %r1932, 31;
	or.b32  	%r1936, %r1934, %r1935;
	cvt.u64.u32 	%rd305, %r1936;
	mul.lo.s32 	%r1937, %r3, 6528;
	cvt.s64.s32 	%rd306, %r1937;
	add.s64 	%rd307, %rd305, %rd306;
	shl.b64 	%rd308, %rd307, 2;
	add.s64 	%rd309, %rd304, %rd308;
	ld.global.u32 	%r2282, [%rd309+2048];
$L__BB22_296:
	ld.param.u32 	%r2092, [_ZN3cub18CUB_300001_SM_10006detail10radix_sort29DeviceRadixSortOnesweepKernelINS1_5radix10policy_hubIiiyE10Policy1000ELNS0_9SortOrderE0EiiyiiNS1_21identity_decomposer_tEEEvPT5_SB_PT3_PKSC_PT1_PKSG_PT2_PKSK_T4_iiT6__param_8];
	ld.param.u64 	%rd441, [_ZN3cub18CUB_300001_SM_10006detail10radix_sort29DeviceRadixSortOnesweepKernelINS1_5radix10policy_hubIiiyE10Policy1000ELNS0_9SortOrderE0EiiyiiNS1_21identity_decomposer_tEEEvPT5_SB_PT3_PKSC_PT1_PKSG_PT2_PKSK_T4_iiT6__param_6];
	cvta.to.global.u64 	%rd24, %rd441;
	mov.u32 	%r437, %tid.x;
	cvt.u64.u32 	%rd25, %r437;
	shl.b32 	%r1938, %r437, 2;
	mov.u32 	%r1939, _ZZN3cub18CUB_300001_SM_10006detail10radix_sort29DeviceRadixSortOnesweepKernelINS1_5radix10policy_hubIiiyE10Policy1000ELNS0_9SortOrderE0EiiyiiNS1_21identity_decomposer_tEEEvPT5_SB_PT3_PKSC_PT1_PKSG_PT2_PKSK_T4_iiT6_E1s;
	add.s32 	%r438, %r1939, %r1938;
	mad.lo.s32 	%r1940, %r3, 6528, 6528;
	setp.gt.s32 	%p187, %r1940, %r2092;
	bar.sync 	0;
	st.shared.u32 	[%r323+-4], %r2266;
	st.shared.u32 	[%r324+-4], %r2267;
	st.shared.u32 	[%r325+-4], %r2268;
	st.shared.u32 	[%r326+-4], %r2269;
	st.shared.u32 	[%r327+-4], %r2270;
	st.shared.u32 	[%r328+-4], %r2271;
	st.shared.u32 	[%r329+-4], %r2272;
	st.shared.u32 	[%r330+-4], %r2273;
	st.shared.u32 	[%r331+-4], %r2274;
	st.shared.u32 	[%r332+-4], %r2275;
	st.shared.u32 	[%r333+-4], %r2276;
	st.shared.u32 	[%r334+-4], %r2277;
	st.shared.u32 	[%r335+-4], %r2278;
	st.shared.u32 	[%r336+-4], %r2279;
	st.shared.u32 	[%r337+-4], %r2280;
	st.shared.u32 	[%r338+-4], %r2281;
	st.shared.u32 	[%r339+-4], %r2282;
	bar.sync 	0;
	@%p187 bra 	$L__BB22_298;
	ld.shared.u32 	%r1941, [%r438];
	shl.b32 	%r1942, %r352, 3;
	add.s32 	%r1944, %r1939, 26112;
	add.s32 	%r1945, %r1944, %r1942;
	ld.shared.u64 	%rd310, [%r1945];
	add.s64 	%rd311, %rd310, %rd25;
	shl.b64 	%rd312, %rd311, 2;
	add.s64 	%rd313, %rd24, %rd312;
	st.global.u32 	[%rd313], %r1941;
	bar.warp.sync 	-1;
	ld.shared.u32 	%r1946, [%r438+1536];
	shl.b32 	%r1947, %r353, 3;
	add.s32 	%r1948, %r1944, %r1947;
	ld.shared.u64 	%rd314, [%r1948];
	add.s64 	%rd315, %rd314, %rd25;
	shl.b64 	%rd316, %rd315, 2;
	add.s64 	%rd317, %rd24, %rd316;
	st.global.u32 	[%rd317+1536], %r1946;
	bar.warp.sync 	-1;
	ld.shared.u32 	%r1949, [%r438+3072];
	shl.b32 	%r1950, %r354, 3;
	add.s32 	%r1951, %r1944, %r1950;
	ld.shared.u64 	%rd318, [%r1951];
	add.s64 	%rd319, %rd318, %rd25;
	shl.b64 	%rd320, %rd319, 2;
	add.s64 	%rd321, %rd24, %rd320;
	st.global.u32 	[%rd321+3072], %r1949;
	bar.warp.sync 	-1;
	ld.shared.u32 	%r1952, [%r438+4608];
	shl.b32 	%r1953, %r355, 3;
	add.s32 	%r1954, %r1944, %r1953;
	ld.shared.u64 	%rd322, [%r1954];
	add.s64 	%rd323, %rd322, %rd25;
	shl.b64 	%rd324, %rd323, 2;
	add.s64 	%rd325, %rd24, %rd324;
	st.global.u32 	[%rd325+4608], %r1952;
	bar.warp.sync 	-1;
	ld.shared.u32 	%r1955, [%r438+6144];
	shl.b32 	%r1956, %r356, 3;
	add.s32 	%r1957, %r1944, %r1956;
	ld.shared.u64 	%rd326, [%r1957];
	add.s64 	%rd327, %rd326, %rd25;
	shl.b64 	%rd328, %rd327, 2;
	add.s64 	%rd329, %rd24, %rd328;
	st.global.u32 	[%rd329+6144], %r1955;
	bar.warp.sync 	-1;
	ld.shared.u32 	%r1958, [%r438+7680];
	shl.b32 	%r1959, %r357, 3;
	add.s32 	%r1960, %r1944, %r1959;
	ld.shared.u64 	%rd330, [%r1960];
	add.s64 	%rd331, %rd330, %rd25;
	shl.b64 	%rd332, %rd331, 2;
	add.s64 	%rd333, %rd24, %rd332;
	st.global.u32 	[%rd333+7680], %r1958;
	bar.warp.sync 	-1;
	ld.shared.u32 	%r1961, [%r438+9216];
	shl.b32 	%r1962, %r358, 3;
	add.s32 	%r1963, %r1944, %r1962;
	ld.shared.u64 	%rd334, [%r1963];
	add.s64 	%rd335, %rd334, %rd25;
	shl.b64 	%rd336, %rd335, 2;
	add.s64 	%rd337, %rd24, %rd336;
	st.global.u32 	[%rd337+9216], %r1961;
	bar.warp.sync 	-1;
	ld.shared.u32 	%r1964, [%r438+10752];
	shl.b32 	%r1965, %r359, 3;
	add.s32 	%r1966, %r1944, %r1965;
	ld.shared.u64 	%rd338, [%r1966];
	add.s64 	%rd339, %rd338, %rd25;
	shl.b64 	%rd340, %rd339, 2;
	add.s64 	%rd341, %rd24, %rd340;
	st.global.u32 	[%rd341+10752], %r1964;
	bar.warp.sync 	-1;
	ld.shared.u32 	%r1967, [%r438+12288];
	shl.b32 	%r1968, %r360, 3;
	add.s32 	%r1969, %r1944, %r1968;
	ld.shared.u64 	%rd342, [%r1969];
	add.s64 	%rd343, %rd342, %rd25;
	shl.b64 	%rd344, %rd343, 2;
	add.s64 	%rd345, %rd24, %rd344;
	st.global.u32 	[%rd345+12288], %r1967;
	bar.warp.sync 	-1;
	ld.shared.u32 	%r1970, [%r438+13824];
	shl.b32 	%r1971, %r361, 3;
	add.s32 	%r1972, %r1944, %r1971;
	ld.shared.u64 	%rd346, [%r1972];
	add.s64 	%rd347, %rd346, %rd25;
	shl.b64 	%rd348, %rd347, 2;
	add.s64 	%rd349, %rd24, %rd348;
	st.global.u32 	[%rd349+13824], %r1970;
	bar.warp.sync 	-1;
	ld.shared.u32 	%r1973, [%r438+15360];
	shl.b32 	%r1974, %r362, 3;
	add.s32 	%r1975, %r1944, %r1974;
	ld.shared.u64 	%rd350, [%r1975];
	add.s64 	%rd351, %rd350, %rd25;
	shl.b64 	%rd352, %rd351, 2;
	add.s64 	%rd353, %rd24, %rd352;
	st.global.u32 	[%rd353+15360], %r1973;
	bar.warp.sync 	-1;
	ld.shared.u32 	%r1976, [%r438+16896];
	shl.b32 	%r1977, %r363, 3;
	add.s32 	%r1978, %r1944, %r1977;
	ld.shared.u64 	%rd354, [%r1978];
	add.s64 	%rd355, %rd354, %rd25;
	shl.b64 	%rd356, %rd355, 2;
	add.s64 	%rd357, %rd24, %rd356;
	st.global.u32 	[%rd357+16896], %r1976;
	bar.warp.sync 	-1;
	ld.shared.u32 	%r1979, [%r438+18432];
	shl.b32 	%r1980, %r364, 3;
	add.s32 	%r1981, %r1944, %r1980;
	ld.shared.u64 	%rd358, [%r1981];
	add.s64 	%rd359, %rd358, %rd25;
	shl.b64 	%rd360, %rd359, 2;
	add.s64 	%rd361, %rd24, %rd360;
	st.global.u32 	[%rd361+18432], %r1979;
	bar.warp.sync 	-1;
	ld.shared.u32 	%r1982, [%r438+19968];
	shl.b32 	%r1983, %r365, 3;
	add.s32 	%r1984, %r1944, %r1983;
	ld.shared.u64 	%rd362, [%r1984];
	add.s64 	%rd363, %rd362, %rd25;
	shl.b64 	%rd364, %rd363, 2;
	add.s64 	%rd365, %rd24, %rd364;
	st.global.u32 	[%rd365+19968], %r1982;
	bar.warp.sync 	-1;
	ld.shared.u32 	%r1985, [%r438+21504];
	shl.b32 	%r1986, %r366, 3;
	add.s32 	%r1987, %r1944, %r1986;
	ld.shared.u64 	%rd366, [%r1987];
	add.s64 	%rd367, %rd366, %rd25;
	shl.b64 	%rd368, %rd367, 2;
	add.s64 	%rd369, %rd24, %rd368;
	st.global.u32 	[%rd369+21504], %r1985;
	bar.warp.sync 	-1;
	ld.shared.u32 	%r1988, [%r438+23040];
	shl.b32 	%r1989, %r367, 3;
	add.s32 	%r1990, %r1944, %r1989;
	ld.shared.u64 	%rd370, [%r1990];
	add.s64 	%rd371, %rd370, %rd25;
	shl.b64 	%rd372, %rd371, 2;
	add.s64 	%rd373, %rd24, %rd372;
	st.global.u32 	[%rd373+23040], %r1988;
	bar.warp.sync 	-1;
	ld.shared.u32 	%r1991, [%r438+24576];
	shl.b32 	%r1992, %r368, 3;
	add.s32 	%r1993, %r1944, %r1992;
	ld.shared.u64 	%rd374, [%r1993];
	add.s64 	%rd375, %rd374, %rd25;
	shl.b64 	%rd376, %rd375, 2;
	add.s64 	%rd377, %rd24, %rd376;
	st.global.u32 	[%rd377+24576], %r1991;
	bar.warp.sync 	-1;
	bra.uni 	$L__BB22_333;
$L__BB22_298:
	ld.param.u32 	%r2093, [_ZN3cub18CUB_300001_SM_10006detail10radix_sort29DeviceRadixSortOnesweepKernelINS1_5radix10policy_hubIiiyE10Policy1000ELNS0_9SortOrderE0EiiyiiNS1_21identity_decomposer_tEEEvPT5_SB_PT3_PKSC_PT1_PKSG_PT2_PKSK_T4_iiT6__param_8];
	mad.lo.s32 	%r439, %r3, -6528, %r2093;
	shl.b32 	%r1994, %r352, 3;
	add.s32 	%r1996, %r1939, %r1994;
	ld.shared.u64 	%rd26, [%r1996+26112];
	setp.ge.s32 	%p188, %r437, %r439;
	@%p188 bra 	$L__BB22_300;
	ld.shared.u32 	%r1997, [%r438];
	add.s64 	%rd378, %rd26, %rd25;
	shl.b64 	%rd379, %rd378, 2;
	add.s64 	%rd380, %rd24, %rd379;
	st.global.u32 	[%rd380], %r1997;
$L__BB22_300:
	bar.warp.sync 	-1;
	shl.b32 	%r1998, %r353, 3;
	add.s32 	%r2000, %r1939, %r1998;
	ld.shared.u64 	%rd27, [%r2000+26112];
	add.s32 	%r2001, %r437, 384;
	setp.ge.s32 	%p189, %r2001, %r439;
	@%p189 bra 	$L__BB22_302;
	ld.shared.u32 	%r2002, [%r438+1536];
	add.s64 	%rd381, %rd27, %rd25;
	shl.b64 	%rd382, %rd381, 2;
	add.s64 	%rd383, %rd24, %rd382;
	st.global.u32 	[%rd383+1536], %r2002;
$L__BB22_302:
	bar.warp.sync 	-1;
	shl.b32 	%r2003, %r354, 3;
	add.s32 	%r2005, %r1939, %r2003;
	ld.shared.u64 	%rd28, [%r2005+26112];
	add.s32 	%r2006, %r437, 768;
	setp.ge.s32 	%p190, %r2006, %r439;
	@%p190 bra 	$L__BB22_304;
	ld.shared.u32 	%r2007, [%r438+3072];
	add.s64 	%rd384, %rd28, %rd25;
	shl.b64 	%rd385, %rd384, 2;
	add.s64 	%rd386, %rd24, %rd385;
	st.global.u32 	[%rd386+3072], %r2007;
$L__BB22_304:
	bar.warp.sync 	-1;
	shl.b32 	%r2008, %r355, 3;
	add.s32 	%r2010, %r1939, %r2008;
	ld.shared.u64 	%rd29, [%r2010+26112];
	add.s32 	%r2011, %r437, 1152;
	setp.ge.s32 	%p191, %r2011, %r439;
	@%p191 bra 	$L__BB22_306;
	ld.shared.u32 	%r2012, [%r438+4608];
	add.s64 	%rd387, %rd29, %rd25;
	shl.b64 	%rd388, %rd387, 2;
	add.s64 	%rd389, %rd24, %rd388;
	st.global.u32 	[%rd389+4608], %r2012;
$L__BB22_306:
	bar.warp.sync 	-1;
	shl.b32 	%r2013, %r356, 3;
	add.s32 	%r2015, %r1939, %r2013;
	ld.shared.u64 	%rd30, [%r2015+26112];
	add.s32 	%r2016, %r437, 1536;
	setp.ge.s32 	%p192, %r2016, %r439;
	@%p192 bra 	$L__BB22_308;
	ld.shared.u32 	%r2017, [%r438+6144];
	add.s64 	%rd390, %rd30, %rd25;
	shl.b64 	%rd391, %rd390, 2;
	add.s64 	%rd392, %rd24, %rd391;
	st.global.u32 	[%rd392+6144], %r2017;
$L__BB22_308:
	bar.warp.sync 	-1;
	shl.b32 	%r2018, %r357, 3;
	add.s32 	%r2020, %r1939, %r2018;
	ld.shared.u64 	%rd31, [%r2020+26112];
	add.s32 	%r2021, %r437, 1920;
	setp.ge.s32 	%p193, %r2021, %r439;
	@%p193 bra 	$L__BB22_310;
	ld.shared.u32 	%r2022, [%r438+7680];
	add.s64 	%rd393, %rd31, %rd25;
	shl.b64 	%rd394, %rd393, 2;
	add.s64 	%rd395, %rd24, %rd394;
	st.global.u32 	[%rd395+7680], %r2022;
$L__BB22_310:
	bar.warp.sync 	-1;
	shl.b32 	%r2023, %r358, 3;
	add.s32 	%r2025, %r1939, %r2023;
	ld.shared.u64 	%rd32, [%r2025+26112];
	add.s32 	%r2026, %r437, 2304;
	setp.ge.s32 	%p194, %r2026, %r439;
	@%p194 bra 	$L__BB22_312;
	ld.shared.u32 	%r2027, [%r438+9216];
	add.s64 	%rd396, %rd32, %rd25;
	shl.b64 	%rd397, %rd396, 2;
	add.s64 	%rd398, %rd24, %rd397;
	st.global.u32 	[%rd398+9216], %r2027;
$L__BB22_312:
	bar.warp.sync 	-1;
	shl.b32 	%r2028, %r359, 3;
	add.s32 	%r2030, %r1939, %r2028;
	ld.shared.u64 	%rd33, [%r2030+26112];
	add.s32 	%r2031, %r437, 2688;
	setp.ge.s32 	%p195, %r2031, %r439;
	@%p195 bra 	$L__BB22_314;
	ld.shared.u32 	%r2032, [%r438+10752];
	add.s64 	%rd399, %rd33, %rd25;
	shl.b64 	%rd400, %rd399, 2;
	add.s64 	%rd401, %rd24, %rd400;
	st.global.u32 	[%rd401+10752], %r2032;
$L__BB22_314:
	bar.warp.sync 	-1;
	shl.b32 	%r2033, %r360, 3;
	add.s32 	%r2035, %r1939, %r2033;
	ld.shared.u64 	%rd34, [%r2035+26112];
	or.b32  	%r2036, %r437, 3072;
	setp.ge.s32 	%p196, %r2036, %r439;
	@%p196 bra 	$L__BB22_316;
	ld.shared.u32 	%r2037, [%r438+12288];
	add.s64 	%rd402, %rd34, %rd25;
	shl.b64 	%rd403, %rd402, 2;
	add.s64 	%rd404, %rd24, %rd403;
	st.global.u32 	[%rd404+12288], %r2037;
$L__BB22_316:
	bar.warp.sync 	-1;
	shl.b32 	%r2038, %r361, 3;
	add.s32 	%r2040, %r1939, %r2038;
	ld.shared.u64 	%rd35, [%r2040+26112];
	add.s32 	%r2041, %r437, 3456;
	setp.ge.s32 	%p197, %r2041, %r439;
	@%p197 bra 	$L__BB22_318;
	ld.shared.u32 	%r2042, [%r438+13824];
	add.s64 	%rd405, %rd35, %rd25;
	shl.b64 	%rd406, %rd405, 2;
	add.s64 	%rd407, %rd24, %rd406;
	st.global.u32 	[%rd407+13824], %r2042;
$L__BB22_318:
	bar.warp.sync 	-1;
	shl.b32 	%r2043, %r362, 3;
	add.s32 	%r2045, %r1939, %r2043;
	ld.shared.u64 	%rd36, [%r2045+26112];
	add.s32 	%r2046, %r437, 3840;
	setp.ge.s32 	%p198, %r2046, %r439;
	@%p198 bra 	$L__BB22_320;
	ld.shared.u32 	%r2047, [%r438+15360];
	add.s64 	%rd408, %rd36, %rd25;
	shl.b64 	%rd409, %rd408, 2;
	add.s64 	%rd410, %rd24, %rd409;
	st.global.u32 	[%rd410+15360], %r2047;
$L__BB22_320:
	bar.warp.sync 	-1;
	shl.b32 	%r2048, %r363, 3;
	add.s32 	%r2050, %r1939, %r2048;
	ld.shared.u64 	%rd37, [%r2050+26112];
	add.s32 	%r2051, %r437, 4224;
	setp.ge.s32 	%p199, %r2051, %r439;
	@%p199 bra 	$L__BB22_322;
	ld.shared.u32 	%r2052, [%r438+16896];
	add.s64 	%rd411, %rd37, %rd25;
	shl.b64 	%rd412, %rd411, 2;
	add.s64 	%rd413, %rd24, %rd412;
	st.global.u32 	[%rd413+16896], %r2052;
$L__BB22_322:
	bar.warp.sync 	-1;
	shl.b32 	%r2053, %r364, 3;
	add.s32 	%r2055, %r1939, %r2053;
	ld.shared.u64 	%rd38, [%r2055+26112];
	add.s32 	%r2056, %r437, 4608;
	setp.ge.s32 	%p200, %r2056, %r439;
	@%p200 bra 	$L__BB22_324;
	ld.shared.u32 	%r2057, [%r438+18432];
	add.s64 	%rd414, %rd38, %rd25;
	shl.b64 	%rd415, %rd414, 2;
	add.s64 	%rd416, %rd24, %rd415;
	st.global.u32 	[%rd416+18432], %r2057;
$L__BB22_324:
	bar.warp.sync 	-1;
	shl.b32 	%r2058, %r365, 3;
	add.s32 	%r2060, %r1939, %r2058;
	ld.shared.u64 	%rd39, [%r2060+26112];
	add.s32 	%r2061, %r437, 4992;
	setp.ge.s32 	%p201, %r2061, %r439;
	@%p201 bra 	$L__BB22_326;
	ld.shared.u32 	%r2062, [%r438+19968];
	add.s64 	%rd417, %rd39, %rd25;
	shl.b64 	%rd418, %rd417, 2;
	add.s64 	%rd419, %rd24, %rd418;
	st.global.u32 	[%rd419+19968], %r2062;
$L__BB22_326:
	bar.warp.sync 	-1;
	shl.b32 	%r2063, %r366, 3;
	add.s32 	%r2065, %r1939, %r2063;
	ld.shared.u64 	%rd40, [%r2065+26112];
	add.s32 	%r2066, %r437, 5376;
	setp.ge.s32 	%p202, %r2066, %r439;
	@%p202 bra 	$L__BB22_328;
	ld.shared.u32 	%r2067, [%r438+21504];
	add.s64 	%rd420, %rd40, %rd25;
	shl.b64 	%rd421, %rd420, 2;
	add.s64 	%rd422, %rd24, %rd421;
	st.global.u32 	[%rd422+21504], %r2067;
$L__BB22_328:
	bar.warp.sync 	-1;
	shl.b32 	%r2068, %r367, 3;
	add.s32 	%r2070, %r1939, %r2068;
	ld.shared.u64 	%rd41, [%r2070+26112];
	add.s32 	%r2071, %r437, 5760;
	setp.ge.s32 	%p203, %r2071, %r439;
	@%p203 bra 	$L__BB22_330;
	ld.shared.u32 	%r2072, [%r438+23040];
	add.s64 	%rd423, %rd41, %rd25;
	shl.b64 	%rd424, %rd423, 2;
	add.s64 	%rd425, %rd24, %rd424;
	st.global.u32 	[%rd425+23040], %r2072;
$L__BB22_330:
	bar.warp.sync 	-1;
	shl.b32 	%r2073, %r368, 3;
	add.s32 	%r2075, %r1939, %r2073;
	ld.shared.u64 	%rd426, [%r2075+26112];
	add.s64 	%rd42, %rd426, %rd25;
	or.b32  	%r2076, %r437, 6144;
	setp.ge.s32 	%p204, %r2076, %r439;
	@%p204 bra 	$L__BB22_332;
	ld.shared.u32 	%r2077, [%r438+24576];
	shl.b64 	%rd427, %rd42, 2;
	add.s64 	%rd428, %rd24, %rd427;
	st.global.u32 	[%rd428+24576], %r2077;
$L__BB22_332:
	bar.warp.sync 	-1;
$L__BB22_333:
	ret;

}


// ===== COMPILED SASS (sm_100) =====

	.target	sm_100

	.elftype	@"ET_EXEC"


//--------------------- .note.nv.tkinfo           --------------------------
	.section	.note.nv.tkinfo,"",@"SHT_NOTE"
	.sectionflags	@"SHF_NOTE_NV_TKINFO"
	.tkinfo
        /*0018*/ 	.word	0x00000002
        /*0030*/ 	.string	""
        /*0030*/ 	.string	"ptxas"
        /*0030*/ 	.string	"Cuda compilation tools, release 13.0, V13.0.88"
        /*0030*/ 	.string	"Build cuda_13.0.r13.0/compiler.36424714_0"
        /*0030*/ 	.string	"-arch sm_100 -m 64 "



//--------------------- .note.nv.cuinfo           --------------------------
	.section	.note.nv.cuinfo,"",@"SHT_NOTE"
	.sectionflags	@"SHF_NOTE_NV_CUINFO"
        /*0018*/ 	.short	0x0002
        /*001a*/ 	.short	0x0064
        /*001c*/ 	.short	0x0082
	.zero		2


//--------------------- .nv.info                  --------------------------
	.section	.nv.info,"",@"SHT_CUDA_INFO"
	.align	4


	//----- nvinfo : EIATTR_REGCOUNT
	.align		4
        /*0000*/ 	.byte	0x04, 0x2f
        /*0002*/ 	.short	(.L_55 - .L_54)
	.align		4
.L_54:
        /*0004*/ 	.word	index@(_ZN6thrust24THRUST_300001_SM_1000_NS8cuda_cub4core6detail13_kernel_agentINS1_15__reduce_by_key9InitAgentIN3cub18CUB_300001_SM_100024ReduceByKeyScanTileStateIfiLb1EEEiPiEEJSA_iSB_EEEvDpT0_)
        /*0008*/ 	.word	0x0000000e


	//----- nvinfo : EIATTR_FRAME_SIZE
	.align		4
.L_55:
        /*000c*/ 	.byte	0x04, 0x11
        /*000e*/ 	.short	(.L_57 - .L_56)
	.align		4
.L_56:
        /*0010*/ 	.word	index@(_ZN6thrust24THRUST_300001_SM_1000_NS8cuda_cub4core6detail13_kernel_agentINS1_15__reduce_by_key9InitAgentIN3cub18CUB_300001_SM_100024ReduceByKeyScanTileStateIfiLb1EEEiPiEEJSA_iSB_EEEvDpT0_)
        /*0014*/ 	.word	0x00000000


	//----- nvinfo : EIATTR_REGCOUNT
	.align		4
.L_57:
        /*0018*/ 	.byte	0x04, 0x2f
        /*001a*/ 	.short	(.L_59 - .L_58)
	.align		4
.L_58:
        /*001c*/ 	.word	index@(_ZN6thrust24THRUST_300001_SM_1000_NS8cuda_cub4core6detail13_kernel_agentINS1_15__reduce_by_key16ReduceByKeyAgentINS0_6detail15normal_iteratorINS0_10device_ptrIiEEEENS0_20permutation_iteratorINS8_INS9_IfEEEENS0_18transform_iteratorI14IndexTransformSB_NS0_11use_defaultESH_EEEENS0_16discard_iteratorISH_EESE_N4cuda3std3__48equal_toIiEENSO_4plusIfEEPiiEEJSB_SJ_SL_SE_ST_N3cub18CUB_300001_SM_100024ReduceByKeyScanTileStateIfiLb1EEESQ_SS_iiEEEvDpT0_)
        /*0020*/ 	.word	0x0000003a


	//----- nvinfo : EIATTR_FRAME_SIZE
	.align		4
.L_59:
        /*0024*/ 	.byte	0x04, 0x11
        /*0026*/ 	.short	(.L_61 - .L_60)
	.align		4
.L_60:
        /*0028*/ 	.word	index@(_ZN6thrust24THRUST_300001_SM_1000_NS8cuda_cub4core6detail13_kernel_agentINS1_15__reduce_by_key16ReduceByKeyAgentINS0_6detail15normal_iteratorINS0_10device_ptrIiEEEENS0_20permutation_iteratorINS8_INS9_IfEEEENS0_18transform_iteratorI14IndexTransformSB_NS0_11use_defaultESH_EEEENS0_16discard_iteratorISH_EESE_N4cuda3std3__48equal_toIiEENSO_4plusIfEEPiiEEJSB_SJ_SL_SE_ST_N3cub18CUB_300001_SM_100024ReduceByKeyScanTileStateIfiLb1EEESQ_SS_iiEEEvDpT0_)
        /*002c*/ 	.word	0x00000000


	//----- nvinfo : EIATTR_REGCOUNT
	.align		4
.L_61:
        /*0030*/ 	.byte	0x04, 0x2f
        /*0032*/ 	.short	(.L_63 - .L_62)
	.align		4
.L_62:
        /*0034*/ 	.word	index@(_ZN6thrust24THRUST_300001_SM_1000_NS8cuda_cub4core6detail13_kernel_agentINS1_15__reduce_by_key9InitAgentIN3cub18CUB_300001_SM_100024ReduceByKeyScanTileStateIflLb1EEElPlEEJSA_lSB_EEEvDpT0_)
        /*0038*/ 	.word	0x0000000e


	//----- nvinfo : EIATTR_FRAME_SIZE
	.align		4
.L_63:
        /*003c*/ 	.byte	0x04, 0x11
        /*003e*/ 	.short	(.L_65 - .L_64)
	.align		4
.L_64:
        /*0040*/ 	.word	index@(_ZN6thrust24THRUST_300001_SM_1000_NS8cuda_cub4core6detail13_kernel_agentINS1_15__reduce_by_key9InitAgentIN3cub18CUB_300001_SM_100024ReduceByKeyScanTileStateIflLb1EEElPlEEJSA_lSB_EEEvDpT0_)
        /*0044*/ 	.word	0x00000000


	//----- nvinfo : EIATTR_REGCOUNT
	.align		4
.L_65:
        /*0048*/ 	.byte	0x04, 0x2f
        /*004a*/ 	.short	(.L_67 - .L_66)
	.align		4
.L_66:
        /*004c*/ 	.word	index@(_ZN6thrust24THRUST_300001_SM_1000_NS8cuda_cub4core6detail13_kernel_agentINS1_15__reduce_by_key16ReduceByKeyAgentINS0_6detail15normal_iteratorINS0_10device_ptrIiEEEENS0_20permutation_iteratorINS8_INS9_IfEEEENS0_18transform_iteratorI14IndexTransformSB_NS0_11use_defaultESH_EEEENS0_16discard_iteratorISH_EESE_N4cuda3std3__48equal_toIiEENSO_4plusIfEEPllEEJSB_SJ_SL_SE_ST_N3cub18CUB_300001_SM_100024ReduceByKeyScanTileStateIflLb1EEESQ_SS_llEEEvDpT0_)
        /*0050*/ 	.word	0x00000040


	//----- nvinfo : EIATTR_FRAME_SIZE
	.align		4
.L_67:
        /*0054*/ 	.byte	0x04, 0x11
        /*0056*/ 	.short	(.L_69 - .L_68)
	.align		4
.L_68:
        /*0058*/ 	.word	index@(_ZN6thrust24THRUST_300001_SM_1000_NS8cuda_cub4core6detail13_kernel_agentINS1_15__reduce_by_key16ReduceByKeyAgentINS0_6detail15normal_iteratorINS0_10device_ptrIiEEEENS0_20permutation_iteratorINS8_INS9_IfEEEENS0_18transform_iteratorI14IndexTransformSB_NS0_11use_defaultESH_EEEENS0_16discard_iteratorISH_EESE_N4cuda3std3__48equal_toIiEENSO_4plusIfEEPllEEJSB_SJ_SL_SE_ST_N3cub18CUB_300001_SM_100024ReduceByKeyScanTileStateIflLb1EEESQ_SS_llEEEvDpT0_)
        /*005c*/ 	.word	0x00000000


	//----- nvinfo : EIATTR_REGCOUNT
	.align		4
.L_69:
        /*0060*/ 	.byte	0x04, 0x2f
        /*0062*/ 	.short	(.L_71 - .L_70)
	.align		4
.L_70:
        /*0064*/ 	.word	index@(_ZN3cub18CUB_300001_SM_10006detail11EmptyKernelIvEEvv)
        /*0068*/ 	.word	0x00000004


	//----- nvinfo : EIATTR_FRAME_SIZE
	.align		4
.L_71:
        /*006c*/ 	.byte	0x04, 0x11
        /*006e*/ 	.short	(.L_73 - .L_72)
	.align		4
.L_72:
        /*0070*/ 	.word	index@(_ZN3cub18CUB_300001_SM_10006detail11EmptyKernelIvEEvv)
        /*0074*/ 	.word	0x00000000


	//----- nvinfo : EIATTR_REGCOUNT
	.align		4
.L_73:
        /*0078*/ 	.byte	0x04, 0x2f
        /*007a*/ 	.short	(.L_75 - .L_74)
	.align		4
.L_74:
        /*007c*/ 	.word	index@(_ZN3cub18CUB_300001_SM_10006detail8for_each13static_kernelINS2_12policy_hub_t12policy_500_tEmN6thrust24THRUST_300001_SM_1000_NS8cuda_cub20__uninitialized_fill7functorINS7_10device_ptrIfEEfEEEEvT0_T1_)
        /*0080*/ 	.word	0x00000008


	//----- nvinfo : EIATTR_FRAME_SIZE
	.align		4
.L_75:
        /*0084*/ 	.byte	0x04, 0x11
        /*0086*/ 	.short	(.L_77 - .L_76)
	.align		4
.L_76:
        /*0088*/ 	.word	index@(_ZN3cub18CUB_300001_SM_10006detail8for_each13static_kernelINS2_12policy_hub_t12policy_500_tEmN6thrust24THRUST_300001_SM_1000_NS8cuda_cub20__uninitialized_fill7functorINS7_10device_ptrIfEEfEEEEvT0_T1_)
        /*008c*/ 	.word	0x00000000


	//----- nvinfo : EIATTR_REGCOUNT
	.align		4
.L_77:
        /*0090*/ 	.byte	0x04, 0x2f
        /*0092*/ 	.short	(.L_79 - .L_78)
	.align		4
.L_78:
        /*0094*/ 	.word	index@(_ZN3cub18CUB_300001_SM_10006detail8for_each13static_kernelINS2_12policy_hub_t12policy_500_tEmN6thrust24THRUST_300001_SM_1000_NS8cuda_cub20__uninitialized_fill7functorINS7_10device_ptrIiEEiEEEEvT0_T1_)
        /*0098*/ 	.word	0x00000008


	//----- nvinfo : EIATTR_FRAME_SIZE
	.align		4
.L_79:
        /*009c*/ 	.byte	0x04, 0x11
        /*009e*/ 	.short	(.L_81 - .L_80)
	.align		4
.L_80:
        /*00a0*/ 	.word	index@(_ZN3cub18CUB_300001_SM_10006detail8for_each13static_kernelINS2_12policy_hub_t12policy_500_tEmN6thrust24THRUST_300001_SM_1000_NS8cuda_cub20__uninitialized_fill7functorINS7_10device_ptrIiEEiEEEEvT0_T1_)
        /*00a4*/ 	.word	0x00000000


	//----- nvinfo : EIATTR_REGCOUNT
	.align		4
.L_81:
        /*00a8*/ 	.byte	0x04, 0x2f
        /*00aa*/ 	.short	(.L_83 - .L_82)
	.align		4
.L_82:
        /*00ac*/ 	.word	index@(_ZN3cub18CUB_300001_SM_10006detail8for_each13static_kernelINS2_12policy_hub_t12policy_500_tElN6thrust24THRUST_300001_SM_1000_NS8cuda_cub10__tabulate7functorINS7_6detail15normal_iteratorINS7_10device_ptrIiEEEENS7_6system6detail7generic6detail22compute_sequence_valueIivEElEEEEvT0_T1_)
        /*00b0*/ 	.word	0x0000000a


	//----- nvinfo : EIATTR_FRAME_SIZE
	.align		4
.L_83:
        /*00b4*/ 	.byte	0x04, 0x11
        /*00b6*/ 	.short	(.L_85 - .L_84)
	.align		4
.L_84:
        /*00b8*/ 	.word	index@(_ZN3cub18CUB_300001_SM_10006detail8for_each13static_kernelINS2_12policy_hub_t12policy_500_tElN6thrust24THRUST_300001_SM_1000_NS8cuda_cub10__tabulate7functorINS7_6detail15normal_iteratorINS7_10device_ptrIiEEEENS7_6system6detail7generic6detail22compute_sequence_valueIivEElEEEEvT0_T1_)
        /*00bc*/ 	.word	0x00000000


	//----- nvinfo : EIATTR_REGCOUNT
	.align		4
.L_85:
        /*00c0*/ 	.byte	0x04, 0x2f
        /*00c2*/ 	.short	(.L_87 - .L_86)
	.align		4
.L_86:
        /*00c4*/ 	.word	index@(_ZN3cub18CUB_300001_SM_10006detail8for_each13static_kernelINS2_12policy_hub_t12policy_500_tElNS2_12op_wrapper_tIl17NormalizeCentroidN6thrust24THRUST_300001_SM_1000_NS17counting_iteratorIiNS9_11use_defaultESB_SB_EEEEEEvT0_T1_)
        /*00c8*/ 	.word	0x00000011


	//----- nvinfo : EIATTR_FRAME_SIZE
	.align		4
.L_87:
        /*00cc*/ 	.byte	0x04, 0x11
        /*00ce*/ 	.short	(.L_89 - .L_88)
	.align		4
.L_88:
        /*00d0*/ 	.word	index@($__internal_0_$__cuda_sm3x_div_rn_noftz_f32_slowpath)
        /*00d4*/ 	.word	0x00000000


	//----- nvinfo : EIATTR_FRAME_SIZE
	.align		4
.L_89:
        /*00d8*/ 	.byte	0x04, 0x11
        /*00da*/ 	.short	(.L_91 - .L_90)
	.align		4
.L_90:
        /*00dc*/ 	.word	index@(_ZN3cub18CUB_300001_SM_10006detail8for_each13static_kernelINS2_12policy_hub_t12policy_500_tElNS2_12op_wrapper_tIl17NormalizeCentroidN6thrust24THRUST_300001_SM_1000_NS17counting_iteratorIiNS9_11use_defaultESB_SB_EEEEEEvT0_T1_)
        /*00e0*/ 	.word	0x00000000


	//----- nvinfo : EIATTR_REGCOUNT
	.align		4
.L_91:
        /*00e4*/ 	.byte	0x04, 0x2f
        /*00e6*/ 	.short	(.L_93 - .L_92)
	.align		4
.L_92:
        /*00e8*/ 	.word	index@(_ZN3cub18CUB_300001_SM_10006detail9transform16transform_kernelINS2_10policy_hubILb1EN4cuda3std3__45tupleIJN6thrust24THRUST_300001_SM_1000_NS17counting_iteratorIiNSA_11use_defaultESC_SC_EEEEEE10policy1000Ei22NearestCentroidFunctorNSA_6detail15normal_iteratorINSA_10device_ptrIiEEEEJSD_EEEvT0_iT1_T2_DpNS2_10kernel_argIT3_EE)
        /*00ec*/ 	.word	0x0000001f


	//----- nvinfo : EIATTR_FRAME_SIZE
	.align		4
.L_93:
        /*00f0*/ 	.byte	0x04, 0x11
        /*00f2*/ 	.short	(.L_95 - .L_94)
	.align		4
.L_94:
        /*00f4*/ 	.word	index@(_ZN3cub18CUB_300001_SM_10006detail9transform16transform_kernelINS2_10policy_hubILb1EN4cuda3std3__45tupleIJN6thrust24THRUST_300001_SM_1000_NS17counting_iteratorIiNSA_11use_defaultESC_SC_EEEEEE10policy1000Ei22NearestCentroidFunctorNSA_6detail15normal_iteratorINSA_10device_ptrIiEEEEJSD_EEEvT0_iT1_T2_DpNS2_10kernel_argIT3_EE)
        /*00f8*/ 	.word	0x00000000


	//----- nvinfo : EIATTR_REGCOUNT
	.align		4
.L_95:
        /*00fc*/ 	.byte	0x04, 0x2f
        /*00fe*/ 	.short	(.L_97 - .L_96)
	.align		4
.L_96:
        /*0100*/ 	.word	index@(_ZN3cub18CUB_300001_SM_10006detail9transform16transform_kernelINS2_10policy_hubILb1EN4cuda3std3__45tupleIJN6thrust24THRUST_300001_SM_1000_NS17counting_iteratorIiNSA_11use_defaultESC_SC_EEEEEE10policy1000El22NearestCentroidFunctorNSA_6detail15normal_iteratorINSA_10device_ptrIiEEEEJSD_EEEvT0_iT1_T2_DpNS2_10kernel_argIT3_EE)
        /*0104*/ 	.word	0x00000020


	//----- nvinfo : EIATTR_FRAME_SIZE
	.align		4
.L_97:
        /*0108*/ 	.byte	0x04, 0x11
        /*010a*/ 	.short	(.L_99 - .L_98)
	.align		4
.L_98:
        /*010c*/ 	.word	index@(_ZN3cub18CUB_300001_SM_10006detail9transform16transform_kernelINS2_10policy_hubILb1EN4cuda3std3__45tupleIJN6thrust24THRUST_300001_SM_1000_NS17counting_iteratorIiNSA_11use_defaultESC_SC_EEEEEE10policy1000El22NearestCentroidFunctorNSA_6detail15normal_iteratorINSA_10device_ptrIiEEEEJSD_EEEvT0_iT1_T2_DpNS2_10kernel_argIT3_EE)
        /*0110*/ 	.word	0x00000000


	//----- nvinfo : EIATTR_REGCOUNT
	.align		4
.L_99:
        /*0114*/ 	.byte	0x04, 0x2f
        /*0116*/ 	.short	(.L_101 - .L_100)
	.align		4
.L_100:
        /*0118*/ 	.word	index@(_ZN3cub18CUB_300001_SM_10006detail9transform16transform_kernelINS2_10policy_hubILb1EN4cuda3std3__45tupleIJN6thrust24THRUST_300001_SM_1000_NS12zip_iteratorINS8_IJNSA_17counting_iteratorIiNSA_11use_defaultESD_SD_EENSA_18transform_iteratorINSA_6detail10functional5actorINSH_9compositeIJNSH_16operator_adaptorINS7_7modulusIvEEEENSI_INSH_8argumentILj0EEEEENSI_INSH_5valueIiEEEEEEEEESE_SD_SD_EEEEEEEEEEE10policy1000Ei25KMeansCentroidInitFunctorNSG_15normal_iteratorINSA_10device_ptrIfEEEEJSY_EEEvT0_iT1_T2_DpNS2_10kernel_argIT3_EE)
        /*011c*/ 	.word	0x00000020


	//----- nvinfo : EIATTR_FRAME_SIZE
	.align		4
.L_101:
        /*0120*/ 	.byte	0x04, 0x11
        /*0122*/ 	.short	(.L_103 - .L_102)
	.align		4
.L_102:
        /*0124*/ 	.word	index@(_ZN3cub18CUB_300001_SM_10006detail9transform16transform_kernelINS2_10policy_hubILb1EN4cuda3std3__45tupleIJN6thrust24THRUST_300001_SM_1000_NS12zip_iteratorINS8_IJNSA_17counting_iteratorIiNSA_11use_defaultESD_SD_EENSA_18transform_iteratorINSA_6detail10functional5actorINSH_9compositeIJNSH_16operator_adaptorINS7_7modulusIvEEEENSI_INSH_8argumentILj0EEEEENSI_INSH_5valueIiEEEEEEEEESE_SD_SD_EEEEEEEEEEE10policy1000Ei25KMeansCentroidInitFunctorNSG_15normal_iteratorINSA_10device_ptrIfEEEEJSY_EEEvT0_iT1_T2_DpNS2_10kernel_argIT3_EE)
        /*0128*/ 	.word	0x00000000


	//----- nvinfo : EIATTR_REGCOUNT
	.align		4
.L_103:
        /*012c*/ 	.byte	0x04, 0x2f
        /*012e*/ 	.short	(.L_105 - .L_104)
	.align		4
.L_104:
        /*0130*/ 	.word	index@(_ZN3cub18CUB_300001_SM_10006detail9transform16transform_kernelINS2_10policy_hubILb1EN4cuda3std3__45tupleIJN6thrust24THRUST_300001_SM_1000_NS12zip_iteratorINS8_IJNSA_17counting_iteratorIiNSA_11use_defaultESD_SD_EENSA_18transform_iteratorINSA_6detail10functional5actorINSH_9compositeIJNSH_16operator_adaptorINS7_7modulusIvEEEENSI_INSH_8argumentILj0EEEEENSI_INSH_5valueIiEEEEEEEEESE_SD_SD_EEEEEEEEEEE10policy1000El25KMeansCentroidInitFunctorNSG_15normal_iteratorINSA_10device_ptrIfEEEEJSY_EEEvT0_iT1_T2_DpNS2_10kernel_argIT3_EE)
        /*0134*/ 	.word	0x00000020


	//----- nvinfo : EIATTR_FRAME_SIZE
	.align		4
.L_105:
        /*0138*/ 	.byte	0x04, 0x11
        /*013a*/ 	.short	(.L_107 - .L_106)
	.align		4
.L_106:
        /*013c*/ 	.word	index@(_ZN3cub18CUB_300001_SM_10006detail9transform16transform_kernelINS2_10policy_hubILb1EN4cuda3std3__45tupleIJN6thrust24THRUST_300001_SM_1000_NS12zip_iteratorINS8_IJNSA_17counting_iteratorIiNSA_11use_defaultESD_SD_EENSA_18transform_iteratorINSA_6detail10functional5actorINSH_9compositeIJNSH_16operator_adaptorINS7_7modulusIvEEEENSI_INSH_8argumentILj0EEEEENSI_INSH_5valueIiEEEEEEEEESE_SD_SD_EEEEEEEEEEE10policy1000El25KMeansCentroidInitFunctorNSG_15normal_iteratorINSA_10device_ptrIfEEEEJSY_EEEvT0_iT1_T2_DpNS2_10kernel_argIT3_EE)
        /*0140*/ 	.word	0x00000000


	//----- nvinfo : EIATTR_REGCOUNT
	.align		4
.L_107:
        /*0144*/ 	.byte	0x04, 0x2f
        /*0146*/ 	.short	(.L_109 - .L_108)
	.align		4
.L_108:
        /*0148*/ 	.word	index@(_ZN3cub18CUB_300001_SM_10006detail6reduce28DeviceReduceSingleTileKernelINS2_10policy_hubIfjN4cuda3__47maximumIfEEE10Policy1000EN6thrust24THRUST_300001_SM_1000_NS12zip_iteratorINS5_3std3__45tupleIJNSC_6detail15normal_iteratorINSC_10device_ptrIfEEEESL_EEEEEPfjS8_ff17MaxCentroidChangeEEvT0_T1_T2_T3_T4_T6_)
        /*014c*/ 	.word	0x00000038


	//----- nvinfo : EIATTR_FRAME_SIZE
	.align		4
.L_109:
        /*0150*/ 	.byte	0x04, 0x11
        /*0152*/ 	.short	(.L_111 - .L_110)
	.align		4
.L_110:
        /*0154*/ 	.word	index@(_ZN3cub18CUB_300001_SM_10006detail6reduce28DeviceReduceSingleTileKernelINS2_10policy_hubIfjN4cuda3__47maximumIfEEE10Policy1000EN6thrust24THRUST_300001_SM_1000_NS12zip_iteratorINS5_3std3__45tupleIJNSC_6detail15normal_iteratorINSC_10device_ptrIfEEEESL_EEEEEPfjS8_ff17MaxCentroidChangeEEvT0_T1_T2_T3_T4_T6_)
        /*0158*/ 	.word	0x00000000


	//----- nvinfo : EIATTR_REGCOUNT
	.align		4
.L_111:
        /*015c*/ 	.byte	0x04, 0x2f
        /*015e*/ 	.short	(.L_113 - .L_112)
	.align		4
.L_112:
        /*0160*/ 	.word	index@(_ZN3cub18CUB_300001_SM_10006detail6reduce18DeviceReduceKernelINS2_10policy_hubIfjN4cuda3__47maximumIfEEE10Policy1000EN6thrust24THRUST_300001_SM_1000_NS12zip_iteratorINS5_3std3__45tupleIJNSC_6detail15normal_iteratorINSC_10device_ptrIfEEEESL_EEEEEjS8_f17MaxCentroidChangeEEvT0_PT3_T1_NS0_13GridEvenShareISS_EET2_T4_)
        /*0164*/ 	.word	0x00000028


	//----- nvinfo : EIATTR_FRAME_SIZE
	.align		4
.L_113:
        /*0168*/ 	.byte	0x04, 0x11
        /*016a*/ 	.short	(.L_115 - .L_114)
	.align		4
.L_114:
        /*016c*/ 	.word	index@(_ZN3cub18CUB_300001_SM_10006detail6reduce18DeviceReduceKernelINS2_10policy_hubIfjN4cuda3__47maximumIfEEE10Policy1000EN6thrust24THRUST_300001_SM_1000_NS12zip_iteratorINS5_3std3__45tupleIJNSC_6detail15normal_iteratorINSC_10device_ptrIfEEEESL_EEEEEjS8_f17MaxCentroidChangeEEvT0_PT3_T1_NS0_13GridEvenShareISS_EET2_T4_)
        /*0170*/ 	.word	0x00000000


	//----- nvinfo : EIATTR_REGCOUNT
	.align		4
.L_115:
        /*0174*/ 	.byte	0x04, 0x2f
        /*0176*/ 	.short	(.L_117 - .L_116)
	.align		4
.L_116:
        /*0178*/ 	.word	index@(_ZN3cub18CUB_300001_SM_10006detail6reduce28DeviceReduceSingleTileKernelINS2_10policy_hubIfjN4cuda3__47maximumIfEEE10Policy1000EPfSB_iS8_ffNS5_3std3__410__identityEEEvT0_T1_T2_T3_T4_T6_)
        /*017c*/ 	.word	0x0000001e


	//----- nvinfo : EIATTR_FRAME_SIZE
	.align		4
.L_117:
        /*0180*/ 	.byte	0x04, 0x11
        /*0182*/ 	.short	(.L_119 - .L_118)
	.align		4
.L_118:
        /*0184*/ 	.word	index@(_ZN3cub18CUB_300001_SM_10006detail6reduce28DeviceReduceSingleTileKernelINS2_10policy_hubIfjN4cuda3__47maximumIfEEE10Policy1000EPfSB_iS8_ffNS5_3std3__410__identityEEEvT0_T1_T2_T3_T4_T6_)
        /*0188*/ 	.word	0x00000000


	//----- nvinfo : EIATTR_REGCOUNT
	.align		4
.L_119:
        /*018c*/ 	.byte	0x04, 0x2f
        /*018e*/ 	.short	(.L_121 - .L_120)
	.align		4
.L_120:
        /*0190*/ 	.word	index@(_ZN3cub18CUB_300001_SM_10006detail6reduce28DeviceReduceSingleTileKernelINS2_10policy_hubIfyN4cuda3__47maximumIfEEE10Policy1000EN6thrust24THRUST_300001_SM_1000_NS12zip_iteratorINS5_3std3__45tupleIJNSC_6detail15normal_iteratorINSC_10device_ptrIfEEEESL_EEEEEPfyS8_ff17MaxCentroidChangeEEvT0_T1_T2_T3_T4_T6_)
        /*0194*/ 	.word	0x00000030


	//----- nvinfo : EIATTR_FRAME_SIZE
	.align		4
.L_121:
        /*0198*/ 	.byte	0x04, 0x11
        /*019a*/ 	.short	(.L_123 - .L_122)
	.align		4
.L_122:
        /*019c*/ 	.word	index@(_ZN3cub18CUB_300001_SM_10006detail6reduce28DeviceReduceSingleTileKernelINS2_10policy_hubIfyN4cuda3__47maximumIfEEE10Policy1000EN6thrust24THRUST_300001_SM_1000_NS12zip_iteratorINS5_3std3__45tupleIJNSC_6detail15normal_iteratorINSC_10device_ptrIfEEEESL_EEEEEPfyS8_ff17MaxCentroidChangeEEvT0_T1_T2_T3_T4_T6_)
        /*01a0*/ 	.word	0x00000000


	//----- nvinfo : EIATTR_REGCOUNT
	.align		4
.L_123:
        /*01a4*/ 	.byte	0x04, 0x2f
        /*01a6*/ 	.short	(.L_125 - .L_124)
	.align		4
.L_124:
        /*01a8*/ 	.word	index@(_ZN3cub18CUB_300001_SM_10006detail6reduce18DeviceReduceKernelINS2_10policy_hubIfyN4cuda3__47maximumIfEEE10Policy1000EN6thrust24THRUST_300001_SM_1000_NS12zip_iteratorINS5_3std3__45tupleIJNSC_6detail15normal_iteratorINSC_10device_ptrIfEEEESL_EEEEEyS8_f17MaxCentroidChangeEEvT0_PT3_T1_NS0_13GridEvenShareISS_EET2_T4_)
        /*01ac*/ 	.word	0x0000001f


	//----- nvinfo : EIATTR_FRAME_SIZE
	.align		4
.L_125:
        /*01b0*/ 	.byte	0x04, 0x11
        /*01b2*/ 	.short	(.L_127 - .L_126)
	.align		4
.L_126:
        /*01b4*/ 	.word	index@(_ZN3cub18CUB_300001_SM_10006detail6reduce18DeviceReduceKernelINS2_10policy_hubIfyN4cuda3__47maximumIfEEE10Policy1000EN6thrust24THRUST_300001_SM_1000_NS12zip_iteratorINS5_3std3__45tupleIJNSC_6detail15normal_iteratorINSC_10device_ptrIfEEEESL_EEEEEyS8_f17MaxCentroidChangeEEvT0_PT3_T1_NS0_13GridEvenShareISS_EET2_T4_)
        /*01b8*/ 	.word	0x00000000


	//----- nvinfo : EIATTR_REGCOUNT
	.align		4
.L_127:
        /*01bc*/ 	.byte	0x04, 0x2f
        /*01be*/ 	.short	(.L_129 - .L_128)
	.align		4
.L_128:
        /*01c0*/ 	.word	index@(_ZN3cub18CUB_300001_SM_10006detail6reduce28DeviceReduceSingleTileKernelINS2_10policy_hubIfyN4cuda3__47maximumIfEEE10Policy1000EPfSB_iS8_ffNS5_3std3__410__identityEEEvT0_T1_T2_T3_T4_T6_)
        /*01c4*/ 	.word	0x0000001e


	//----- nvinfo : EIATTR_FRAME_SIZE
	.align		4
.L_129:
        /*01c8*/ 	.byte	0x04, 0x11
        /*01ca*/ 	.short	(.L_131 - .L_130)
	.align		4
.L_130:
        /*01cc*/ 	.word	index@(_ZN3cub18CUB_300001_SM_10006detail6reduce28DeviceReduceSingleTileKernelINS2_10policy_hubIfyN4cuda3__47maximumIfEEE10Policy1000EPfSB_iS8_ffNS5_3std3__410__identityEEEvT0_T1_T2_T3_T4_T6_)
        /*01d0*/ 	.word	0x00000000


	//----- nvinfo : EIATTR_REGCOUNT
	.align		4
.L_131:
        /*01d4*/ 	.byte	0x04, 0x2f
        /*01d6*/ 	.short	(.L_133 - .L_132)
	.align		4
.L_132:
        /*01d8*/ 	.word	index@(_ZN3cub18CUB_300001_SM_10006detail10radix_sort31DeviceRadixSortSingleTileKernelINS1_5radix10policy_hubIiiyE10Policy1000ELNS0_9SortOrderE0EiiyNS1_21identity_decomposer_tEEEvPKT1_PSA_PKT2_PSE_T3_iiT4_)
        /*01dc*/ 	.word	0x00000099


	//----- nvinfo : EIATTR_FRAME_SIZE
	.align		4
.L_133:
        /*01e0*/ 	.byte	0x04, 0x11
        /*01e2*/ 	.short	(.L_135 - .L_134)
	.align		4
.L_134:
        /*01e4*/ 	.word	index@(_ZN3cub18CUB_300001_SM_10006detail10radix_sort31DeviceRadixSortSingleTileKernelINS1_5radix10policy_hubIiiyE10Policy1000ELNS0_9SortOrderE0EiiyNS1_21identity_decomposer_tEEEvPKT1_PSA_PKT2_PSE_T3_iiT4_)
        /*01e8*/ 	.word	0x00000000


	//----- nvinfo : EIATTR_REGCOUNT
	.align		4
.L_135:
        /*01ec*/ 	.byte	0x04, 0x2f
        /*01ee*/ 	.short	(.L_137 - .L_136)
	.align		4
.L_136:
        /*01f0*/ 	.word	index@(_ZN3cub18CUB_300001_SM_10006detail10radix_sort30DeviceRadixSortHistogramKernelINS1_5radix10policy_hubIiiyE10Policy1000ELNS0_9SortOrderE0EiyNS1_21identity_decomposer_tEEEvPT2_PKT1_SA_iiT3_)
        /*01f4*/ 	.word	0x00000020


	//----- nvinfo : EIATTR_FRAME_SIZE
	.align		4
.L_137:
        /*01f8*/ 	.byte	0x04, 0x11
        /*01fa*/ 	.short	(.L_139 - .L_138)
	.align		4
.L_138:
        /*01fc*/ 	.word	index@(_ZN3cub18CUB_300001_SM_10006detail10radix_sort30DeviceRadixSortHistogramKernelINS1_5radix10policy_hubIiiyE10Policy1000ELNS0_9SortOrderE0EiyNS1_21identity_decomposer_tEEEvPT2_PKT1_SA_iiT3_)
        /*0200*/ 	.word	0x00000000


	//----- nvinfo : EIATTR_REGCOUNT
	.align		4
.L_139:
        /*0204*/ 	.byte	0x04, 0x2f
        /*0206*/ 	.short	(.L_141 - .L_140)
	.align		4
.L_140:
        /*0208*/ 	.word	index@(_ZN3cub18CUB_300001_SM_10006detail10radix_sort33DeviceRadixSortExclusiveSumKernelINS1_5radix10policy_hubIiiyE10Policy1000EyEEvPT0_)
        /*020c*/ 	.word	0x00000020


	//----- nvinfo : EIATTR_FRAME_SIZE
	.align		4
.L_141:
        /*0210*/ 	.byte	0x04, 0x11
        /*0212*/ 	.short	(.L_143 - .L_142)
	.align		4
.L_142:
        /*0214*/ 	.word	index@(_ZN3cub18CUB_300001_SM_10006detail10radix_sort33DeviceRadixSortExclusiveSumKernelINS1_5radix10policy_hubIiiyE10Policy1000EyEEvPT0_)
        /*0218*/ 	.word	0x00000000


	//----- nvinfo : EIATTR_REGCOUNT
	.align		4
.L_143:
        /*021c*/ 	.byte	0x04, 0x2f
        /*021e*/ 	.short	(.L_145 - .L_144)
	.align		4
.L_144:
        /*0220*/ 	.word	index@(_ZN3cub18CUB_300001_SM_10006detail10radix_sort29DeviceRadixSortOnesweepKernelINS1_5radix10policy_hubIiiyE10Policy1000ELNS0_9SortOrderE0EiiyiiNS1_21identity_decomposer_tEEEvPT5_SB_PT3_PKSC_PT1_PKSG_PT2_PKSK_T4_iiT6_)
        /*0224*/ 	.word	0x00000049


	//----- nvinfo : EIATTR_FRAME_SIZE
	.align		4
.L_145:
        /*0228*/ 	.byte	0x04, 0x11
        /*022a*/ 	.short	(.L_147 - .L_146)
	.align		4
.L_146:
        /*022c*/ 	.word	index@(_ZN3cub18CUB_300001_SM_10006detail10radix_sort29DeviceRadixSortOnesweepKernelINS1_5radix10policy_hubIiiyE10Policy1000ELNS0_9SortOrderE0EiiyiiNS1_21identity_decomposer_tEEEvPT5_SB_PT3_PKSC_PT1_PKSG_PT2_PKSK_T4_iiT6_)
        /*0230*/ 	.word	0x00000000


	//----- nvinfo : EIATTR_MIN_STACK_SIZE
	.align		4
.L_147:
        /*0234*/ 	.byte	0x04, 0x12
        /*0236*/ 	.short	(.L_149 - .L_148)
	.align		4
.L_148:
        /*0238*/ 	.word	index@(_ZN3cub18CUB_300001_SM_10006detail10radix_sort29DeviceRadixSortOnesweepKernelINS1_5radix10policy_hubIiiyE10Policy1000ELNS0_9SortOrderE0EiiyiiNS1_21identity_decomposer_tEEEvPT5_SB_PT3_PKSC_PT1_PKSG_PT2_PKSK_T4_iiT6_)
        /*023c*/ 	.word	0x00000000


	//----- nvinfo : EIATTR_MIN_STACK_SIZE
	.align		4
.L_149:
        /*0240*/ 	.byte	0x04, 0x12
        /*0242*/ 	.short	(.L_151 - .L_150)
	.align		4
.L_150:
        /*0244*/ 	.word	index@(_ZN3cub18CUB_300001_SM_10006detail10radix_sort33DeviceRadixSortExclusiveSumKernelINS1_5radix10policy_hubIiiyE10Policy1000EyEEvPT0_)
        /*0248*/ 	.word	0x00000000


	//----- nvinfo : EIATTR_MIN_STACK_SIZE
	.align		4
.L_151:
        /*024c*/ 	.byte	0x04, 0x12
        /*024e*/ 	.short	(.L_153 - .L_152)
	.align		4
.L_152:
        /*0250*/ 	.word	index@(_ZN3cub18CUB_300001_SM_10006detail10radix_sort30DeviceRadixSortHistogramKernelINS1_5radix10policy_hubIiiyE10Policy1000ELNS0_9SortOrderE0EiyNS1_21identity_decomposer_tEEEvPT2_PKT1_SA_iiT3_)
        /*0254*/ 	.word	0x00000000


	//----- nvinfo : EIATTR_MIN_STACK_SIZE
	.align		4
.L_153:
        /*0258*/ 	.byte	0x04, 0x12
        /*025a*/ 	.short	(.L_155 - .L_154)
	.align		4
.L_154:
        /*025c*/ 	.word	index@(_ZN3cub18CUB_300001_SM_10006detail10radix_sort31DeviceRadixSortSingleTileKernelINS1_5radix10policy_hubIiiyE10Policy1000ELNS0_9SortOrderE0EiiyNS1_21identity_decomposer_tEEEvPKT1_PSA_PKT2_PSE_T3_iiT4_)
        /*0260*/ 	.word	0x00000000


	//----- nvinfo : EIATTR_MIN_STACK_SIZE
	.align		4
.L_155:
        /*0264*/ 	.byte	0x04, 0x12
        /*0266*/ 	.short	(.L_157 - .L_156)
	.align		4
.L_156:
        /*0268*/ 	.word	index@(_ZN3cub18CUB_300001_SM_10006detail6reduce28DeviceReduceSingleTileKernelINS2_10policy_hubIfyN4cuda3__47maximumIfEEE10Policy1000EPfSB_iS8_ffNS5_3std3__410__identityEEEvT0_T1_T2_T3_T4_T6_)
        /*026c*/ 	.word	0x00000000


	//----- nvinfo : EIATTR_MIN_STACK_SIZE
	.align		4
.L_157:
        /*0270*/ 	.byte	0x04, 0x12
        /*0272*/ 	.short	(.L_159 - .L_158)
	.align		4
.L_158:
        /*0274*/ 	.word	index@(_ZN3cub18CUB_300001_SM_10006detail6reduce18DeviceReduceKernelINS2_10policy_hubIfyN4cuda3__47maximumIfEEE10Policy1000EN6thrust24THRUST_300001_SM_1000_NS12zip_iteratorINS5_3std3__45tupleIJNSC_6detail15normal_iteratorINSC_10device_ptrIfEEEESL_EEEEEyS8_f17MaxCentroidChangeEEvT0_PT3_T1_NS0_13GridEvenShareISS_EET2_T4_)
        /*0278*/ 	.word	0x00000000


	//----- nvinfo : EIATTR_MIN_STACK_SIZE
	.align		4
.L_159:
        /*027c*/ 	.byte	0x04, 0x12
        /*027e*/ 	.short	(.L_161 - .L_160)
	.align		4
.L_160:
        /*0280*/ 	.word	index@(_ZN3cub18CUB_300001_SM_10006detail6reduce28DeviceReduceSingleTileKernelINS2_10policy_hubIfyN4cuda3__47maximumIfEEE10Policy1000EN6thrust24THRUST_300001_SM_1000_NS12zip_iteratorINS5_3std3__45tupleIJNSC_6detail15normal_iteratorINSC_10device_ptrIfEEEESL_EEEEEPfyS8_ff17MaxCentroidChangeEEvT0_T1_T2_T3_T4_T6_)
        /*0284*/ 	.word	0x00000000


	//----- nvinfo : EIATTR_MIN_STACK_SIZE
	.align		4
.L_161:
        /*0288*/ 	.byte	0x04, 0x12
        /*028a*/ 	.short	(.L_163 - .L_162)
	.align		4
.L_162:
        /*028c*/ 	.word	index@(_ZN3cub18CUB_300001_SM_10006detail6reduce28DeviceReduceSingleTileKernelINS2_10policy_hubIfjN4cuda3__47maximumIfEEE10Policy1000EPfSB_iS8_ffNS5_3std3__410__identityEEEvT0_T1_T2_T3_T4_T6_)
        /*0290*/ 	.word	0x00000000


	//----- nvinfo : EIATTR_MIN_STACK_SIZE
	.align		4
.L_163:
        /*0294*/ 	.byte	0x04, 0x12
        /*0296*/ 	.short	(.L_165 - .L_164)
	.align		4
.L_164:
        /*0298*/ 	.word	index@(_ZN3cub18CUB_300001_SM_10006detail6reduce18DeviceReduceKernelINS2_10policy_hubIfjN4cuda3__47maximumIfEEE10Policy1000EN6thrust24THRUST_300001_SM_1000_NS12zip_iteratorINS5_3std3__45tupleIJNSC_6detail15normal_iteratorINSC_10device_ptrIfEEEESL_EEEEEjS8_f17MaxCentroidChangeEEvT0_PT3_T1_NS0_13GridEvenShareISS_EET2_T4_)
        /*029c*/ 	.word	0x00000000


	//----- nvinfo : EIATTR_MIN_STACK_SIZE
	.align		4
.L_165:
        /*02a0*/ 	.byte	0x04, 0x12
        /*02a2*/ 	.short	(.L_167 - .L_166)
	.align		4
.L_166:
        /*02a4*/ 	.word	index@(_ZN3cub18CUB_300001_SM_10006detail6reduce28DeviceReduceSingleTileKernelINS2_10policy_hubIfjN4cuda3__47maximumIfEEE10Policy1000EN6thrust24THRUST_300001_SM_1000_NS12zip_iteratorINS5_3std3__45tupleIJNSC_6detail15normal_iteratorINSC_10device_ptrIfEEEESL_EEEEEPfjS8_ff17MaxCentroidChangeEEvT0_T1_T2_T3_T4_T6_)
        /*02a8*/ 	.word	0x00000000


	//----- nvinfo : EIATTR_MIN_STACK_SIZE
	.align		4
.L_167:
        /*02ac*/ 	.byte	0x04, 0x12
        /*02ae*/ 	.short	(.L_169 - .L_168)
	.align		4
.L_168:
        /*02b0*/ 	.word	index@(_ZN3cub18CUB_300001_SM_10006detail9transform16transform_kernelINS2_10policy_hubILb1EN4cuda3std3__45tupleIJN6thrust24THRUST_300001_SM_1000_NS12zip_iteratorINS8_IJNSA_17counting_iteratorIiNSA_11use_defaultESD_SD_EENSA_18transform_iteratorINSA_6detail10functional5actorINSH_9compositeIJNSH_16operator_adaptorINS7_7modulusIvEEEENSI_INSH_8argumentILj0EEEEENSI_INSH_5valueIiEEEEEEEEESE_SD_SD_EEEEEEEEEEE10policy1000El25KMeansCentroidInitFunctorNSG_15normal_iteratorINSA_10device_ptrIfEEEEJSY_EEEvT0_iT1_T2_DpNS2_10kernel_argIT3_EE)
        /*02b4*/ 	.word	0x00000000


	//----- nvinfo : EIATTR_MIN_STACK_SIZE
	.align		4
.L_169:
        /*02b8*/ 	.byte	0x04, 0x12
        /*02ba*/ 	.short	(.L_171 - .L_170)
	.align		4
.L_170:
        /*02bc*/ 	.word	index@(_ZN3cub18CUB_300001_SM_10006detail9transform16transform_kernelINS2_10policy_hubILb1EN4cuda3std3__45tupleIJN6thrust24THRUST_300001_SM_1000_NS12zip_iteratorINS8_IJNSA_17counting_iteratorIiNSA_11use_defaultESD_SD_EENSA_18transform_iteratorINSA_6detail10functional5actorINSH_9compositeIJNSH_16operator_adaptorINS7_7modulusIvEEEENSI_INSH_8argumentILj0EEEEENSI_INSH_5valueIiEEEEEEEEESE_SD_SD_EEEEEEEEEEE10policy1000Ei25KMeansCentroidInitFunctorNSG_15normal_iteratorINSA_10device_ptrIfEEEEJSY_EEEvT0_iT1_T2_DpNS2_10kernel_argIT3_EE)
        /*02c0*/ 	.word	0x00000000


	//----- nvinfo : EIATTR_MIN_STACK_SIZE
	.align		4
.L_171:
        /*02c4*/ 	.byte	0x04, 0x12
        /*02c6*/ 	.short	(.L_173 - .L_172)
	.align		4
.L_172:
        /*02c8*/ 	.word	index@(_ZN3cub18CUB_300001_SM_10006detail9transform16transform_kernelINS2_10policy_hubILb1EN4cuda3std3__45tupleIJN6thrust24THRUST_300001_SM_1000_NS17counting_iteratorIiNSA_11use_defaultESC_SC_EEEEEE10policy1000El22NearestCentroidFunctorNSA_6detail15normal_iteratorINSA_10device_ptrIiEEEEJSD_EEEvT0_iT1_T2_DpNS2_10kernel_argIT3_EE)
        /*02cc*/ 	.word	0x00000000


	//----- nvinfo : EIATTR_MIN_STACK_SIZE
	.align		4
.L_173:
        /*02d0*/ 	.byte	0x04, 0x12
        /*02d2*/ 	.short	(.L_175 - .L_174)
	.align		4
.L_174:
        /*02d4*/ 	.word	index@(_ZN3cub18CUB_300001_SM_10006detail9transform16transform_kernelINS2_10policy_hubILb1EN4cuda3std3__45tupleIJN6thrust24THRUST_300001_SM_1000_NS17counting_iteratorIiNSA_11use_defaultESC_SC_EEEEEE10policy1000Ei22NearestCentroidFunctorNSA_6detail15normal_iteratorINSA_10device_ptrIiEEEEJSD_EEEvT0_iT1_T2_DpNS2_10kernel_argIT3_EE)
        /*02d8*/ 	.word	0x00000000


	//----- nvinfo : EIATTR_MIN_STACK_SIZE
	.align		4
.L_175:
        /*02dc*/ 	.byte	0x04, 0x12
        /*02de*/ 	.short	(.L_177 - .L_176)
	.align		4
.L_176:
        /*02e0*/ 	.word	index@(_ZN3cub18CUB_300001_SM_10006detail8for_each13static_kernelINS2_12policy_hub_t12policy_500_tElNS2_12op_wrapper_tIl17NormalizeCentroidN6thrust24THRUST_300001_SM_1000_NS17counting_iteratorIiNS9_11use_defaultESB_SB_EEEEEEvT0_T1_)
        /*02e4*/ 	.word	0x00000000


	//----- nvinfo : EIATTR_MIN_STACK_SIZE
	.align		4
.L_177:
        /*02e8*/ 	.byte	0x04, 0x12
        /*02ea*/ 	.short	(.L_179 - .L_178)
	.align		4
.L_178:
        /*02ec*/ 	.word	index@(_ZN3cub18CUB_300001_SM_10006detail8for_each13static_kernelINS2_12policy_hub_t12policy_500_tElN6thrust24THRUST_300001_SM_1000_NS8cuda_cub10__tabulate7functorINS7_6detail15normal_iteratorINS7_10device_ptrIiEEEENS7_6system6detail7generic6detail22compute_sequence_valueIivEElEEEEvT0_T1_)
        /*02f0*/ 	.word	0x00000000


	//----- nvinfo : EIATTR_MIN_STACK_SIZE
	.align		4
.L_179:
        /*02f4*/ 	.byte	0x04, 0x12
        /*02f6*/ 	.short	(.L_181 - .L_180)
	.align		4
.L_180:
        /*02f8*/ 	.word	index@(_ZN3cub18CUB_300001_SM_10006detail8for_each13static_kernelINS2_12policy_hub_t12policy_500_tEmN6thrust24THRUST_300001_SM_1000_NS8cuda_cub20__uninitialized_fill7functorINS7_10device_ptrIiEEiEEEEvT0_T1_)
        /*02fc*/ 	.word	0x00000000


	//----- nvinfo : EIATTR_MIN_STACK_SIZE
	.align		4
.L_181:
        /*0300*/ 	.byte	0x04, 0x12
        /*0302*/ 	.short	(.L_183 - .L_182)
	.align		4
.L_182:
        /*0304*/ 	.word	index@(_ZN3cub18CUB_300001_SM_10006detail8for_each13static_kernelINS2_12policy_hub_t12policy_500_tEmN6thrust24THRUST_300001_SM_1000_NS8cuda_cub20__uninitialized_fill7functorINS7_10device_ptrIfEEfEEEEvT0_T1_)
        /*0308*/ 	.word	0x00000000


	//----- nvinfo : EIATTR_MIN_STACK_SIZE
	.align		4
.L_183:
        /*030c*/ 	.byte	0x04, 0x12
        /*030e*/ 	.short	(.L_185 - .L_184)
	.align		4
.L_184:
        /*0310*/ 	.word	index@(_ZN3cub18CUB_300001_SM_10006detail11EmptyKernelIvEEvv)
        /*0314*/ 	.word	0x00000000


	//----- nvinfo : EIATTR_MIN_STACK_SIZE
	.align		4
.L_185:
        /*0318*/ 	.byte	0x04, 0x12
        /*031a*/ 	.short	(.L_187 - .L_186)
	.align		4
.L_186:
        /*031c*/ 	.word	index@(_ZN6thrust24THRUST_300001_SM_1000_NS8cuda_cub4core6detail13_kernel_agentINS1_15__reduce_by_key16ReduceByKeyAgentINS0_6detail15normal_iteratorINS0_10device_ptrIiEEEENS0_20permutation_iteratorINS8_INS9_IfEEEENS0_18transform_iteratorI14IndexTransformSB_NS0_11use_defaultESH_EEEENS0_16discard_iteratorISH_EESE_N4cuda3std3__48equal_toIiEENSO_4plusIfEEPllEEJSB_SJ_SL_SE_ST_N3cub18CUB_300001_SM_100024ReduceByKeyScanTileStateIflLb1EEESQ_SS_llEEEvDpT0_)
        /*0320*/ 	.word	0x00000000


	//----- nvinfo : EIATTR_MIN_STACK_SIZE
	.align		4
.L_187:
        /*0324*/ 	.byte	0x04, 0x12
        /*0326*/ 	.short	(.L_189 - .L_188)
	.align		4
.L_188:
        /*0328*/ 	.word	index@(_ZN6thrust24THRUST_300001_SM_1000_NS8cuda_cub4core6detail13_kernel_agentINS1_15__reduce_by_key9InitAgentIN3cub18CUB_300001_SM_100024ReduceByKeyScanTileStateIflLb1EEElPlEEJSA_lSB_EEEvDpT0_)
        /*032c*/ 	.word	0x00000000


	//----- nvinfo : EIATTR_MIN_STACK_SIZE
	.align		4
.L_189:
        /*0330*/ 	.byte	0x04, 0x12
        /*0332*/ 	.short	(.L_191 - .L_190)
	.align		4
.L_190:
        /*0334*/ 	.word	index@(_ZN6thrust24THRUST_300001_SM_1000_NS8cuda_cub4core6detail13_kernel_agentINS1_15__reduce_by_key16ReduceByKeyAgentINS0_6detail15normal_iteratorINS0_10device_ptrIiEEEENS0_20permutation_iteratorINS8_INS9_IfEEEENS0_18transform_iteratorI14IndexTransformSB_NS0_11use_defaultESH_EEEENS0_16discard_iteratorISH_EESE_N4cuda3std3__48equal_toIiEENSO_4plusIfEEPiiEEJSB_SJ_SL_SE_ST_N3cub18CUB_300001_SM_100024ReduceByKeyScanTileStateIfiLb1EEESQ_SS_iiEEEvDpT0_)
        /*0338*/ 	.word	0x00000000


	//----- nvinfo : EIATTR_MIN_STACK_SIZE
	.align		4
.L_191:
        /*033c*/ 	.byte	0x04, 0x12
        /*033e*/ 	.short	(.L_193 - .L_192)
	.align		4
.L_192:
        /*0340*/ 	.word	index@(_ZN6thrust24THRUST_300001_SM_1000_NS8cuda_cub4core6detail13_kernel_agentINS1_15__reduce_by_key9InitAgentIN3cub18CUB_300001_SM_100024ReduceByKeyScanTileStateIfiLb1EEEiPiEEJSA_iSB_EEEvDpT0_)
        /*0344*/ 	.word	0x00000000
.L_193:


//--------------------- .nv.compat                --------------------------
	.section	.nv.compat,"",@"SHT_CUDA_COMPAT_INFO"
	.align	4
        /*0000*/ 	.byte	0x02, 0x09, 0x00, 0x00, 0x02, 0x02, 0x01, 0x00, 0x02, 0x05, 0x05, 0x00, 0x03, 0x07, 0x01, 0x01
        /*0010*/ 	.byte	0x02, 0x03, 0x00, 0x00, 0x02, 0x06, 0x01, 0x00, 0x04, 0x0b, 0x08, 0x00, 0x01, 0x00, 0x00, 0x00
        /*0020*/ 	.byte	0x00, 0x00, 0x00, 0x00


//--------------------- .nv.info._ZN3cub18CUB_300001_SM_10006detail10radix_sort29DeviceRadixSortOnesweepKernelINS1_5radix10policy_hubIiiyE10Policy1000ELNS0_9SortOrderE0EiiyiiNS1_21identity_decomposer_tEEEvPT5_SB_PT3_PKSC_PT1_PKSG_PT2_PKSK_T4_iiT6_ --------------------------
	.section	.nv.info._ZN3cub18CUB_300001_SM_10006detail10radix_sort29DeviceRadixSortOnesweepKernelINS1_5radix10policy_hubIiiyE10Policy1000ELNS0_9SortOrderE0EiiyiiNS1_21identity_decomposer_tEEEvPT5_SB_PT3_PKSC_PT1_PKSG_PT2_PKSK_T4_iiT6_,"",@"SHT_CUDA_INFO"
	.sectionflags	@""
	.align	4


	//----- nvinfo : EIATTR_CUDA_API_VERSION
	.align		4
        /*0000*/ 	.byte	0x04, 0x37
        /*0002*/ 	.short	(.L_195 - .L_194)
.L_194:
        /*0004*/ 	.word	0x00000082


	//----- nvinfo : EIATTR_KPARAM_INFO
	.align		4
.L_195:
        /*0008*/ 	.byte	0x04, 0x17
        /*000a*/ 	.short	(.L_197 - .L_196)
.L_196:
        /*000c*/ 	.word	0x00000000
        /*0010*/ 	.short	0x000b
        /*0012*/ 	.short	0x004c
        /*0014*/ 	.byte	0x00, 0xf0, 0x05, 0x00


	//----- nvinfo : EIATTR_KPARAM_INFO
	.align		4
.L_197:
        /*0018*/ 	.byte	0x04, 0x17
        /*001a*/ 	.short	(.L_199 - .L_198)
.L_198:
        /*001c*/ 	.word	0x00000000
        /*0020*/ 	.short	0x000a
        /*0022*/ 	.short	0x0048
        /*0024*/ 	.byte	0x00, 0xf0, 0x11, 0x00


	//----- nvinfo : EIATTR_KPARAM_INFO
	.align		4
.L_199:
        /*0028*/ 	.byte	0x04, 0x17
        /*002a*/ 	.short	(.L_201 - .L_200)
.L_200:
        /*002c*/ 	.word	0x00000000
        /*0030*/ 	.short	0x0009
        /*0032*/ 	.short	0x0044
        /*0034*/ 	.byte	0x00, 0xf0, 0x11, 0x00


	//----- nvinfo : EIATTR_KPARAM_INFO
	.align		4
.L_201:
        /*0038*/ 	.byte	0x04, 0x17
        /*003a*/ 	.short	(.L_203 - .L_202)
.L_202:
        /*003c*/ 	.word	0x00000000
        /*0040*/ 	.short	0x0008
        /*0042*/ 	.short	0x0040
        /*0044*/ 	.byte	0x00, 0xf0, 0x11, 0x00


	//----- nvinfo : EIATTR_KPARAM_INFO
	.align		4
.L_203:
        /*0048*/ 	.byte	0x04, 0x17
        /*004a*/ 	.short	(.L_205 - .L_204)
.L_204:
        /*004c*/ 	.word	0x00000000
        /*0050*/ 	.short	0x0007
        /*0052*/ 	.short	0x0038
        /*0054*/ 	.byte	0x00, 0xf5, 0x21, 0x00


	//----- nvinfo : EIATTR_KPARAM_INFO
	.align		4
.L_205:
        /*0058*/ 	.byte	0x04, 0x17
        /*005a*/ 	.short	(.L_207 - .L_206)
.L_206:
        /*005c*/ 	.word	0x00000000
        /*0060*/ 	.short	0x0006
        /*0062*/ 	.short	0x0030
        /*0064*/ 	.byte	0x00, 0xf5, 0x21, 0x00


	//----- nvinfo : EIATTR_KPARAM_INFO
	.align		4
.L_207:
        /*0068*/ 	.byte	0x04, 0x17
        /*006a*/ 	.short	(.L_209 - .L_208)
.L_208:
        /*006c*/ 	.word	0x00000000
        /*0070*/ 	.short	0x0005
        /*0072*/ 	.short	0x0028
        /*0074*/ 	.byte	0x00, 0xf5, 0x21, 0x00


	//----- nvinfo : EIATTR_KPARAM_INFO
	.align		4
.L_209:
        /*0078*/ 	.byte	0x04, 0x17
        /*007a*/ 	.short	(.L_211 - .L_210)
.L_210:
        /*007c*/ 	.word	0x00000000
        /*0080*/ 	.short	0x0004
        /*0082*/ 	.short	0x0020
        /*0084*/ 	.byte	0x00, 0xf5, 0x21, 0x00


	//----- nvinfo : EIATTR_KPARAM_INFO
	.align		4
.L_211:
        /*0088*/ 	.byte	0x04, 0x17
        /*008a*/ 	.short	(.L_213 - .L_212)
.L_212:
        /*008c*/ 	.word	0x00000000
        /*0090*/ 	.short	0x0003
        /*0092*/ 	.short	0x0018
        /*0094*/ 	.byte	0x00, 0xf5, 0x21, 0x00


	//----- nvinfo : EIATTR_KPARAM_INFO
	.align		4
.L_213:
        /*0098*/ 	.byte	0x04, 0x17
        /*009a*/ 	.short	(.L_215 - .L_214)
.L_214:
        /*009c*/ 	.word	0x00000000
        /*00a0*/ 	.short	0x0002
        /*00a2*/ 	.short	0x0010
        /*00a4*/ 	.byte	0x00, 0xf5, 0x21, 0x00


	//----- nvinfo : EIATTR_KPARAM_INFO
	.align		4
.L_215:
        /*00a8*/ 	.byte	0x04, 0x17
        /*00aa*/ 	.short	(.L_217 - .L_216)
.L_216:
        /*00ac*/ 	.word	0x00000000
        /*00b0*/ 	.short	0x0001
        /*00b2*/ 	.short	0x0008
        /*00b4*/ 	.byte	0x00, 0xf5, 0x21, 0x00


	//----- nvinfo : EIATTR_KPARAM_INFO
	.align		4
.L_217:
        /*00b8*/ 	.byte	0x04, 0x17
        /*00ba*/ 	.short	(.L_219 - .L_218)
.L_218:
        /*00bc*/ 	.word	0x00000000
        /*00c0*/ 	.short	0x0000
        /*00c2*/ 	.short	0x0000
        /*00c4*/ 	.byte	0x00, 0xf5, 0x21, 0x00


	//----- nvinfo : EIATTR_SPARSE_MMA_MASK
	.align		4
.L_219:
        /*00c8*/ 	.byte	0x03, 0x50
        /*00ca*/ 	.short	0x0000


	//----- nvinfo : EIATTR_MAXREG_COUNT
	.align		4
        /*00cc*/ 	.byte	0x03, 0x1b
        /*00ce*/ 	.short	0x00a8


	//----- nvinfo : EIATTR_NUM_BARRIERS
	.align		4
        /*00d0*/ 	.byte	0x02, 0x4c
        /*00d2*/ 	.byte	0x01
	.zero		1


	//----- nvinfo : EIATTR_MERCURY_ISA_VERSION
	.align		4
        /*00d4*/ 	.byte	0x03, 0x5f
        /*00d6*/ 	.short	0x0101


	//----- nvinfo : EIATTR_COOP_GROUP_MASK_REGIDS
	.align		4
        /*00d8*/ 	.byte	0x04, 0x29
        /*00da*/ 	.short	(.L_221 - .L_220)


	//   ....[0]....
.L_220:
        /*00dc*/ 	.word	0xffffffff


	//   ....[1]....
        /*00e0*/ 	.word	0x05000006


	//   ....[2]....
        /*00e4*/ 	.word	0xffffffff


	//   ....[3]....
        /*00e8*/ 	.word	0xffffffff


	//   ....[4]....
        /*00ec*/ 	.word	0xffffffff


	//   ....[5]....
        /*00f0*/ 	.word	0xffffffff


	//   ....[6]....
        /*00f4*/ 	.word	0xffffffff


	//   ....[7]....
        /*00f8*/ 	.word	0xffffffff


	//   ....[8]....
        /*00fc*/ 	.word	0xffffffff


	//   ....[9]....
        /*0100*/ 	.word	0xffffffff


	//   ....[10]....
        /*0104*/ 	.word	0xffffffff


	//   ....[11]....
        /*0108*/ 	.word	0xffffffff


	//   ....[12]....
        /*010c*/ 	.word	0xffffffff


	//   ....[13]....
        /*0110*/ 	.word	0xffffffff


	//   ....[14]....
        /*0114*/ 	.word	0xffffffff


	//   ....[15]....
        /*0118*/ 	.word	0xffffffff


	//   ....[16]....
        /*011c*/ 	.word	0xffffffff


	//   ....[17]....
        /*0120*/ 	.word	0xffffffff


	//   ....[18]....
        /*0124*/ 	.word	0xffffffff


	//   ....[19]....
        /*0128*/ 	.word	0xffffffff


	//   ....[20]....
        /*012c*/ 	.word	0xffffffff


	//   ....[21]....
        /*0130*/ 	.word	0xffffffff


	//   ....[22]....
        /*0134*/ 	.word	0xffffffff


	//   ....[23]....
        /*0138*/ 	.word	0xffffffff


	//   ....[24]....
        /*013c*/ 	.word	0xffffffff


	//   ....[25]....
        /*0140*/ 	.word	0xffffffff


	//   ....[26]....
        /*0144*/ 	.word	0xffffffff


	//   ....[27]....
        /*0148*/ 	.word	0xffffffff


	//   ....[28]....
        /*014c*/ 	.word	0xffffffff


	//   ....[29]....
        /*0150*/ 	.word	0xffffffff


	//   ....[30]....
        /*0154*/ 	.word	0xffffffff


	//   ....[31]....
        /*0158*/ 	.word	0xffffffff


	//   ....[32]....
        /*015c*/ 	.word	0xffffffff


	//   ....[33]....
        /*0160*/ 	.word	0xffffffff


	//   ....[34]....
        /*0164*/ 	.word	0xffffffff


	//   ....[35]....
        /*0168*/ 	.word	0xffffffff


	//   ....[36]....
        /*016c*/ 	.word	0xffffffff


	//   ....[37]....
        /*0170*/ 	.word	0xffffffff


	//   ....[38]....
        /*0174*/ 	.word	0xffffffff


	//   ....[39]....
        /*0178*/ 	.word	0xffffffff


	//   ....[40]....
        /*017c*/ 	.word	0xffffffff


	//   ....[41]....
        /*0180*/ 	.word	0xffffffff


	//   ....[42]....
        /*0184*/ 	.word	0xffffffff


	//   ....[43]....
        /*0188*/ 	.word	0xffffffff


	//   ....[44]....
        /*018c*/ 	.word	0xffffffff


	//   ....[45]....
        /*0190*/ 	.word	0xffffffff


	//   ....[46]....
        /*0194*/ 	.word	0xffffffff


	//   ....[47]....
        /*0198*/ 	.word	0xffffffff


	//   ....[48]....
        /*019c*/ 	.word	0xffffffff


	//   ....[49]....
        /*01a0*/ 	.word	0xffffffff


	//   ....[50]....
        /*01a4*/ 	.word	0xffffffff


	//   ....[51]....
        /*01a8*/ 	.word	0xffffffff


	//   ....[52]....
        /*01ac*/ 	.word	0xffffffff


	//   ....[53]....
        /*01b0*/ 	.word	0xffffffff


	//   ....[54]....
        /*01b4*/ 	.word	0xffffffff


	//   ....[55]....
        /*01b8*/ 	.word	0xffffffff


	//   ....[56]....
        /*01bc*/ 	.word	0xffffffff


	//   ....[57]....
        /*01c0*/ 	.word	0xffffffff


	//   ....[58]....
        /*01c4*/ 	.word	0xffffffff


	//   ....[59]....
        /*01c8*/ 	.word	0xffffffff


	//   ....[60]....
        /*01cc*/ 	.word	0xffffffff


	//   ....[61]....
        /*01d0*/ 	.word	0xffffffff


	//   ....[62]....
        /*01d4*/ 	.word	0xffffffff


	//   ....[63]....
        /*01d8*/ 	.word	0xffffffff


	//   ....[64]....
        /*01dc*/ 	.word	0xffffffff


	//   ....[65]....
        /*01e0*/ 	.word	0xffffffff


	//   ....[66]....
        /*01e4*/ 	.word	0xffffffff


	//   ....[67]....
        /*01e8*/ 	.word	0xffffffff


	//   ....[68]....
        /*01ec*/ 	.word	0xffffffff


	//   ....[69]....
        /*01f0*/ 	.word	0xffffffff


	//   ....[70]....
        /*01f4*/ 	.word	0xffffffff


	//   ....[71]....
        /*01f8*/ 	.word	0xffffffff


	//   ....[72]....
        /*01fc*/ 	.word	0xffffffff


	//   ....[73]....
        /*0200*/ 	.word	0xffffffff


	//   ....[74]....
        /*0204*/ 	.word	0xffffffff


	//   ....[75]....
        /*0208*/ 	.word	0xffffffff


	//   ....[76]....
        /*020c*/ 	.word	0xffffffff


	//   ....[77]....
        /*0210*/ 	.word	0xffffffff


	//   ....[78]....
        /*0214*/ 	.word	0xffffffff


	//   ....[79]....
        /*0218*/ 	.word	0xffffffff


	//   ....[80]....
        /*021c*/ 	.word	0xffffffff


	//   ....[81]....
        /*0220*/ 	.word	0xffffffff


	//   ....[82]....
        /*0224*/ 	.word	0xffffffff


	//   ....[83]....
        /*0228*/ 	.word	0xffffffff


	//   ....[84]....
        /*022c*/ 	.word	0xffffffff


	//   ....[85]....
        /*0230*/ 	.word	0xffffffff


	//   ....[86]....
        /*0234*/ 	.word	0xffffffff


	//   ....[87]....
        /*0238*/ 	.word	0xffffffff


	//   ....[88]....
        /*023c*/ 	.word	0xffffffff


	//   ....[89]....
        /*0240*/ 	.word	0xffffffff


	//   ....[90]....
        /*0244*/ 	.word	0xffffffff


	//   ....[91]....
        /*0248*/ 	.word	0xffffffff


	//   ....[92]....
        /*024c*/ 	.word	0xffffffff


	//   ....[93]....
        /*0250*/ 	.word	0xffffffff


	//   ....[94]....
        /*0254*/ 	.word	0xffffffff


	//   ....[95]....
        /*0258*/ 	.word	0xffffffff


	//   ....[96]....
        /*025c*/ 	.word	0xffffffff


	//   ....[97]....
        /*0260*/ 	.word	0xffffffff


	//   ....[98]....
        /*0264*/ 	.word	0xffffffff


	//   ....[99]....
        /*0268*/ 	.word	0xffffffff


	//   ....[100]....
        /*026c*/ 	.word	0xffffffff


	//   ....[101]....
        /*0270*/ 	.word	0xffffffff


	//   ....[102]....
        /*0274*/ 	.word	0xffffffff


	//   ....[103]....
        /*0278*/ 	.word	0xffffffff


	//   ....[104]....
        /*027c*/ 	.word	0xffffffff


	//   ....[105]....
        /*0280*/ 	.word	0xffffffff


	//   ....[106]....
        /*0284*/ 	.word	0xffffffff


	//   ....[107]....
        /*0288*/ 	.word	0xffffffff


	//   ....[108]....
        /*028c*/ 	.word	0xffffffff


	//   ....[109]....
        /*0290*/ 	.word	0xffffffff


	//   ....[110]....
        /*0294*/ 	.word	0xffffffff


	//   ....[111]....
        /*0298*/ 	.word	0xffffffff


	//   ....[112]....
        /*029c*/ 	.word	0xffffffff


	//   ....[113]....
        /*02a0*/ 	.word	0xffffffff


	//   ....[114]....
        /*02a4*/ 	.word	0xffffffff


	//   ....[115]....
        /*02a8*/ 	.word	0xffffffff


	//   ....[116]....
        /*02ac*/ 	.word	0xffffffff


	//   ....[117]....
        /*02b0*/ 	.word	0xffffffff


	//   ....[118]....
        /*02b4*/ 	.word	0xffffffff


	//   ....[119]....
        /*02b8*/ 	.word	0xffffffff


	//   ....[120]....
        /*02bc*/ 	.word	0xffffffff


	//   ....[121]....
        /*02c0*/ 	.word	0xffffffff


	//   ....[122]....
        /*02c4*/ 	.word	0xffffffff


	//   ....[123]....
        /*02c8*/ 	.word	0xffffffff


	//   ....[124]....
        /*02cc*/ 	.word	0xffffffff


	//   ....[125]....
        /*02d0*/ 	.word	0xffffffff


	//   ....[126]....
        /*02d4*/ 	.word	0xffffffff


	//   ....[127]....
        /*02d8*/ 	.word	0xffffffff


	//   ....[128]....
        /*02dc*/ 	.word	0xffffffff


	//   ....[129]....
        /*02e0*/ 	.word	0xffffffff


	//   ....[130]....
        /*02e4*/ 	.word	0xffffffff


	//   ....[131]....
        /*02e8*/ 	.word	0xffffffff


	//   ....[132]....
        /*02ec*/ 	.word	0xffffffff


	//   ....[133]....
        /*02f0*/ 	.word	0xffffffff


	//   ....[134]....
        /*02f4*/ 	.word	0xffffffff


	//   ....[135]....
        /*02f8*/ 	.word	0xffffffff


	//   ....[136]....
        /*02fc*/ 	.word	0xffffffff


	//   ....[137]....
        /*0300*/ 	.word	0xffffffff


	//   ....[138]....
        /*0304*/ 	.word	0xffffffff


	//   ....[139]....
        /*0308*/ 	.word	0xffffffff


	//   ....[140]....
        /*030c*/ 	.word	0xffffffff


	//   ....[141]....
        /*0310*/ 	.word	0xffffffff


	//   ....[142]....
        /*0314*/ 	.word	0xffffffff


	//   ....[143]....
        /*0318*/ 	.word	0xffffffff


	//   ....[144]....
        /*031c*/ 	.word	0xffffffff


	//   ....[145]....
        /*0320*/ 	.word	0xffffffff


	//   ....[146]....
        /*0324*/ 	.word	0xffffffff


	//   ....[147]....
        /*0328*/ 	.word	0xffffffff


	//   ....[148]....
        /*032c*/ 	.word	0xffffffff


	//   ....[149]....
        /*0330*/ 	.word	0xffffffff


	//   ....[150]....
        /*0334*/ 	.word	0xffffffff


	//   ....[151]....
        /*0338*/ 	.word	0xffffffff


	//   ....[152]....
        /*033c*/ 	.word	0xffffffff


	//   ....[153]....
        /*0340*/ 	.word	0xffffffff


	//   ....[154]....
        /*0344*/ 	.word	0xffffffff


	//   ....[155]....
        /*0348*/ 	.word	0xffffffff


	//   ....[156]....
        /*034c*/ 	.word	0xffffffff


	//   ....[157]....
        /*0350*/ 	.word	0xffffffff


	//   ....[158]....
        /*0354*/ 	.word	0xffffffff


	//   ....[159]....
        /*0358*/ 	.word	0xffffffff


	//   ....[160]....
        /*035c*/ 	.word	0x05000006


	//   ....[161]....
        /*0360*/ 	.word	0xffffffff


	//   ....[162]....
        /*0364*/ 	.word	0xffffffff


	//   ....[163]....
        /*0368*/ 	.word	0xffffffff


	//   ....[164]....
        /*036c*/ 	.word	0xffffffff


	//   ....[165]....
        /*0370*/ 	.word	0xffffffff


	//   ....[166]....
        /*0374*/ 	.word	0xffffffff


	//   ....[167]....
        /*0378*/ 	.word	0xffffffff


	//   ....[168]....
        /*037c*/ 	.word	0xffffffff


	//   ....[169]....
        /*0380*/ 	.word	0xffffffff


	//   ....[170]....
        /*0384*/ 	.word	0xffffffff


	//   ....[171]....
        /*0388*/ 	.word	0xffffffff


	//   ....[172]....
        /*038c*/ 	.word	0xffffffff


	//   ....[173]....
        /*0390*/ 	.word	0xffffffff


	//   ....[174]....
        /*0394*/ 	.word	0xffffffff


	//   ....[175]....
        /*0398*/ 	.word	0xffffffff


	//   ....[176]....
        /*039c*/ 	.word	0xffffffff


	//   ....[177]....
        /*03a0*/ 	.word	0xffffffff


	//   ....[178]....
        /*03a4*/ 	.word	0xffffffff


	//   ....[179]....
        /*03a8*/ 	.word	0xffffffff


	//   ....[180]....
        /*03ac*/ 	.word	0xffffffff


	//   ....[181]....
        /*03b0*/ 	.word	0xffffffff


	//   ....[182]....
        /*03b4*/ 	.word	0xffffffff


	//   ....[183]....
        /*03b8*/ 	.word	0xffffffff


	//   ....[184]....
        /*03bc*/ 	.word	0xffffffff


	//   ....[185]....
        /*03c0*/ 	.word	0xffffffff


	//   ....[186]....
        /*03c4*/ 	.word	0xffffffff


	//   ....[187]....
        /*03c8*/ 	.word	0xffffffff


	//   ....[188]....
        /*03cc*/ 	.word	0xffffffff


	//   ....[189]....
        /*03d0*/ 	.word	0xffffffff


	//   ....[190]....
        /*03d4*/ 	.word	0xffffffff


	//   ....[191]....
        /*03d8*/ 	.word	0xffffffff


	//   ....[192]....
        /*03dc*/ 	.word	0xffffffff


	//   ....[193]....
        /*03e0*/ 	.word	0xffffffff


	//   ....[194]....
        /*03e4*/ 	.word	0xffffffff


	//   ....[195]....
        /*03e8*/ 	.word	0xffffffff


	//   ....[196]....
        /*03ec*/ 	.word	0xffffffff


	//   ....[197]....
        /*03f0*/ 	.word	0xffffffff


	//   ....[198]....
        /*03f4*/ 	.word	0xffffffff


	//   ....[199]....
        /*03f8*/ 	.word	0xffffffff


	//   ....[200]....
        /*03fc*/ 	.word	0xffffffff


	//   ....[201]....
        /*0400*/ 	.word	0xffffffff


	//   ....[202]....
        /*0404*/ 	.word	0xffffffff


	//   ....[203]....
        /*0408*/ 	.word	0xffffffff


	//   ....[204]....
        /*040c*/ 	.word	0xffffffff


	//   ....[205]....
        /*0410*/ 	.word	0xffffffff


	//   ....[206]....
        /*0414*/ 	.word	0xffffffff


	//   ....[207]....
        /*0418*/ 	.word	0xffffffff


	//   ....[208]....
        /*041c*/ 	.word	0xffffffff


	//   ....[209]....
        /*0420*/ 	.word	0xffffffff


	//   ....[210]....
        /*0424*/ 	.word	0xffffffff


	//   ....[211]....
        /*0428*/ 	.word	0xffffffff


	//   ....[212]....
        /*042c*/ 	.word	0xffffffff


	//   ....[213]....
        /*0430*/ 	.word	0xffffffff


	//   ....[214]....
        /*0434*/ 	.word	0xffffffff


	//   ....[215]....
        /*0438*/ 	.word	0xffffffff


	//   ....[216]....
        /*043c*/ 	.word	0xffffffff


	//   ....[217]....
        /*0440*/ 	.word	0xffffffff


	//   ....[218]....
        /*0444*/ 	.word	0xffffffff


	//   ....[219]....
        /*0448*/ 	.word	0xffffffff


	//   ....[220]....
        /*044c*/ 	.word	0xffffffff


	//   ....[221]....
        /*0450*/ 	.word	0xffffffff


	//   ....[222]....
        /*0454*/ 	.word	0xffffffff


	//   ....[223]....
        /*0458*/ 	.word	0xffffffff


	//   ....[224]....
        /*045c*/ 	.word	0xffffffff


	//   ....[225]....
        /*0460*/ 	.word	0xffffffff


	//   ....[226]....
        /*0464*/ 	.word	0xffffffff


	//   ....[227]....
        /*0468*/ 	.word	0xffffffff


	//   ....[228]....
        /*046c*/ 	.word	0xffffffff


	//   ....[229]....
        /*0470*/ 	.word	0x0500002f


	//   ....[230]....
        /*0474*/ 	.word	0x0500002f


	//   ....[231]....
        /*0478*/ 	.word	0x0500002f


	//   ....[232]....
        /*047c*/ 	.word	0x0500002f


	//   ....[233]....
        /*0480*/ 	.word	0x0500002f


	//----- nvinfo : EIATTR_COOP_GROUP_INSTR_OFFSETS
	.align		4
.L_221:
        /*0484*/ 	.byte	0x04, 0x28
        /*0486*/ 	.short	(.L_223 - .L_222)


	//   ....[0]....
.L_222:
        /*0488*/ 	.word	0x00000e40


	//   ....[1]....
        /*048c*/ 	.word	0x00001890


	//   ....[2]....
        /*0490*/ 	.word	0x00002ad0


	//   ....[3]....
        /*0494*/ 	.word	0x00002af0


	//   ....[4]....
        /*0498*/ 	.word	0x00002b10


	//   ....[5]....
        /*049c*/ 	.word	0x00002b30


	//   ....[6]....
        /*04a0*/ 	.word	0x00002b50


	//   ....[7]....
        /*04a4*/ 	.word	0x00003000


	//   ....[8]....
        /*04a8*/ 	.word	0x00003010


	//   ....[9]....
        /*04ac*/ 	.word	0x00003030


	//   ....[10]....
        /*04b0*/ 	.word	0x00003050


	//   ....[11]....
        /*04b4*/ 	.word	0x000030a0


	//   ....[12]....
        /*04b8*/ 	.word	0x000030d0


	//   ....[13]....
        /*04bc*/ 	.word	0x00003120


	//   ....[14]....
        /*04c0*/ 	.word	0x00003160


	//   ....[15]....
        /*04c4*/ 	.word	0x00003250


	//   ....[16]....
        /*04c8*/ 	.word	0x00003280


	//   ....[17]....
        /*04cc*/ 	.word	0x00003290


	//   ....[18]....
        /*04d0*/ 	.word	0x000032b0


	//   ....[19]....
        /*04d4*/ 	.word	0x000032f0


	//   ....[20]....
        /*04d8*/ 	.word	0x00003320


	//   ....[21]....
        /*04dc*/ 	.word	0x00003360


	//   ....[22]....
        /*04e0*/ 	.word	0x00003380


	//   ....[23]....
        /*04e4*/ 	.word	0x000033a0


	//   ....[24]....
        /*04e8*/ 	.word	0x00003490


	//   ....[25]....
        /*04ec*/ 	.word	0x000034c0


	//   ....[26]....
        /*04f0*/ 	.word	0x000034d0


	//   ....[27]....
        /*04f4*/ 	.word	0x000034f0


	//   ....[28]....
        /*04f8*/ 	.word	0x00003530


	//   ....[29]....
        /*04fc*/ 	.word	0x00003560


	//   ....[30]....
        /*0500*/ 	.word	0x000035a0


	//   ....[31]....
        /*0504*/ 	.word	0x000035c0


	//   ....[32]....
        /*0508*/ 	.word	0x000035e0


	//   ....[33]....
        /*050c*/ 	.word	0x000036d0


	//   ....[34]....
        /*0510*/ 	.word	0x00003700


	//   ....[35]....
        /*0514*/ 	.word	0x00003710


	//   ....[36]....
        /*0518*/ 	.word	0x00003730


	//   ....[37]....
        /*051c*/ 	.word	0x00003770


	//   ....[38]....
        /*0520*/ 	.word	0x000037a0


	//   ....[39]....
        /*0524*/ 	.word	0x000037e0


	//   ....[40]....
        /*0528*/ 	.word	0x00003800


	//   ....[41]....
        /*052c*/ 	.word	0x00003820


	//   ....[42]....
        /*0530*/ 	.word	0x00003930


	//   ....[43]....
        /*0534*/ 	.word	0x00003960


	//   ....[44]....
        /*0538*/ 	.word	0x00003970


	//   ....[45]....
        /*053c*/ 	.word	0x00003990


	//   ....[46]....
        /*0540*/ 	.word	0x000039d0


	//   ....[47]....
        /*0544*/ 	.word	0x00003a00


	//   ....[48]....
        /*0548*/ 	.word	0x00003a40


	//   ....[49]....
        /*054c*/ 	.word	0x00003a60


	//   ....[50]....
        /*0550*/ 	.word	0x00003a80


	//   ....[51]....
        /*0554*/ 	.word	0x00003b90


	//   ....[52]....
        /*0558*/ 	.word	0x00003bc0


	//   ....[53]....
        /*055c*/ 	.word	0x00003bd0


	//   ....[54]....
        /*0560*/ 	.word	0x00003bf0


	//   ....[55]....
        /*0564*/ 	.word	0x00003c30


	//   ....[56]....
        /*0568*/ 	.word	0x00003c60


	//   ....[57]....
        /*056c*/ 	.word	0x00003ca0


	//   ....[58]....
        /*0570*/ 	.word	0x00003cc0


	//   ....[59]....
        /*0574*/ 	.word	0x00003ce0


	//   ....[60]....
        /*0578*/ 	.word	0x00003df0


	//   ....[61]....
        /*057c*/ 	.word	0x00003e20


	//   ....[62]....
        /*0580*/ 	.word	0x00003e30


	//   ....[63]....
        /*0584*/ 	.word	0x00003e50


	//   ....[64]....
        /*0588*/ 	.word	0x00003e90


	//   ....[65]....
        /*058c*/ 	.word	0x00003ec0


	//   ....[66]....
        /*0590*/ 	.word	0x00003f00


	//   ....[67]....
        /*0594*/ 	.word	0x00003f20


	//   ....[68]....
        /*0598*/ 	.word	0x00003f40


	//   ....[69]....
        /*059c*/ 	.word	0x00004050


	//   ....[70]....
        /*05a0*/ 	.word	0x00004080


	//   ....[71]....
        /*05a4*/ 	.word	0x00004090


	//   ....[72]....
        /*05a8*/ 	.word	0x000040b0


	//   ....[73]....
        /*05ac*/ 	.word	0x000040f0


	//   ....[74]....
        /*05b0*/ 	.word	0x00004120


	//   ....[75]....
        /*05b4*/ 	.word	0x00004160


	//   ....[76]....
        /*05b8*/ 	.word	0x00004180


	//   ....[77]....
        /*05bc*/ 	.word	0x000041a0


	//   ....[78]....
        /*05c0*/ 	.word	0x000042b0


	//   ....[79]....
        /*05c4*/ 	.word	0x00004300


	//   ....[80]....
        /*05c8*/ 	.word	0x00004310


	//   ....[81]....
        /*05cc*/ 	.word	0x00004330


	//   ....[82]....
        /*05d0*/ 	.word	0x00004370


	//   ....[83]....
        /*05d4*/ 	.word	0x000043a0


	//   ....[84]....
        /*05d8*/ 	.word	0x000043e0


	//   ....[85]....
        /*05dc*/ 	.word	0x00004400


	//   ....[86]....
        /*05e0*/ 	.word	0x00004420


	//   ....[87]....
        /*05e4*/ 	.word	0x00004510


	//   ....[88]....
        /*05e8*/ 	.word	0x00004560


	//   ....[89]....
        /*05ec*/ 	.word	0x00004570


	//   ....[90]....
        /*05f0*/ 	.word	0x000045a0


	//   ....[91]....
        /*05f4*/ 	.word	0x000045c0


	//   ....[92]....
        /*05f8*/ 	.word	0x00004610


	//   ....[93]....
        /*05fc*/ 	.word	0x00004630


	//   ....[94]....
        /*0600*/ 	.word	0x00004670


	//   ....[95]....
        /*0604*/ 	.word	0x00004690


	//   ....[96]....
        /*0608*/ 	.word	0x00004770


	//   ....[97]....
        /*060c*/ 	.word	0x000047c0


	//   ....[98]....
        /*0610*/ 	.word	0x000047d0


	//   ....[99]....
        /*0614*/ 	.word	0x00004820


	//   ....[100]....
        /*0618*/ 	.word	0x00004850


	//   ....[101]....
        /*061c*/ 	.word	0x00004880


	//   ....[102]....
        /*0620*/ 	.word	0x000048b0


	//   ....[103]....
        /*0624*/ 	.word	0x000048e0


	//   ....[104]....
        /*0628*/ 	.word	0x00004910


	//   ....[105]....
        /*062c*/ 	.word	0x000049d0


	//   ....[106]....
        /*0630*/ 	.word	0x00004a20


	//   ....[107]....
        /*0634*/ 	.word	0x00004a30


	//   ....[108]....
        /*0638*/ 	.word	0x00004a80


	//   ....[109]....
        /*063c*/ 	.word	0x00004ab0


	//   ....[110]....
        /*0640*/ 	.word	0x00004ae0


	//   ....[111]....
        /*0644*/ 	.word	0x00004b10


	//   ....[112]....
        /*0648*/ 	.word	0x00004b40


	//   ....[113]....
        /*064c*/ 	.word	0x00004b70


	//   ....[114]....
        /*0650*/ 	.word	0x00004c60


	//   ....[115]....
        /*0654*/ 	.word	0x00004c80


	//   ....[116]....
        /*0658*/ 	.word	0x00004c90


	//   ....[117]....
        /*065c*/ 	.word	0x00004ce0


	//   ....[118]....
        /*0660*/ 	.word	0x00004d10


	//   ....[119]....
        /*0664*/ 	.word	0x00004d40


	//   ....[120]....
        /*0668*/ 	.word	0x00004d70


	//   ....[121]....
        /*066c*/ 	.word	0x00004da0


	//   ....[122]....
        /*0670*/ 	.word	0x00004dd0


	//   ....[123]....
        /*0674*/ 	.word	0x00004ec0


	//   ....[124]....
        /*0678*/ 	.word	0x00004f00


	//   ....[125]....
        /*067c*/ 	.word	0x00004f10


	//   ....[126]....
        /*0680*/ 	.word	0x00004f60


	//   ....[127]....
        /*0684*/ 	.word	0x00004f90


	//   ....[128]....
        /*0688*/ 	.word	0x00004fc0


	//   ....[129]....
        /*068c*/ 	.word	0x00004ff0


	//   ....[130]....
        /*0690*/ 	.word	0x00005020


	//   ....[131]....
        /*0694*/ 	.word	0x00005050


	//   ....[132]....
        /*0698*/ 	.word	0x00005140


	//   ....[133]....
        /*069c*/ 	.word	0x00005170


	//   ....[134]....
        /*06a0*/ 	.word	0x00005180


	//   ....[135]....
        /*06a4*/ 	.word	0x000051d0


	//   ....[136]....
        /*06a8*/ 	.word	0x00005200


	//   ....[137]....
        /*06ac*/ 	.word	0x00005230


	//   ....[138]....
        /*06b0*/ 	.word	0x00005260


	//   ....[139]....
        /*06b4*/ 	.word	0x00005290


	//   ....[140]....
        /*06b8*/ 	.word	0x000052c0


	//   ....[141]....
        /*06bc*/ 	.word	0x000053e0


	//   ....[142]....
        /*06c0*/ 	.word	0x000053f0


	//   ....[143]....
        /*06c4*/ 	.word	0x00005440


	//   ....[144]....
        /*06c8*/ 	.word	0x00005470


	//   ....[145]....
        /*06cc*/ 	.word	0x000054a0


	//   ....[146]....
        /*06d0*/ 	.word	0x000054d0


	//   ....[147]....
        /*06d4*/ 	.word	0x00005500


	//   ....[148]....
        /*06d8*/ 	.word	0x00005530


	//   ....[149]....
        /*06dc*/ 	.word	0x00005560


	//   ....[150]....
        /*06e0*/ 	.word	0x00005600


	//   ....[151]....
        /*06e4*/ 	.word	0x00005620


	//   ....[152]....
        /*06e8*/ 	.word	0x00005630


	//   ....[153]....
        /*06ec*/ 	.word	0x00005680


	//   ....[154]....
        /*06f0*/ 	.word	0x000056b0


	//   ....[155]....
        /*06f4*/ 	.word	0x000056e0


	//   ....[156]....
        /*06f8*/ 	.word	0x00005710


	//   ....[157]....
        /*06fc*/ 	.word	0x00005740


	//   ....[158]....
        /*0700*/ 	.word	0x00005770


	//   ....[159]....
        /*0704*/ 	.word	0x000058a0


	//   ....[160]....
        /*0708*/ 	.word	0x00005d40


	//   ....[161]....
        /*070c*/ 	.word	0x00006070


	//   ....[162]....
        /*0710*/ 	.word	0x00006130


	//   ....[163]....
        /*0714*/ 	.word	0x000061f0


	//   ....[164]....
        /*0718*/ 	.word	0x000062b0


	//   ....[165]....
        /*071c*/ 	.word	0x00006370


	//   ....[166]....
        /*0720*/ 	.word	0x00006430


	//   ....[167]....
        /*0724*/ 	.word	0x000064f0


	//   ....[168]....
        /*0728*/ 	.word	0x000065b0


	//   ....[169]....
        /*072c*/ 	.word	0x00006670


	//   ....[170]....
        /*0730*/ 	.word	0x00006730


	//   ....[171]....
        /*0734*/ 	.word	0x000067f0


	//   ....[172]....
        /*0738*/ 	.word	0x000068b0


	//   ....[173]....
        /*073c*/ 	.word	0x00006970


	//   ....[174]....
        /*0740*/ 	.word	0x00006a30


	//   ....[175]....
        /*0744*/ 	.word	0x00006af0


	//   ....[176]....
        /*0748*/ 	.word	0x00006bb0


	//   ....[177]....
        /*074c*/ 	.word	0x00006c70


	//   ....[178]....
        /*0750*/ 	.word	0x00006e60


	//   ....[179]....
        /*0754*/ 	.word	0x00006f90


	//   ....[180]....
        /*0758*/ 	.word	0x000070c0


	//   ....[181]....
        /*075c*/ 	.word	0x000071f0


	//   ....[182]....
        /*0760*/ 	.word	0x00007320


	//   ....[183]....
        /*0764*/ 	.word	0x00007450


	//   ....[184]....
        /*0768*/ 	.word	0x00007580


	//   ....[185]....
        /*076c*/ 	.word	0x000076b0


	//   ....[186]....
        /*0770*/ 	.word	0x000077e0


	//   ....[187]....
        /*0774*/ 	.word	0x00007910


	//   ....[188]....
        /*0778*/ 	.word	0x00007a40


	//   ....[189]....
        /*077c*/ 	.word	0x00007b60


	//   ....[190]....
        /*0780*/ 	.word	0x00007c70


	//   ....[191]....
        /*0784*/ 	.word	0x00007d80


	//   ....[192]....
        /*0788*/ 	.word	0x00007e90


	//   ....[193]....
        /*078c*/ 	.word	0x00007fa0


	//   ....[194]....
        /*0790*/ 	.word	0x000080b0


	//   ....[195]....
        /*0794*/ 	.word	0x00008eb0


	//   ....[196]....
        /*0798*/ 	.word	0x00008f40


	//   ....[197]....
        /*079c*/ 	.word	0x00008fc0


	//   ....[198]....
        /*07a0*/ 	.word	0x00009050


	//   ....[199]....
        /*07a4*/ 	.word	0x000090d0


	//   ....[200]....
        /*07a8*/ 	.word	0x00009160


	//   ....[201]....
        /*07ac*/ 	.word	0x000091e0


	//   ....[202]....
        /*07b0*/ 	.word	0x00009270


	//   ....[203]....
        /*07b4*/ 	.word	0x000092f0


	//   ....[204]....
        /*07b8*/ 	.word	0x00009380


	//   ....[205]....
        /*07bc*/ 	.word	0x00009400


	//   ....[206]....
        /*07c0*/ 	.word	0x00009490


	//   ....[207]....
        /*07c4*/ 	.word	0x00009510


	//   ....[208]....
        /*07c8*/ 	.word	0x000095a0


	//   ....[209]....
        /*07cc*/ 	.word	0x00009620


	//   ....[210]....
        /*07d0*/ 	.word	0x000096b0


	//   ....[211]....
        /*07d4*/ 	.word	0x00009730


	//   ....[212]....
        /*07d8*/ 	.word	0x00009890


	//   ....[213]....
        /*07dc*/ 	.word	0x00009960


	//   ....[214]....
        /*07e0*/ 	.word	0x00009a10


	//   ....[215]....
        /*07e4*/ 	.word	0x00009ad0


	//   ....[216]....
        /*07e8*/ 	.word	0x00009b80


	//   ....[217]....
        /*07ec*/ 	.word	0x00009c40


	//   ....[218]....
        /*07f0*/ 	.word	0x00009cf0


	//   ....[219]....
        /*07f4*/ 	.word	0x00009db0


	//   ....[220]....
        /*07f8*/ 	.word	0x00009e60


	//   ....[221]....
        /*07fc*/ 	.word	0x00009f20


	//   ....[222]....
        /*0800*/ 	.word	0x00009fd0


	//   ....[223]....
        /*0804*/ 	.word	0x0000a090


	//   ....[224]....
        /*0808*/ 	.word	0x0000a140


	//   ....[225]....
        /*080c*/ 	.word	0x0000a200


	//   ....[226]....
        /*0810*/ 	.word	0x0000a2a0


	//   ....[227]....
        /*0814*/ 	.word	0x0000a360


	//   ....[228]....
        /*0818*/ 	.word	0x0000a400


	//   ....[229]....
        /*081c*/ 	.word	0x0000a470


	//   ....[230]....
        /*0820*/ 	.word	0x0000a4e0


	//   ....[231]....
        /*0824*/ 	.word	0x0000a550


	//   ....[232]....
        /*0828*/ 	.word	0x0000a5c0


	//   ....[233]....
        /*082c*/ 	.word	0x0000a630


	//----- nvinfo : EIATTR_VRC_CTA_INIT_COUNT
	.align		4
.L_223:
        /*0830*/ 	.byte	0x02, 0x4a
	.zero		1
	.zero		1


	//----- nvinfo : EIATTR_EXIT_INSTR_OFFSETS
	.align		4
        /*0834*/ 	.byte	0x04, 0x1c
        /*0836*/ 	.short	(.L_225 - .L_224)


	//   ....[0]....
.L_224:
        /*0838*/ 	.word	0x00002570


	//   ....[1]....
        /*083c*/ 	.word	0x000028d0


	//   ....[2]....
        /*0840*/ 	.word	0x000028f0


	//   ....[3]....
        /*0844*/ 	.word	0x00009740


	//   ....[4]....
        /*0848*/ 	.word	0x0000a410


	//----- nvinfo : EIATTR_MAX_THREADS
	.align		4
.L_225:
        /*084c*/ 	.byte	0x04, 0x05
        /*084e*/ 	.short	(.L_227 - .L_226)
.L_226:
        /*0850*/ 	.word	0x00000180
        /*0854*/ 	.word	0x00000001
        /*0858*/ 	.word	0x00000001


	//----- nvinfo : EIATTR_CRS_STACK_SIZE
	.align		4
.L_227:
        /*085c*/ 	.byte	0x04, 0x1e
        /*085e*/ 	.short	(.L_229 - .L_228)
.L_228:
        /*0860*/ 	.word	0x00000000


	//----- nvinfo : EIATTR_CBANK_PARAM_SIZE
	.align		4
.L_229:
        /*0864*/ 	.byte	0x03, 0x19
        /*0866*/ 	.short	0x004d


	//----- nvinfo : EIATTR_PARAM_CBANK
	.align		4
        /*0868*/ 	.byte	0x04, 0x0a
        /*086a*/ 	.short	(.L_231 - .L_230)
	.align		4
.L_230:
        /*086c*/ 	.word	index@(.nv.constant0._ZN3cub18CUB_300001_SM_10006detail10radix_sort29DeviceRadixSortOnesweepKernelINS1_5radix10policy_hubIiiyE10Policy1000ELNS0_9SortOrderE0EiiyiiNS1_21identity_decomposer_tEEEvPT5_SB_PT3_PKSC_PT1_PKSG_PT2_PKSK_T4_iiT6_)
        /*0870*/ 	.short	0x0380
        /*0872*/ 	.short	0x004d


	//----- nvinfo : EIATTR_SW_WAR
	.align		4
.L_231:
        /*0874*/ 	.byte	0x04, 0x36
        /*0876*/ 	.short	(.L_233 - .L_232)
.L_232:
        /*0878*/ 	.word	0x00000008
.L_233:


//--------------------- .nv.info._ZN3cub18CUB_300001_SM_10006detail10radix_sort33DeviceRadixSortExclusiveSumKernelINS1_5radix10policy_hubIiiyE10Policy1000EyEEvPT0_ --------------------------
	.section	.nv.info._ZN3cub18CUB_300001_SM_10006detail10radix_sort33DeviceRadixSortExclusiveSumKernelINS1_5radix10policy_hubIiiyE10Policy1000EyEEvPT0_,"",@"SHT_CUDA_INFO"
	.sectionflags	@""
	.align	4


	//----- nvinfo : EIATTR_CUDA_API_VERSION
	.align		4
        /*0000*/ 	.byte	0x04, 0x37
        /*0002*/ 	.short	(.L_235 - .L_234)
.L_234:
        /*0004*/ 	.word	0x00000082


	//----- nvinfo : EIATTR_KPARAM_INFO
	.align		4
.L_235:
        /*0008*/ 	.byte	0x04, 0x17
        /*000a*/ 	.short	(.L_237 - .L_236)
.L_236:
        /*000c*/ 	.word	0x00000000
        /*0010*/ 	.short	0x0000
        /*0012*/ 	.short	0x0000
        /*0014*/ 	.byte	0x00, 0xf5, 0x21, 0x00


	//----- nvinfo : EIATTR_SPARSE_MMA_MASK
	.align		4
.L_237:
        /*0018*/ 	.byte	0x03, 0x50
        /*001a*/ 	.short	0x0000


	//----- nvinfo : EIATTR_MAXREG_COUNT
	.align		4
        /*001c*/ 	.byte	0x03, 0x1b
        /*001e*/ 	.short	0x00ff


	//----- nvinfo : EIATTR_NUM_BARRIERS
	.align		4
        /*0020*/ 	.byte	0x02, 0x4c
        /*0022*/ 	.byte	0x01
	.zero		1


	//----- nvinfo : EIATTR_MERCURY_ISA_VERSION
	.align		4
        /*0024*/ 	.byte	0x03, 0x5f
        /*0026*/ 	.short	0x0101


	//----- nvinfo : EIATTR_COOP_GROUP_MASK_REGIDS
	.align		4
        /*0028*/ 	.byte	0x04, 0x29
        /*002a*/ 	.short	(.L_239 - .L_238)


	//   ....[0]....
.L_238:
        /*002c*/ 	.word	0xffffffff


	//   ....[1]....
        /*0030*/ 	.word	0xffffffff


	//   ....[2]....
        /*0034*/ 	.word	0xffffffff


	//   ....[3]....
        /*0038*/ 	.word	0xffffffff


	//   ....[4]....
        /*003c*/ 	.word	0xffffffff


	//   ....[5]....
        /*0040*/ 	.word	0xffffffff


	//   ....[6]....
        /*0044*/ 	.word	0xffffffff


	//   ....[7]....
        /*0048*/ 	.word	0xffffffff


	//   ....[8]....
        /*004c*/ 	.word	0xffffffff


	//   ....[9]....
        /*0050*/ 	.word	0xffffffff


	//   ....[10]....
        /*0054*/ 	.word	0x05000015


	//   ....[11]....
        /*0058*/ 	.word	0x05000015


	//   ....[12]....
        /*005c*/ 	.word	0x05000015


	//   ....[13]....
        /*0060*/ 	.word	0x05000015


	//   ....[14]....
        /*0064*/ 	.word	0x05000015


	//   ....[15]....
        /*0068*/ 	.word	0x05000015


	//   ....[16]....
        /*006c*/ 	.word	0x05000015


	//   ....[17]....
        /*0070*/ 	.word	0x05000015


	//   ....[18]....
        /*0074*/ 	.word	0x05000015


	//   ....[19]....
        /*0078*/ 	.word	0x05000015


	//----- nvinfo : EIATTR_COOP_GROUP_INSTR_OFFSETS
	.align		4
.L_239:
        /*007c*/ 	.byte	0x04, 0x28
        /*007e*/ 	.short	(.L_241 - .L_240)


	//   ....[0]....
.L_240:
        /*0080*/ 	.word	0x00000250


	//   ....[1]....
        /*0084*/ 	.word	0x00000260


	//   ....[2]....
        /*0088*/ 	.word	0x000002a0


	//   ....[3]....
        /*008c*/ 	.word	0x000002c0


	//   ....[4]....
        /*0090*/ 	.word	0x00000310


	//   ....[5]....
        /*0094*/ 	.word	0x00000320


	//   ....[6]....
        /*0098*/ 	.word	0x00000360


	//   ....[7]....
        /*009c*/ 	.word	0x00000380


	//   ....[8]....
        /*00a0*/ 	.word	0x000003d0


	//   ....[9]....
        /*00a4*/ 	.word	0x000003e0


	//   ....[10]....
        /*00a8*/ 	.word	0x00000660


	//   ....[11]....
        /*00ac*/ 	.word	0x000006b0


	//   ....[12]....
        /*00b0*/ 	.word	0x00000740


	//   ....[13]....
        /*00b4*/ 	.word	0x00000790


	//   ....[14]....
        /*00b8*/ 	.word	0x00000820


	//   ....[15]....
        /*00bc*/ 	.word	0x00000870


	//   ....[16]....
        /*00c0*/ 	.word	0x00000900


	//   ....[17]....
        /*00c4*/ 	.word	0x00000950


	//   ....[18]....
        /*00c8*/ 	.word	0x000009e0


	//   ....[19]....
        /*00cc*/ 	.word	0x00000a30


	//----- nvinfo : EIATTR_VRC_CTA_INIT_COUNT
	.align		4
.L_241:
        /*00d0*/ 	.byte	0x02, 0x4a
	.zero		1
	.zero		1


	//----- nvinfo : EIATTR_EXIT_INSTR_OFFSETS
	.align		4
        /*00d4*/ 	.byte	0x04, 0x1c
        /*00d6*/ 	.short	(.L_243 - .L_242)


	//   ....[0]....
.L_242:
        /*00d8*/ 	.word	0x000005d0


	//   ....[1]....
        /*00dc*/ 	.word	0x00000600


	//----- nvinfo : EIATTR_CRS_STACK_SIZE
	.align		4
.L_243:
        /*00e0*/ 	.byte	0x04, 0x1e
        /*00e2*/ 	.short	(.L_245 - .L_244)
.L_244:
        /*00e4*/ 	.word	0x00000000


	//----- nvinfo : EIATTR_CBANK_PARAM_SIZE
	.align		4
.L_245:
        /*00e8*/ 	.byte	0x03, 0x19
        /*00ea*/ 	.short	0x0008


	//----- nvinfo : EIATTR_PARAM_CBANK
	.align		4
        /*00ec*/ 	.byte	0x04, 0x0a
        /*00ee*/ 	.short	(.L_247 - .L_246)
	.align		4
.L_246:
        /*00f0*/ 	.word	index@(.nv.constant0._ZN3cub18CUB_300001_SM_10006detail10radix_sort33DeviceRadixSortExclusiveSumKernelINS1_5radix10policy_hubIiiyE10Policy1000EyEEvPT0_)
        /*00f4*/ 	.short	0x0380
        /*00f6*/ 	.short	0x0008


	//----- nvinfo : EIATTR_SW_WAR
	.align		4
.L_247:
        /*00f8*/ 	.byte	0x04, 0x36
        /*00fa*/ 	.short	(.L_249 - .L_248)
.L_248:
        /*00fc*/ 	.word	0x00000008
.L_249:


//--------------------- .nv.info._ZN3cub18CUB_300001_SM_10006detail10radix_sort30DeviceRadixSortHistogramKernelINS1_5radix10policy_hubIiiyE10Policy1000ELNS0_9SortOrderE0EiyNS1_21identity_decomposer_tEEEvPT2_PKT1_SA_iiT3_ --------------------------
	.section	.nv.info._ZN3cub18CUB_300001_SM_10006detail10radix_sort30DeviceRadixSortHistogramKernelINS1_5radix10policy_hubIiiyE10Policy1000ELNS0_9SortOrderE0EiyNS1_21identity_decomposer_tEEEvPT2_PKT1_SA_iiT3_,"",@"SHT_CUDA_INFO"
	.sectionflags	@""
	.align	4


	//----- nvinfo : EIATTR_CUDA_API_VERSION
	.align		4
        /*0000*/ 	.byte	0x04, 0x37
        /*0002*/ 	.short	(.L_251 - .L_250)
.L_250:
        /*0004*/ 	.word	0x00000082


	//----- nvinfo : EIATTR_KPARAM_INFO
	.align		4
.L_251:
        /*0008*/ 	.byte	0x04, 0x17
        /*000a*/ 	.short	(.L_253 - .L_252)
.L_252:
        /*000c*/ 	.word	0x00000000
        /*0010*/ 	.short	0x0005
        /*0012*/ 	.short	0x0020
        /*0014*/ 	.byte	0x00, 0xf0, 0x05, 0x00


	//----- nvinfo : EIATTR_KPARAM_INFO
	.align		4
.L_253:
        /*0018*/ 	.byte	0x04, 0x17
        /*001a*/ 	.short	(.L_255 - .L_254)
.L_254:
        /*001c*/ 	.word	0x00000000
        /*0020*/ 	.short	0x0004
        /*0022*/ 	.short	0x001c
        /*0024*/ 	.byte	0x00, 0xf0, 0x11, 0x00


	//----- nvinfo : EIATTR_KPARAM_INFO
	.align		4
.L_255:
        /*0028*/ 	.byte	0x04, 0x17
        /*002a*/ 	.short	(.L_257 - .L_256)
.L_256:
        /*002c*/ 	.word	0x00000000
        /*0030*/ 	.short	0x0003
        /*0032*/ 	.short	0x0018
        /*0034*/ 	.byte	0x00, 0xf0, 0x11, 0x00


	//----- nvinfo : EIATTR_KPARAM_INFO
	.align		4
.L_257:
        /*0038*/ 	.byte	0x04, 0x17
        /*003a*/ 	.short	(.L_259 - .L_258)
.L_258:
        /*003c*/ 	.word	0x00000000
        /*0040*/ 	.short	0x0002
        /*0042*/ 	.short	0x0010
        /*0044*/ 	.byte	0x00, 0xf0, 0x21, 0x00


	//----- nvinfo : EIATTR_KPARAM_INFO
	.align		4
.L_259:
        /*0048*/ 	.byte	0x04, 0x17
        /*004a*/ 	.short	(.L_261 - .L_260)
.L_260:
        /*004c*/ 	.word	0x00000000
        /*0050*/ 	.short	0x0001
        /*0052*/ 	.short	0x0008
        /*0054*/ 	.byte	0x00, 0xf5, 0x21, 0x00


	//----- nvinfo : EIATTR_KPARAM_INFO
	.align		4
.L_261:
        /*0058*/ 	.byte	0x04, 0x17
        /*005a*/ 	.short	(.L_263 - .L_262)
.L_262:
        /*005c*/ 	.word	0x00000000
        /*0060*/ 	.short	0x0000
        /*0062*/ 	.short	0x0000
        /*0064*/ 	.byte	0x00, 0xf5, 0x21, 0x00


	//----- nvinfo : EIATTR_SPARSE_MMA_MASK
	.align		4
.L_263:
        /*0068*/ 	.byte	0x03, 0x50
        /*006a*/ 	.short	0x0000


	//----- nvinfo : EIATTR_MAXREG_COUNT
	.align		4
        /*006c*/ 	.byte	0x03, 0x1b
        /*006e*/ 	.short	0x00ff


	//----- nvinfo : EIATTR_NUM_BARRIERS
	.align		4
        /*0070*/ 	.byte	0x02, 0x4c
        /*0072*/ 	.byte	0x01
	.zero		1


	//----- nvinfo : EIATTR_MERCURY_ISA_VERSION
	.align		4
        /*0074*/ 	.byte	0x03, 0x5f
        /*0076*/ 	.short	0x0101


	//----- nvinfo : EIATTR_VRC_CTA_INIT_COUNT
	.align		4
        /*0078*/ 	.byte	0x02, 0x4a
	.zero		1
	.zero		1


	//----- nvinfo : EIATTR_EXIT_INSTR_OFFSETS
	.align		4
        /*007c*/ 	.byte	0x04, 0x1c
        /*007e*/ 	.short	(.L_265 - .L_264)


	//   ....[0]....
.L_264:
        /*0080*/ 	.word	0x00000040


	//   ....[1]....
        /*0084*/ 	.word	0x00002ee0


	//----- nvinfo : EIATTR_MAX_THREADS
	.align		4
.L_265:
        /*0088*/ 	.byte	0x04, 0x05
        /*008a*/ 	.short	(.L_267 - .L_266)
.L_266:
        /*008c*/ 	.word	0x00000080
        /*0090*/ 	.word	0x00000001
        /*0094*/ 	.word	0x00000001


	//----- nvinfo : EIATTR_CRS_STACK_SIZE
	.align		4
.L_267:
        /*0098*/ 	.byte	0x04, 0x1e
        /*009a*/ 	.short	(.L_269 - .L_268)
.L_268:
        /*009c*/ 	.word	0x00000000


	//----- nvinfo : EIATTR_CBANK_PARAM_SIZE
	.align		4
.L_269:
        /*00a0*/ 	.byte	0x03, 0x19
        /*00a2*/ 	.short	0x0021


	//----- nvinfo : EIATTR_PARAM_CBANK
	.align		4
        /*00a4*/ 	.byte	0x04, 0x0a
        /*00a6*/ 	.short	(.L_271 - .L_270)
	.align		4
.L_270:
        /*00a8*/ 	.word	index@(.nv.constant0._ZN3cub18CUB_300001_SM_10006detail10radix_sort30DeviceRadixSortHistogramKernelINS1_5radix10policy_hubIiiyE10Policy1000ELNS0_9SortOrderE0EiyNS1_21identity_decomposer_tEEEvPT2_PKT1_SA_iiT3_)
        /*00ac*/ 	.short	0x0380
        /*00ae*/ 	.short	0x0021


	//----- nvinfo : EIATTR_SW_WAR
	.align		4
.L_271:
        /*00b0*/ 	.byte	0x04, 0x36
        /*00b2*/ 	.short	(.L_273 - .L_272)
.L_272:
        /*00b4*/ 	.word	0x00000008
.L_273:


//--------------------- .nv.info._ZN3cub18CUB_300001_SM_10006detail10radix_sort31DeviceRadixSortSingleTileKernelINS1_5radix10policy_hubIiiyE10Policy1000ELNS0_9SortOrderE0EiiyNS1_21identity_decomposer_tEEEvPKT1_PSA_PKT2_PSE_T3_iiT4_ --------------------------
	.section	.nv.info._ZN3cub18CUB_300001_SM_10006detail10radix_sort31DeviceRadixSortSingleTileKernelINS1_5radix10policy_hubIiiyE10Policy1000ELNS0_9SortOrderE0EiiyNS1_21identity_decomposer_tEEEvPKT1_PSA_PKT2_PSE_T3_iiT4_,"",@"SHT_CUDA_INFO"
	.sectionflags	@""
	.align	4


	//----- nvinfo : EIATTR_CUDA_API_VERSION
	.align		4
        /*0000*/ 	.byte	0x04, 0x37
        /*0002*/ 	.short	(.L_275 - .L_274)
.L_274:
        /*0004*/ 	.word	0x00000082


	//----- nvinfo : EIATTR_KPARAM_INFO
	.align		4
.L_275:
        /*0008*/ 	.byte	0x04, 0x17
        /*000a*/ 	.short	(.L_277 - .L_276)
.L_276:
        /*000c*/ 	.word	0x00000000
        /*0010*/ 	.short	0x0007
        /*0012*/ 	.short	0x0030
        /*0014*/ 	.byte	0x00, 0xf0, 0x05, 0x00


	//----- nvinfo : EIATTR_KPARAM_INFO
	.align		4
.L_277:
        /*0018*/ 	.byte	0x04, 0x17
        /*001a*/ 	.short	(.L_279 - .L_278)
.L_278:
        /*001c*/ 	.word	0x00000000
        /*0020*/ 	.short	0x0006
        /*0022*/ 	.short	0x002c
        /*0024*/ 	.byte	0x00, 0xf0, 0x11, 0x00


	//----- nvinfo : EIATTR_KPARAM_INFO
	.align		4
.L_279:
        /*0028*/ 	.byte	0x04, 0x17
        /*002a*/ 	.short	(.L_281 - .L_280)
.L_280:
        /*002c*/ 	.word	0x00000000
        /*0030*/ 	.short	0x0005
        /*0032*/ 	.short	0x0028
        /*0034*/ 	.byte	0x00, 0xf0, 0x11, 0x00


	//----- nvinfo : EIATTR_KPARAM_INFO
	.align		4
.L_281:
        /*0038*/ 	.byte	0x04, 0x17
        /*003a*/ 	.short	(.L_283 - .L_282)
.L_282:
        /*003c*/ 	.word	0x00000000
        /*0040*/ 	.short	0x0004
        /*0042*/ 	.short	0x0020
        /*0044*/ 	.byte	0x00, 0xf0, 0x21, 0x00


	//----- nvinfo : EIATTR_KPARAM_INFO
	.align		4
.L_283:
        /*0048*/ 	.byte	0x04, 0x17
        /*004a*/ 	.short	(.L_285 - .L_284)
.L_284:
        /*004c*/ 	.word	0x00000000
        /*0050*/ 	.short	0x0003
        /*0052*/ 	.short	0x0018
        /*0054*/ 	.byte	0x00, 0xf5, 0x21, 0x00


	//----- nvinfo : EIATTR_KPARAM_INFO
	.align		4
.L_285:
        /*0058*/ 	.byte	0x04, 0x17
        /*005a*/ 	.short	(.L_287 - .L_286)
.L_286:
        /*005c*/ 	.word	0x00000000
        /*0060*/ 	.short	0x0002
        /*0062*/ 	.short	0x0010
        /*0064*/ 	.byte	0x00, 0xf5, 0x21, 0x00


	//----- nvinfo : EIATTR_KPARAM_INFO
	.align		4
.L_287:
        /*0068*/ 	.byte	0x04, 0x17
        /*006a*/ 	.short	(.L_289 - .L_288)
.L_288:
        /*006c*/ 	.word	0x00000000
        /*0070*/ 	.short	0x0001
        /*0072*/ 	.short	0x0008
        /*0074*/ 	.byte	0x00, 0xf5, 0x21, 0x00


	//----- nvinfo : EIATTR_KPARAM_INFO
	.align		4
.L_289:
        /*0078*/ 	.byte	0x04, 0x17
        /*007a*/ 	.short	(.L_291 - .L_290)
.L_290:
        /*007c*/ 	.word	0x00000000
        /*0080*/ 	.short	0x0000
        /*0082*/ 	.short	0x0000
        /*0084*/ 	.byte	0x00, 0xf5, 0x21, 0x00


	//----- nvinfo : EIATTR_SPARSE_MMA_MASK
	.align		4
.L_291:
        /*0088*/ 	.byte	0x03, 0x50
        /*008a*/ 	.short	0x0000


	//----- nvinfo : EIATTR_MAXREG_COUNT
	.align		4
        /*008c*/ 	.byte	0x03, 0x1b
        /*008e*/ 	.short	0x00ff


	//----- nvinfo : EIATTR_NUM_BARRIERS
	.align		4
        /*0090*/ 	.byte	0x02, 0x4c
        /*0092*/ 	.byte	0x01
	.zero		1


	//----- nvinfo : EIATTR_MERCURY_ISA_VERSION
	.align		4
        /*0094*/ 	.byte	0x03, 0x5f
        /*0096*/ 	.short	0x0101


	//----- nvinfo : EIATTR_COOP_GROUP_MASK_REGIDS
	.align		4
        /*0098*/ 	.byte	0x04, 0x29
        /*009a*/ 	.short	(.L_293 - .L_292)


	//   ....[0]....
.L_292:
        /*009c*/ 	.word	0xffffffff


	//   ....[1]....
        /*00a0*/ 	.word	0xffffffff


	//   ....[2]....
        /*00a4*/ 	.word	0xffffffff


	//   ....[3]....
        /*00a8*/ 	.word	0xffffffff


	//   ....[4]....
        /*00ac*/ 	.word	0xffffffff


	//----- nvinfo : EIATTR_COOP_GROUP_INSTR_OFFSETS
	.align		4
.L_293:
        /*00b0*/ 	.byte	0x04, 0x28
        /*00b2*/ 	.short	(.L_295 - .L_294)


	//   ....[0]....
.L_294:
        /*00b4*/ 	.word	0x00001e20


	//   ....[1]....
        /*00b8*/ 	.word	0x00001e40


	//   ....[2]....
        /*00bc*/ 	.word	0x00001e60


	//   ....[3]....
        /*00c0*/ 	.word	0x00001e80


	//   ....[4]....
        /*00c4*/ 	.word	0x00001ea0


	//----- nvinfo : EIATTR_VRC_CTA_INIT_COUNT
	.align		4
.L_295:
        /*00c8*/ 	.byte	0x02, 0x4a
	.zero		1
	.zero		1


	//----- nvinfo : EIATTR_EXIT_INSTR_OFFSETS
	.align		4
        /*00cc*/ 	.byte	0x04, 0x1c
        /*00ce*/ 	.short	(.L_297 - .L_296)


	//   ....[0]....
.L_296:
        /*00d0*/ 	.word	0x00003bf0


	//   ....[1]....
        /*00d4*/ 	.word	0x00003c40


	//----- nvinfo : EIATTR_MAX_THREADS
	.align		4
.L_297:
        /*00d8*/ 	.byte	0x04, 0x05
        /*00da*/ 	.short	(.L_299 - .L_298)
.L_298:
        /*00dc*/ 	.word	0x00000100
        /*00e0*/ 	.word	0x00000001
        /*00e4*/ 	.word	0x00000001


	//----- nvinfo : EIATTR_CBANK_PARAM_SIZE
	.align		4
.L_299:
        /*00e8*/ 	.byte	0x03, 0x19
        /*00ea*/ 	.short	0x0031


	//----- nvinfo : EIATTR_PARAM_CBANK
	.align		4
        /*00ec*/ 	.byte	0x04, 0x0a
        /*00ee*/ 	.short	(.L_301 - .L_300)
	.align		4
.L_300:
        /*00f0*/ 	.word	index@(.nv.constant0._ZN3cub18CUB_300001_SM_10006detail10radix_sort31DeviceRadixSortSingleTileKernelINS1_5radix10policy_hubIiiyE10Policy1000ELNS0_9SortOrderE0EiiyNS1_21identity_decomposer_tEEEvPKT1_PSA_PKT2_PSE_T3_iiT4_)
        /*00f4*/ 	.short	0x0380
        /*00f6*/ 	.short	0x0031


	//----- nvinfo : EIATTR_SW_WAR
	.align		4
.L_301:
        /*00f8*/ 	.byte	0x04, 0x36
        /*00fa*/ 	.short	(.L_303 - .L_302)
.L_302:
        /*00fc*/ 	.word	0x00000008
.L_303:


//--------------------- .nv.info._ZN3cub18CUB_300001_SM_10006detail6reduce28DeviceReduceSingleTileKernelINS2_10policy_hubIfyN4cuda3__47maximumIfEEE10Policy1000EPfSB_iS8_ffNS5_3std3__410__identityEEEvT0_T1_T2_T3_T4_T6_ --------------------------
	.section	.nv.info._ZN3cub18CUB_300001_SM_10006detail6reduce28DeviceReduceSingleTileKernelINS2_10policy_hubIfyN4cuda3__47maximumIfEEE10Policy1000EPfSB_iS8_ffNS5_3std3__410__identityEEEvT0_T1_T2_T3_T4_T6_,"",@"SHT_CUDA_INFO"
	.sectionflags	@""
	.align	4


	//----- nvinfo : EIATTR_CUDA_API_VERSION
	.align		4
        /*0000*/ 	.byte	0x04, 0x37
        /*0002*/ 	.short	(.L_305 - .L_304)
.L_304:
        /*0004*/ 	.word	0x00000082


	//----- nvinfo : EIATTR_KPARAM_INFO
	.align		4
.L_305:
        /*0008*/ 	.byte	0x04, 0x17
        /*000a*/ 	.short	(.L_307 - .L_306)
.L_306:
        /*000c*/ 	.word	0x00000000
        /*0010*/ 	.short	0x0005
        /*0012*/ 	.short	0x001c
        /*0014*/ 	.byte	0x00, 0xf0, 0x05, 0x00


	//----- nvinfo : EIATTR_KPARAM_INFO
	.align		4
.L_307:
        /*0018*/ 	.byte	0x04, 0x17
        /*001a*/ 	.short	(.L_309 - .L_308)
.L_308:
        /*001c*/ 	.word	0x00000000
        /*0020*/ 	.short	0x0004
        /*0022*/ 	.short	0x0018
        /*0024*/ 	.byte	0x00, 0xf0, 0x11, 0x00


	//----- nvinfo : EIATTR_KPARAM_INFO
	.align		4
.L_309:
        /*0028*/ 	.byte	0x04, 0x17
        /*002a*/ 	.short	(.L_311 - .L_310)
.L_310:
        /*002c*/ 	.word	0x00000000
        /*0030*/ 	.short	0x0003
        /*0032*/ 	.short	0x0014
        /*0034*/ 	.byte	0x00, 0xf0, 0x05, 0x00


	//----- nvinfo : EIATTR_KPARAM_INFO
	.align		4
.L_311:
        /*0038*/ 	.byte	0x04, 0x17
        /*003a*/ 	.short	(.L_313 - .L_312)
.L_312:
        /*003c*/ 	.word	0x00000000
        /*0040*/ 	.short	0x0002
        /*0042*/ 	.short	0x0010
        /*0044*/ 	.byte	0x00, 0xf0, 0x11, 0x00


	//----- nvinfo : EIATTR_KPARAM_INFO
	.align		4
.L_313:
        /*0048*/ 	.byte	0x04, 0x17
        /*004a*/ 	.short	(.L_315 - .L_314)
.L_314:
        /*004c*/ 	.word	0x00000000
        /*0050*/ 	.short	0x0001
        /*0052*/ 	.short	0x0008
        /*0054*/ 	.byte	0x00, 0xf5, 0x21, 0x00


	//----- nvinfo : EIATTR_KPARAM_INFO
	.align		4
.L_315:
        /*0058*/ 	.byte	0x04, 0x17
        /*005a*/ 	.short	(.L_317 - .L_316)
.L_316:
        /*005c*/ 	.word	0x00000000
        /*0060*/ 	.short	0x0000
        /*0062*/ 	.short	0x0000
        /*0064*/ 	.byte	0x00, 0xf5, 0x21, 0x00


	//----- nvinfo : EIATTR_SPARSE_MMA_MASK
	.align		4
.L_317:
        /*0068*/ 	.byte	0x03, 0x50
        /*006a*/ 	.short	0x0000


	//----- nvinfo : EIATTR_MAXREG_COUNT
	.align		4
        /*006c*/ 	.byte	0x03, 0x1b
        /*006e*/ 	.short	0x00ff


	//----- nvinfo : EIATTR_NUM_BARRIERS
	.align		4
        /*0070*/ 	.byte	0x02, 0x4c
        /*0072*/ 	.byte	0x01
	.zero		1


	//----- nvinfo : EIATTR_MERCURY_ISA_VERSION
	.align		4
        /*0074*/ 	.byte	0x03, 0x5f
        /*0076*/ 	.short	0x0101


	//----- nvinfo : EIATTR_COOP_GROUP_MASK_REGIDS
	.align		4
        /*0078*/ 	.byte	0x04, 0x29
        /*007a*/ 	.short	(.L_319 - .L_318)


	//   ....[0]....
.L_318:
        /*007c*/ 	.word	0xffffffff


	//   ....[1]....
        /*0080*/ 	.word	0xffffffff


	//   ....[2]....
        /*0084*/ 	.word	0xffffffff


	//   ....[3]....
        /*0088*/ 	.word	0xffffffff


	//   ....[4]....
        /*008c*/ 	.word	0xffffffff


	//   ....[5]....
        /*0090*/ 	.word	0xffffffff


	//   ....[6]....
        /*0094*/ 	.word	0xffffffff


	//   ....[7]....
        /*0098*/ 	.word	0xffffffff


	//   ....[8]....
        /*009c*/ 	.word	0xffffffff


	//   ....[9]....
        /*00a0*/ 	.word	0xffffffff


	//   ....[10]....
        /*00a4*/ 	.word	0xffffffff


	//   ....[11]....
        /*00a8*/ 	.word	0xffffffff


	//   ....[12]....
        /*00ac*/ 	.word	0xffffffff


	//   ....[13]....
        /*00b0*/ 	.word	0xffffffff


	//   ....[14]....
        /*00b4*/ 	.word	0xffffffff


	//   ....[15]....
        /*00b8*/ 	.word	0xffffffff


	//   ....[16]....
        /*00bc*/ 	.word	0xffffffff


	//   ....[17]....
        /*00c0*/ 	.word	0xffffffff


	//   ....[18]....
        /*00c4*/ 	.word	0xffffffff


	//   ....[19]....
        /*00c8*/ 	.word	0xffffffff


	//   ....[20]....
        /*00cc*/ 	.word	0xffffffff


	//   ....[21]....
        /*00d0*/ 	.word	0xffffffff


	//   ....[22]....
        /*00d4*/ 	.word	0xffffffff


	//   ....[23]....
        /*00d8*/ 	.word	0xffffffff


	//   ....[24]....
        /*00dc*/ 	.word	0xffffffff


	//   ....[25]....
        /*00e0*/ 	.word	0xffffffff


	//   ....[26]....
        /*00e4*/ 	.word	0xffffffff


	//   ....[27]....
        /*00e8*/ 	.word	0xffffffff


	//   ....[28]....
        /*00ec*/ 	.word	0xffffffff


	//   ....[29]....
        /*00f0*/ 	.word	0xffffffff


	//----- nvinfo : EIATTR_COOP_GROUP_INSTR_OFFSETS
	.align		4
.L_319:
        /*00f4*/ 	.byte	0x04, 0x28
        /*00f6*/ 	.short	(.L_321 - .L_320)


	//   ....[0]....
.L_320:
        /*00f8*/ 	.word	0x00000b50


	//   ....[1]....
        /*00fc*/ 	.word	0x00000bc0


	//   ....[2]....
        /*0100*/ 	.word	0x00000c40


	//   ....[3]....
        /*0104*/ 	.word	0x00000ca0


	//   ....[4]....
        /*0108*/ 	.word	0x00000ce0


	//   ....[5]....
        /*010c*/ 	.word	0x00000f20


	//   ....[6]....
        /*0110*/ 	.word	0x00000f90


	//   ....[7]....
        /*0114*/ 	.word	0x00000fe0


	//   ....[8]....
        /*0118*/ 	.word	0x00001040


	//   ....[9]....
        /*011c*/ 	.word	0x000010b0


	//   ....[10]....
        /*0120*/ 	.word	0x000022f0


	//   ....[11]....
        /*0124*/ 	.word	0x00002380


	//   ....[12]....
        /*0128*/ 	.word	0x000023e0


	//   ....[13]....
        /*012c*/ 	.word	0x00002430


	//   ....[14]....
        /*0130*/ 	.word	0x00002470


	//   ....[15]....
        /*0134*/ 	.word	0x00003080


	//   ....[16]....
        /*0138*/ 	.word	0x000030f0


	//   ....[17]....
        /*013c*/ 	.word	0x00003170


	//   ....[18]....
        /*0140*/ 	.word	0x000031d0


	//   ....[19]....
        /*0144*/ 	.word	0x00003210


	//   ....[20]....
        /*0148*/ 	.word	0x00003450


	//   ....[21]....
        /*014c*/ 	.word	0x000034c0


	//   ....[22]....
        /*0150*/ 	.word	0x00003510


	//   ....[23]....
        /*0154*/ 	.word	0x00003570


	//   ....[24]....
        /*0158*/ 	.word	0x000035f0


	//   ....[25]....
        /*015c*/ 	.word	0x000049a0


	//   ....[26]....
        /*0160*/ 	.word	0x00004a30


	//   ....[27]....
        /*0164*/ 	.word	0x00004a90


	//   ....[28]....
        /*0168*/ 	.word	0x00004ae0


	//   ....[29]....
        /*016c*/ 	.word	0x00004b20


	//----- nvinfo : EIATTR_VRC_CTA_INIT_COUNT
	.align		4
.L_321:
        /*0170*/ 	.byte	0x02, 0x4a
	.zero		1
	.zero		1


	//----- nvinfo : EIATTR_EXIT_INSTR_OFFSETS
	.align		4
        /*0174*/ 	.byte	0x04, 0x1c
        /*0176*/ 	.short	(.L_323 - .L_322)


	//   ....[0]....
.L_322:
        /*0178*/ 	.word	0x00000080


	//   ....[1]....
        /*017c*/ 	.word	0x000000c0


	//   ....[2]....
        /*0180*/ 	.word	0x00004cf0


	//   ....[3]....
        /*0184*/ 	.word	0x00004d50


	//----- nvinfo : EIATTR_MAX_THREADS
	.align		4
.L_323:
        /*0188*/ 	.byte	0x04, 0x05
        /*018a*/ 	.short	(.L_325 - .L_324)
.L_324:
        /*018c*/ 	.word	0x00000100
        /*0190*/ 	.word	0x00000001
        /*0194*/ 	.word	0x00000001


	//----- nvinfo : EIATTR_CRS_STACK_SIZE
	.align		4
.L_325:
        /*0198*/ 	.byte	0x04, 0x1e
        /*019a*/ 	.short	(.L_327 - .L_326)
.L_326:
        /*019c*/ 	.word	0x00000000


	//----- nvinfo : EIATTR_CBANK_PARAM_SIZE
	.align		4
.L_327:
        /*01a0*/ 	.byte	0x03, 0x19
        /*01a2*/ 	.short	0x001d


	//----- nvinfo : EIATTR_PARAM_CBANK
	.align		4
        /*01a4*/ 	.byte	0x04, 0x0a
        /*01a6*/ 	.short	(.L_329 - .L_328)
	.align		4
.L_328:
        /*01a8*/ 	.word	index@(.nv.constant0._ZN3cub18CUB_300001_SM_10006detail6reduce28DeviceReduceSingleTileKernelINS2_10policy_hubIfyN4cuda3__47maximumIfEEE10Policy1000EPfSB_iS8_ffNS5_3std3__410__identityEEEvT0_T1_T2_T3_T4_T6_)
        /*01ac*/ 	.short	0x0380
        /*01ae*/ 	.short	0x001d


	//----- nvinfo : EIATTR_SW_WAR
	.align		4
.L_329:
        /*01b0*/ 	.byte	0x04, 0x36
        /*01b2*/ 	.short	(.L_331 - .L_330)
.L_330:
        /*01b4*/ 	.word	0x00000008
.L_331:


//--------------------- .nv.info._ZN3cub18CUB_300001_SM_10006detail6reduce18DeviceReduceKernelINS2_10policy_hubIfyN4cuda3__47maximumIfEEE10Policy1000EN6thrust24THRUST_300001_SM_1000_NS12zip_iteratorINS5_3std3__45tupleIJNSC_6detail15normal_iteratorINSC_10device_ptrIfEEEESL_EEEEEyS8_f17MaxCentroidChangeEEvT0_PT3_T1_NS0_13GridEvenShareISS_EET2_T4_ --------------------------
	.section	.nv.info._ZN3cub18CUB_300001_SM_10006detail6reduce18DeviceReduceKernelINS2_10policy_hubIfyN4cuda3__47maximumIfEEE10Policy1000EN6thrust24THRUST_300001_SM_1000_NS12zip_iteratorINS5_3std3__45tupleIJNSC_6detail15normal_iteratorINSC_10device_ptrIfEEEESL_EEEEEyS8_f17MaxCentroidChangeEEvT0_PT3_T1_NS0_13GridEvenShareISS_EET2_T4_,"",@"SHT_CUDA_INFO"
	.sectionflags	@""
	.align	4


	//----- nvinfo : EIATTR_CUDA_API_VERSION
	.align		4
        /*0000*/ 	.byte	0x04, 0x37
        /*0002*/ 	.short	(.L_333 - .L_332)
.L_332:
        /*0004*/ 	.word	0x00000082


	//----- nvinfo : EIATTR_KPARAM_INFO
	.align		4
.L_333:
        /*0008*/ 	.byte	0x04, 0x17
        /*000a*/ 	.short	(.L_335 - .L_334)
.L_334:
        /*000c*/ 	.word	0x00000000
        /*0010*/ 	.short	0x0005
        /*0012*/ 	.short	0x0069
        /*0014*/ 	.byte	0x00, 0xf0, 0x05, 0x00


	//----- nvinfo : EIATTR_KPARAM_INFO
	.align		4
.L_335:
        /*0018*/ 	.byte	0x04, 0x17
        /*001a*/ 	.short	(.L_337 - .L_336)
.L_336:
        /*001c*/ 	.word	0x00000000
        /*0020*/ 	.short	0x0004
        /*0022*/ 	.short	0x0068
        /*0024*/ 	.byte	0x00, 0xf0, 0x05, 0x00


	//----- nvinfo : EIATTR_KPARAM_INFO
	.align		4
.L_337:
        /*0028*/ 	.byte	0x04, 0x17
        /*002a*/ 	.short	(.L_339 - .L_338)
.L_338:
        /*002c*/ 	.word	0x00000000
        /*0030*/ 	.short	0x0003
        /*0032*/ 	.short	0x0020
        /*0034*/ 	.byte	0x00, 0xf0, 0x21, 0x01


	//----- nvinfo : EIATTR_KPARAM_INFO
	.align		4
.L_339:
        /*0038*/ 	.byte	0x04, 0x17
        /*003a*/ 	.short	(.L_341 - .L_340)
.L_340:
        /*003c*/ 	.word	0x00000000
        /*0040*/ 	.short	0x0002
        /*0042*/ 	.short	0x0018
        /*0044*/ 	.byte	0x00, 0xf0, 0x21, 0x00


	//----- nvinfo : EIATTR_KPARAM_INFO
	.align		4
.L_341:
        /*0048*/ 	.byte	0x04, 0x17
        /*004a*/ 	.short	(.L_343 - .L_342)
.L_342:
        /*004c*/ 	.word	0x00000000
        /*0050*/ 	.short	0x0001
        /*0052*/ 	.short	0x0010
        /*0054*/ 	.byte	0x00, 0xf5, 0x21, 0x00


	//----- nvinfo : EIATTR_KPARAM_INFO
	.align		4
.L_343:
        /*0058*/ 	.byte	0x04, 0x17
        /*005a*/ 	.short	(.L_345 - .L_344)
.L_344:
        /*005c*/ 	.word	0x00000000
        /*0060*/ 	.short	0x0000
        /*0062*/ 	.short	0x0000
        /*0064*/ 	.byte	0x00, 0xf0, 0x41, 0x00


	//----- nvinfo : EIATTR_SPARSE_MMA_MASK
	.align		4
.L_345:
        /*0068*/ 	.byte	0x03, 0x50
        /*006a*/ 	.short	0x0000


	//----- nvinfo : EIATTR_MAXREG_COUNT
	.align		4
        /*006c*/ 	.byte	0x03, 0x1b
        /*006e*/ 	.short	0x00ff


	//----- nvinfo : EIATTR_NUM_BARRIERS
	.align		4
        /*0070*/ 	.byte	0x02, 0x4c
        /*0072*/ 	.byte	0x01
	.zero		1


	//----- nvinfo : EIATTR_MERCURY_ISA_VERSION
	.align		4
        /*0074*/ 	.byte	0x03, 0x5f
        /*0076*/ 	.short	0x0101


	//----- nvinfo : EIATTR_COOP_GROUP_MASK_REGIDS
	.align		4
        /*0078*/ 	.byte	0x04, 0x29
        /*007a*/ 	.short	(.L_347 - .L_346)


	//   ....[0]....
.L_346:
        /*007c*/ 	.word	0xffffffff


	//   ....[1]....
        /*0080*/ 	.word	0xffffffff


	//   ....[2]....
        /*0084*/ 	.word	0xffffffff


	//   ....[3]....
        /*0088*/ 	.word	0xffffffff


	//   ....[4]....
        /*008c*/ 	.word	0xffffffff


	//   ....[5]....
        /*0090*/ 	.word	0xffffffff


	//   ....[6]....
        /*0094*/ 	.word	0xffffffff


	//   ....[7]....
        /*0098*/ 	.word	0xffffffff


	//   ....[8]....
        /*009c*/ 	.word	0xffffffff


	//   ....[9]....
        /*00a0*/ 	.word	0xffffffff


	//   ....[10]....
        /*00a4*/ 	.word	0xffffffff


	//   ....[11]....
        /*00a8*/ 	.word	0xffffffff


	//   ....[12]....
        /*00ac*/ 	.word	0xffffffff


	//   ....[13]....
        /*00b0*/ 	.word	0xffffffff


	//   ....[14]....
        /*00b4*/ 	.word	0xffffffff


	//----- nvinfo : EIATTR_COOP_GROUP_INSTR_OFFSETS
	.align		4
.L_347:
        /*00b8*/ 	.byte	0x04, 0x28
        /*00ba*/ 	.short	(.L_349 - .L_348)


	//   ....[0]....
.L_348:
        /*00bc*/ 	.word	0x00000bb0


	//   ....[1]....
        /*00c0*/ 	.word	0x00000c20


	//   ....[2]....
        /*00c4*/ 	.word	0x00000ca0


	//   ....[3]....
        /*00c8*/ 	.word	0x00000d00


	//   ....[4]....
        /*00cc*/ 	.word	0x00000d40


	//   ....[5]....
        /*00d0*/ 	.word	0x00000f80


	//   ....[6]....
        /*00d4*/ 	.word	0x00001020


	//   ....[7]....
        /*00d8*/ 	.word	0x00001080


	//   ....[8]....
        /*00dc*/ 	.word	0x000010d0


	//   ....[9]....
        /*00e0*/ 	.word	0x00001120


	//   ....[10]....
        /*00e4*/ 	.word	0x00002c00


	//   ....[11]....
        /*00e8*/ 	.word	0x00002c90


	//   ....[12]....
        /*00ec*/ 	.word	0x00002cf0


	//   ....[13]....
        /*00f0*/ 	.word	0x00002d40


	//   ....[14]....
        /*00f4*/ 	.word	0x00002d80


	//----- nvinfo : EIATTR_VRC_CTA_INIT_COUNT
	.align		4
.L_349:
        /*00f8*/ 	.byte	0x02, 0x4a
	.zero		1
	.zero		1


	//----- nvinfo : EIATTR_EXIT_INSTR_OFFSETS
	.align		4
        /*00fc*/ 	.byte	0x04, 0x1c
        /*00fe*/ 	.short	(.L_351 - .L_350)


	//   ....[0]....
.L_350:
        /*0100*/ 	.word	0x00002f50


	//   ....[1]....
        /*0104*/ 	.word	0x00002fb0


	//----- nvinfo : EIATTR_MAX_THREADS
	.align		4
.L_351:
        /*0108*/ 	.byte	0x04, 0x05
        /*010a*/ 	.short	(.L_353 - .L_352)
.L_352:
        /*010c*/ 	.word	0x00000100
        /*0110*/ 	.word	0x00000001
        /*0114*/ 	.word	0x00000001


	//----- nvinfo : EIATTR_CRS_STACK_SIZE
	.align		4
.L_353:
        /*0118*/ 	.byte	0x04, 0x1e
        /*011a*/ 	.short	(.L_355 - .L_354)
.L_354:
        /*011c*/ 	.word	0x00000000


	//----- nvinfo : EIATTR_CBANK_PARAM_SIZE
	.align		4
.L_355:
        /*0120*/ 	.byte	0x03, 0x19
        /*0122*/ 	.short	0x006a


	//----- nvinfo : EIATTR_PARAM_CBANK
	.align		4
        /*0124*/ 	.byte	0x04, 0x0a
        /*0126*/ 	.short	(.L_357 - .L_356)
	.align		4
.L_356:
        /*0128*/ 	.word	index@(.nv.constant0._ZN3cub18CUB_300001_SM_10006detail6reduce18DeviceReduceKernelINS2_10policy_hubIfyN4cuda3__47maximumIfEEE10Policy1000EN6thrust24THRUST_300001_SM_1000_NS12zip_iteratorINS5_3std3__45tupleIJNSC_6detail15normal_iteratorINSC_10device_ptrIfEEEESL_EEEEEyS8_f17MaxCentroidChangeEEvT0_PT3_T1_NS0_13GridEvenShareISS_EET2_T4_)
        /*012c*/ 	.short	0x0380
        /*012e*/ 	.short	0x006a


	//----- nvinfo : EIATTR_SW_WAR
	.align		4
.L_357:
        /*0130*/ 	.byte	0x04, 0x36
        /*0132*/ 	.short	(.L_359 - .L_358)
.L_358:
        /*0134*/ 	.word	0x00000008
.L_359:


//--------------------- .nv.info._ZN3cub18CUB_300001_SM_10006detail6reduce28DeviceReduceSingleTileKernelINS2_10policy_hubIfyN4cuda3__47maximumIfEEE10Policy1000EN6thrust24THRUST_300001_SM_1000_NS12zip_iteratorINS5_3std3__45tupleIJNSC_6detail15normal_iteratorINSC_10device_ptrIfEEEESL_EEEEEPfyS8_ff17MaxCentroidChangeEEvT0_T1_T2_T3_T4_T6_ --------------------------
	.section	.nv.info._ZN3cub18CUB_300001_SM_10006detail6reduce28DeviceReduceSingleTileKernelINS2_10policy_hubIfyN4cuda3__47maximumIfEEE10Policy1000EN6thrust24THRUST_300001_SM_1000_NS12zip_iteratorINS5_3std3__45tupleIJNSC_6detail15normal_iteratorINSC_10device_ptrIfEEEESL_EEEEEPfyS8_ff17MaxCentroidChangeEEvT0_T1_T2_T3_T4_T6_,"",@"SHT_CUDA_INFO"
	.sectionflags	@""
	.align	4


	//----- nvinfo : EIATTR_CUDA_API_VERSION
	.align		4
        /*0000*/ 	.byte	0x04, 0x37
        /*0002*/ 	.short	(.L_361 - .L_360)
.L_360:
        /*0004*/ 	.word	0x00000082


	//----- nvinfo : EIATTR_KPARAM_INFO
	.align		4
.L_361:
        /*0008*/ 	.byte	0x04, 0x17
        /*000a*/ 	.short	(.L_363 - .L_362)
.L_362:
        /*000c*/ 	.word	0x00000000
        /*0010*/ 	.short	0x0005
        /*0012*/ 	.short	0x0028
        /*0014*/ 	.byte	0x00, 0xf0, 0x05, 0x00


	//----- nvinfo : EIATTR_KPARAM_INFO
	.align		4
.L_363:
        /*0018*/ 	.byte	0x04, 0x17
        /*001a*/ 	.short	(.L_365 - .L_364)
.L_364:
        /*001c*/ 	.word	0x00000000
        /*0020*/ 	.short	0x0004
        /*0022*/ 	.short	0x0024
        /*0024*/ 	.byte	0x00, 0xf0, 0x11, 0x00


	//----- nvinfo : EIATTR_KPARAM_INFO
	.align		4
.L_365:
        /*0028*/ 	.byte	0x04, 0x17
        /*002a*/ 	.short	(.L_367 - .L_366)
.L_366:
        /*002c*/ 	.word	0x00000000
        /*0030*/ 	.short	0x0003
        /*0032*/ 	.short	0x0020
        /*0034*/ 	.byte	0x00, 0xf0, 0x05, 0x00


	//----- nvinfo : EIATTR_KPARAM_INFO
	.align		4
.L_367:
        /*0038*/ 	.byte	0x04, 0x17
        /*003a*/ 	.short	(.L_369 - .L_368)
.L_368:
        /*003c*/ 	.word	0x00000000
        /*0040*/ 	.short	0x0002
        /*0042*/ 	.short	0x0018
        /*0044*/ 	.byte	0x00, 0xf0, 0x21, 0x00


	//----- nvinfo : EIATTR_KPARAM_INFO
	.align		4
.L_369:
        /*0048*/ 	.byte	0x04, 0x17
        /*004a*/ 	.short	(.L_371 - .L_370)
.L_370:
        /*004c*/ 	.word	0x00000000
        /*0050*/ 	.short	0x0001
        /*0052*/ 	.short	0x0010
        /*0054*/ 	.byte	0x00, 0xf5, 0x21, 0x00


	//----- nvinfo : EIATTR_KPARAM_INFO
	.align		4
.L_371:
        /*0058*/ 	.byte	0x04, 0x17
        /*005a*/ 	.short	(.L_373 - .L_372)
.L_372:
        /*005c*/ 	.word	0x00000000
        /*0060*/ 	.short	0x0000
        /*0062*/ 	.short	0x0000
        /*0064*/ 	.byte	0x00, 0xf0, 0x41, 0x00


	//----- nvinfo : EIATTR_SPARSE_MMA_MASK
	.align		4
.L_373:
        /*0068*/ 	.byte	0x03, 0x50
        /*006a*/ 	.short	0x0000


	//----- nvinfo : EIATTR_MAXREG_COUNT
	.align		4
        /*006c*/ 	.byte	0x03, 0x1b
        /*006e*/ 	.short	0x00ff


	//----- nvinfo : EIATTR_NUM_BARRIERS
	.align		4
        /*0070*/ 	.byte	0x02, 0x4c
        /*0072*/ 	.byte	0x01
	.zero		1


	//----- nvinfo : EIATTR_MERCURY_ISA_VERSION
	.align		4
        /*0074*/ 	.byte	0x03, 0x5f
        /*0076*/ 	.short	0x0101


	//----- nvinfo : EIATTR_COOP_GROUP_MASK_REGIDS
	.align		4
        /*0078*/ 	.byte	0x04, 0x29
        /*007a*/ 	.short	(.L_375 - .L_374)


	//   ....[0]....
.L_374:
        /*007c*/ 	.word	0xffffffff


	//   ....[1]....
        /*0080*/ 	.word	0xffffffff


	//   ....[2]....
        /*0084*/ 	.word	0xffffffff


	//   ....[3]....
        /*0088*/ 	.word	0xffffffff


	//   ....[4]....
        /*008c*/ 	.word	0xffffffff


	//   ....[5]....
        /*0090*/ 	.word	0xffffffff


	//   ....[6]....
        /*0094*/ 	.word	0xffffffff


	//   ....[7]....
        /*0098*/ 	.word	0xffffffff


	//   ....[8]....
        /*009c*/ 	.word	0xffffffff


	//   ....[9]....
        /*00a0*/ 	.word	0xffffffff


	//   ....[10]....
        /*00a4*/ 	.word	0xffffffff


	//   ....[11]....
        /*00a8*/ 	.word	0xffffffff


	//   ....[12]....
        /*00ac*/ 	.word	0xffffffff


	//   ....[13]....
        /*00b0*/ 	.word	0xffffffff


	//   ....[14]....
        /*00b4*/ 	.word	0xffffffff


	//----- nvinfo : EIATTR_COOP_GROUP_INSTR_OFFSETS
	.align		4
.L_375:
        /*00b8*/ 	.byte	0x04, 0x28
        /*00ba*/ 	.short	(.L_377 - .L_376)


	//   ....[0]....
.L_376:
        /*00bc*/ 	.word	0x00000f90


	//   ....[1]....
        /*00c0*/ 	.word	0x00001000


	//   ....[2]....
        /*00c4*/ 	.word	0x00001080


	//   ....[3]....
        /*00c8*/ 	.word	0x000010e0


	//   ....[4]....
        /*00cc*/ 	.word	0x00001110


	//   ....[5]....
        /*00d0*/ 	.word	0x00001360


	//   ....[6]....
        /*00d4*/ 	.word	0x00001400


	//   ....[7]....
        /*00d8*/ 	.word	0x00001460


	//   ....[8]....
        /*00dc*/ 	.word	0x000014b0


	//   ....[9]....
        /*00e0*/ 	.word	0x00001500


	//   ....[10]....
        /*00e4*/ 	.word	0x00002d70


	//   ....[11]....
        /*00e8*/ 	.word	0x00002e00


	//   ....[12]....
        /*00ec*/ 	.word	0x00002e60


	//   ....[13]....
        /*00f0*/ 	.word	0x00002eb0


	//   ....[14]....
        /*00f4*/ 	.word	0x00002ee0


	//----- nvinfo : EIATTR_VRC_CTA_INIT_COUNT
	.align		4
.L_377:
        /*00f8*/ 	.byte	0x02, 0x4a
	.zero		1
	.zero		1


	//----- nvinfo : EIATTR_EXIT_INSTR_OFFSETS
	.align		4
        /*00fc*/ 	.byte	0x04, 0x1c
        /*00fe*/ 	.short	(.L_379 - .L_378)


	//   ....[0]....
.L_378:
        /*0100*/ 	.word	0x000000a0


	//   ....[1]....
        /*0104*/ 	.word	0x000000e0


	//   ....[2]....
        /*0108*/ 	.word	0x000030c0


	//   ....[3]....
        /*010c*/ 	.word	0x00003120


	//----- nvinfo : EIATTR_MAX_THREADS
	.align		4
.L_379:
        /*0110*/ 	.byte	0x04, 0x05
        /*0112*/ 	.short	(.L_381 - .L_380)
.L_380:
        /*0114*/ 	.word	0x00000100
        /*0118*/ 	.word	0x00000001
        /*011c*/ 	.word	0x00000001


	//----- nvinfo : EIATTR_CRS_STACK_SIZE
	.align		4
.L_381:
        /*0120*/ 	.byte	0x04, 0x1e
        /*0122*/ 	.short	(.L_383 - .L_382)
.L_382:
        /*0124*/ 	.word	0x00000000


	//----- nvinfo : EIATTR_CBANK_PARAM_SIZE
	.align		4
.L_383:
        /*0128*/ 	.byte	0x03, 0x19
        /*012a*/ 	.short	0x0029


	//----- nvinfo : EIATTR_PARAM_CBANK
	.align		4
        /*012c*/ 	.byte	0x04, 0x0a
        /*012e*/ 	.short	(.L_385 - .L_384)
	.align		4
.L_384:
        /*0130*/ 	.word	index@(.nv.constant0._ZN3cub18CUB_300001_SM_10006detail6reduce28DeviceReduceSingleTileKernelINS2_10policy_hubIfyN4cuda3__47maximumIfEEE10Policy1000EN6thrust24THRUST_300001_SM_1000_NS12zip_iteratorINS5_3std3__45tupleIJNSC_6detail15normal_iteratorINSC_10device_ptrIfEEEESL_EEEEEPfyS8_ff17MaxCentroidChangeEEvT0_T1_T2_T3_T4_T6_)
        /*0134*/ 	.short	0x0380
        /*0136*/ 	.short	0x0029


	//----- nvinfo : EIATTR_SW_WAR
	.align		4
.L_385:
        /*0138*/ 	.byte	0x04, 0x36
        /*013a*/ 	.short	(.L_387 - .L_386)
.L_386:
        /*013c*/ 	.word	0x00000008
.L_387:


//--------------------- .nv.info._ZN3cub18CUB_300001_SM_10006detail6reduce28DeviceReduceSingleTileKernelINS2_10policy_hubIfjN4cuda3__47maximumIfEEE10Policy1000EPfSB_iS8_ffNS5_3std3__410__identityEEEvT0_T1_T2_T3_T4_T6_ --------------------------
	.section	.nv.info._ZN3cub18CUB_300001_SM_10006detail6reduce28DeviceReduceSingleTileKernelINS2_10policy_hubIfjN4cuda3__47maximumIfEEE10Policy1000EPfSB_iS8_ffNS5_3std3__410__identityEEEvT0_T1_T2_T3_T4_T6_,"",@"SHT_CUDA_INFO"
	.sectionflags	@""
	.align	4


	//----- nvinfo : EIATTR_CUDA_API_VERSION
	.align		4
        /*0000*/ 	.byte	0x04, 0x37
        /*0002*/ 	.short	(.L_389 - .L_388)
.L_388:
        /*0004*/ 	.word	0x00000082


	//----- nvinfo : EIATTR_KPARAM_INFO
	.align		4
.L_389:
        /*0008*/ 	.byte	0x04, 0x17
        /*000a*/ 	.short	(.L_391 - .L_390)
.L_390:
        /*000c*/ 	.word	0x00000000
        /*0010*/ 	.short	0x0005
        /*0012*/ 	.short	0x001c
        /*0014*/ 	.byte	0x00, 0xf0, 0x05, 0x00


	//----- nvinfo : EIATTR_KPARAM_INFO
	.align		4
.L_391:
        /*0018*/ 	.byte	0x04, 0x17
        /*001a*/ 	.short	(.L_393 - .L_392)
.L_392:
        /*001c*/ 	.word	0x00000000
        /*0020*/ 	.short	0x0004
        /*0022*/ 	.short	0x0018
        /*0024*/ 	.byte	0x00, 0xf0, 0x11, 0x00


	//----- nvinfo : EIATTR_KPARAM_INFO
	.align		4
.L_393:
        /*0028*/ 	.byte	0x04, 0x17
        /*002a*/ 	.short	(.L_395 - .L_394)
.L_394:
        /*002c*/ 	.word	0x00000000
        /*0030*/ 	.short	0x0003
        /*0032*/ 	.short	0x0014
        /*0034*/ 	.byte	0x00, 0xf0, 0x05, 0x00


	//----- nvinfo : EIATTR_KPARAM_INFO
	.align		4
.L_395:
        /*0038*/ 	.byte	0x04, 0x17
        /*003a*/ 	.short	(.L_397 - .L_396)
.L_396:
        /*003c*/ 	.word	0x00000000
        /*0040*/ 	.short	0x0002
        /*0042*/ 	.short	0x0010
        /*0044*/ 	.byte	0x00, 0xf0, 0x11, 0x00


	//----- nvinfo : EIATTR_KPARAM_INFO
	.align		4
.L_397:
        /*0048*/ 	.byte	0x04, 0x17
        /*004a*/ 	.short	(.L_399 - .L_398)
.L_398:
        /*004c*/ 	.word	0x00000000
        /*0050*/ 	.short	0x0001
        /*0052*/ 	.short	0x0008
        /*0054*/ 	.byte	0x00, 0xf5, 0x21, 0x00


	//----- nvinfo : EIATTR_KPARAM_INFO
	.align		4
.L_399:
        /*0058*/ 	.byte	0x04, 0x17
        /*005a*/ 	.short	(.L_401 - .L_400)
.L_400:
        /*005c*/ 	.word	0x00000000
        /*0060*/ 	.short	0x0000
        /*0062*/ 	.short	0x0000
        /*0064*/ 	.byte	0x00, 0xf5, 0x21, 0x00


	//----- nvinfo : EIATTR_SPARSE_MMA_MASK
	.align		4
.L_401:
        /*0068*/ 	.byte	0x03, 0x50
        /*006a*/ 	.short	0x0000


	//----- nvinfo : EIATTR_MAXREG_COUNT
	.align		4
        /*006c*/ 	.byte	0x03, 0x1b
        /*006e*/ 	.short	0x00ff


	//----- nvinfo : EIATTR_NUM_BARRIERS
	.align		4
        /*0070*/ 	.byte	0x02, 0x4c
        /*0072*/ 	.byte	0x01
	.zero		1


	//----- nvinfo : EIATTR_MERCURY_ISA_VERSION
	.align		4
        /*0074*/ 	.byte	0x03, 0x5f
        /*0076*/ 	.short	0x0101


	//----- nvinfo : EIATTR_COOP_GROUP_MASK_REGIDS
	.align		4
        /*0078*/ 	.byte	0x04, 0x29
        /*007a*/ 	.short	(.L_403 - .L_402)


	//   ....[0]....
.L_402:
        /*007c*/ 	.word	0xffffffff


	//   ....[1]....
        /*0080*/ 	.word	0xffffffff


	//   ....[2]....
        /*0084*/ 	.word	0xffffffff


	//   ....[3]....
        /*0088*/ 	.word	0xffffffff


	//   ....[4]....
        /*008c*/ 	.word	0xffffffff


	//   ....[5]....
        /*0090*/ 	.word	0xffffffff


	//   ....[6]....
        /*0094*/ 	.word	0xffffffff


	//   ....[7]....
        /*0098*/ 	.word	0xffffffff


	//   ....[8]....
        /*009c*/ 	.word	0xffffffff


	//   ....[9]....
        /*00a0*/ 	.word	0xffffffff


	//   ....[10]....
        /*00a4*/ 	.word	0xffffffff


	//   ....[11]....
        /*00a8*/ 	.word	0xffffffff


	//   ....[12]....
        /*00ac*/ 	.word	0xffffffff


	//   ....[13]....
        /*00b0*/ 	.word	0xffffffff


	//   ....[14]....
        /*00b4*/ 	.word	0xffffffff


	//   ....[15]....
        /*00b8*/ 	.word	0xffffffff


	//   ....[16]....
        /*00bc*/ 	.word	0xffffffff


	//   ....[17]....
        /*00c0*/ 	.word	0xffffffff


	//   ....[18]....
        /*00c4*/ 	.word	0xffffffff


	//   ....[19]....
        /*00c8*/ 	.word	0xffffffff


	//   ....[20]....
        /*00cc*/ 	.word	0xffffffff


	//   ....[21]....
        /*00d0*/ 	.word	0xffffffff


	//   ....[22]....
        /*00d4*/ 	.word	0xffffffff


	//   ....[23]....
        /*00d8*/ 	.word	0xffffffff


	//   ....[24]....
        /*00dc*/ 	.word	0xffffffff


	//   ....[25]....
        /*00e0*/ 	.word	0xffffffff


	//   ....[26]....
        /*00e4*/ 	.word	0xffffffff


	//   ....[27]....
        /*00e8*/ 	.word	0xffffffff


	//   ....[28]....
        /*00ec*/ 	.word	0xffffffff


	//   ....[29]....
        /*00f0*/ 	.word	0xffffffff


	//----- nvinfo : EIATTR_COOP_GROUP_INSTR_OFFSETS
	.align		4
.L_403:
        /*00f4*/ 	.byte	0x04, 0x28
        /*00f6*/ 	.short	(.L_405 - .L_404)


	//   ....[0]....
.L_404:
        /*00f8*/ 	.word	0x00000b50


	//   ....[1]....
        /*00fc*/ 	.word	0x00000bc0


	//   ....[2]....
        /*0100*/ 	.word	0x00000c40


	//   ....[3]....
        /*0104*/ 	.word	0x00000ca0


	//   ....[4]....
        /*0108*/ 	.word	0x00000ce0


	//   ....[5]....
        /*010c*/ 	.word	0x00000f20


	//   ....[6]....
        /*0110*/ 	.word	0x00000f90


	//   ....[7]....
        /*0114*/ 	.word	0x00000fe0


	//   ....[8]....
        /*0118*/ 	.word	0x00001040


	//   ....[9]....
        /*011c*/ 	.word	0x000010b0


	//   ....[10]....
        /*0120*/ 	.word	0x000022f0


	//   ....[11]....
        /*0124*/ 	.word	0x00002380


	//   ....[12]....
        /*0128*/ 	.word	0x000023e0


	//   ....[13]....
        /*012c*/ 	.word	0x00002430


	//   ....[14]....
        /*0130*/ 	.word	0x00002470


	//   ....[15]....
        /*0134*/ 	.word	0x00003080


	//   ....[16]....
        /*0138*/ 	.word	0x000030f0


	//   ....[17]....
        /*013c*/ 	.word	0x00003170


	//   ....[18]....
        /*0140*/ 	.word	0x000031d0


	//   ....[19]....
        /*0144*/ 	.word	0x00003210


	//   ....[20]....
        /*0148*/ 	.word	0x00003450


	//   ....[21]....
        /*014c*/ 	.word	0x000034c0


	//   ....[22]....
        /*0150*/ 	.word	0x00003510


	//   ....[23]....
        /*0154*/ 	.word	0x00003570


	//   ....[24]....
        /*0158*/ 	.word	0x000035f0


	//   ....[25]....
        /*015c*/ 	.word	0x000049a0


	//   ....[26]....
        /*0160*/ 	.word	0x00004a30


	//   ....[27]....
        /*0164*/ 	.word	0x00004a90


	//   ....[28]....
        /*0168*/ 	.word	0x00004ae0


	//   ....[29]....
        /*016c*/ 	.word	0x00004b20


	//----- nvinfo : EIATTR_VRC_CTA_INIT_COUNT
	.align		4
.L_405:
        /*0170*/ 	.byte	0x02, 0x4a
	.zero		1
	.zero		1


	//----- nvinfo : EIATTR_EXIT_INSTR_OFFSETS
	.align		4
        /*0174*/ 	.byte	0x04, 0x1c
        /*0176*/ 	.short	(.L_407 - .L_406)


	//   ....[0]....
.L_406:
        /*0178*/ 	.word	0x00000080


	//   ....[1]....
        /*017c*/ 	.word	0x000000c0


	//   ....[2]....
        /*0180*/ 	.word	0x00004cf0


	//   ....[3]....
        /*0184*/ 	.word	0x00004d50


	//----- nvinfo : EIATTR_MAX_THREADS
	.align		4
.L_407:
        /*0188*/ 	.byte	0x04, 0x05
        /*018a*/ 	.short	(.L_409 - .L_408)
.L_408:
        /*018c*/ 	.word	0x00000100
        /*0190*/ 	.word	0x00000001
        /*0194*/ 	.word	0x00000001


	//----- nvinfo : EIATTR_CRS_STACK_SIZE
	.align		4
.L_409:
        /*0198*/ 	.byte	0x04, 0x1e
        /*019a*/ 	.short	(.L_411 - .L_410)
.L_410:
        /*019c*/ 	.word	0x00000000


	//----- nvinfo : EIATTR_CBANK_PARAM_SIZE
	.align		4
.L_411:
        /*01a0*/ 	.byte	0x03, 0x19
        /*01a2*/ 	.short	0x001d


	//----- nvinfo : EIATTR_PARAM_CBANK
	.align		4
        /*01a4*/ 	.byte	0x04, 0x0a
        /*01a6*/ 	.short	(.L_413 - .L_412)
	.align		4
.L_412:
        /*01a8*/ 	.word	index@(.nv.constant0._ZN3cub18CUB_300001_SM_10006detail6reduce28DeviceReduceSingleTileKernelINS2_10policy_hubIfjN4cuda3__47maximumIfEEE10Policy1000EPfSB_iS8_ffNS5_3std3__410__identityEEEvT0_T1_T2_T3_T4_T6_)
        /*01ac*/ 	.short	0x0380
        /*01ae*/ 	.short	0x001d


	//----- nvinfo : EIATTR_SW_WAR
	.align		4
.L_413:
        /*01b0*/ 	.byte	0x04, 0x36
        /*01b2*/ 	.short	(.L_415 - .L_414)
.L_414:
        /*01b4*/ 	.word	0x00000008
.L_415:


//--------------------- .nv.info._ZN3cub18CUB_300001_SM_10006detail6reduce18DeviceReduceKernelINS2_10policy_hubIfjN4cuda3__47maximumIfEEE10Policy1000EN6thrust24THRUST_300001_SM_1000_NS12zip_iteratorINS5_3std3__45tupleIJNSC_6detail15normal_iteratorINSC_10device_ptrIfEEEESL_EEEEEjS8_f17MaxCentroidChangeEEvT0_PT3_T1_NS0_13GridEvenShareISS_EET2_T4_ --------------------------
	.section	.nv.info._ZN3cub18CUB_300001_SM_10006detail6reduce18DeviceReduceKernelINS2_10policy_hubIfjN4cuda3__47maximumIfEEE10Policy1000EN6thrust24THRUST_300001_SM_1000_NS12zip_iteratorINS5_3std3__45tupleIJNSC_6detail15normal_iteratorINSC_10device_ptrIfEEEESL_EEEEEjS8_f17MaxCentroidChangeEEvT0_PT3_T1_NS0_13GridEvenShareISS_EET2_T4_,"",@"SHT_CUDA_INFO"
	.sectionflags	@""
	.align	4


	//----- nvinfo : EIATTR_CUDA_API_VERSION
	.align		4
        /*0000*/ 	.byte	0x04, 0x37
        /*0002*/ 	.short	(.L_417 - .L_416)
.L_416:
        /*0004*/ 	.word	0x00000082


	//----- nvinfo : EIATTR_KPARAM_INFO
	.align		4
.L_417:
        /*0008*/ 	.byte	0x04, 0x17
        /*000a*/ 	.short	(.L_419 - .L_418)
.L_418:
        /*000c*/ 	.word	0x00000000
        /*0010*/ 	.short	0x0005
        /*0012*/ 	.short	0x0045
        /*0014*/ 	.byte	0x00, 0xf0, 0x05, 0x00


	//----- nvinfo : EIATTR_KPARAM_INFO
	.align		4
.L_419:
        /*0018*/ 	.byte	0x04, 0x17
        /*001a*/ 	.short	(.L_421 - .L_420)
.L_420:
        /*001c*/ 	.word	0x00000000
        /*0020*/ 	.short	0x0004
        /*0022*/ 	.short	0x0044
        /*0024*/ 	.byte	0x00, 0xf0, 0x05, 0x00


	//----- nvinfo : EIATTR_KPARAM_INFO
	.align		4
.L_421:
        /*0028*/ 	.byte	0x04, 0x17
        /*002a*/ 	.short	(.L_423 - .L_422)
.L_422:
        /*002c*/ 	.word	0x00000000
        /*0030*/ 	.short	0x0003
        /*0032*/ 	.short	0x001c
        /*0034*/ 	.byte	0x00, 0xf0, 0xa1, 0x00


	//----- nvinfo : EIATTR_KPARAM_INFO
	.align		4
.L_423:
        /*0038*/ 	.byte	0x04, 0x17
        /*003a*/ 	.short	(.L_425 - .L_424)
.L_424:
        /*003c*/ 	.word	0x00000000
        /*0040*/ 	.short	0x0002
        /*0042*/ 	.short	0x0018
        /*0044*/ 	.byte	0x00, 0xf0, 0x11, 0x00


	//----- nvinfo : EIATTR_KPARAM_INFO
	.align		4
.L_425:
        /*0048*/ 	.byte	0x04, 0x17
        /*004a*/ 	.short	(.L_427 - .L_426)
.L_426:
        /*004c*/ 	.word	0x00000000
        /*0050*/ 	.short	0x0001
        /*0052*/ 	.short	0x0010
        /*0054*/ 	.byte	0x00, 0xf5, 0x21, 0x00


	//----- nvinfo : EIATTR_KPARAM_INFO
	.align		4
.L_427:
        /*0058*/ 	.byte	0x04, 0x17
        /*005a*/ 	.short	(.L_429 - .L_428)
.L_428:
        /*005c*/ 	.word	0x00000000
        /*0060*/ 	.short	0x0000
        /*0062*/ 	.short	0x0000
        /*0064*/ 	.byte	0x00, 0xf0, 0x41, 0x00


	//----- nvinfo : EIATTR_SPARSE_MMA_MASK
	.align		4
.L_429:
        /*0068*/ 	.byte	0x03, 0x50
        /*006a*/ 	.short	0x0000


	//----- nvinfo : EIATTR_MAXREG_COUNT
	.align		4
        /*006c*/ 	.byte	0x03, 0x1b
        /*006e*/ 	.short	0x00ff


	//----- nvinfo : EIATTR_NUM_BARRIERS
	.align		4
        /*0070*/ 	.byte	0x02, 0x4c
        /*0072*/ 	.byte	0x01
	.zero		1


	//----- nvinfo : EIATTR_MERCURY_ISA_VERSION
	.align		4
        /*0074*/ 	.byte	0x03, 0x5f
        /*0076*/ 	.short	0x0101


	//----- nvinfo : EIATTR_COOP_GROUP_MASK_REGIDS
	.align		4
        /*0078*/ 	.byte	0x04, 0x29
        /*007a*/ 	.short	(.L_431 - .L_430)


	//   ....[0]....
.L_430:
        /*007c*/ 	.word	0xffffffff


	//   ....[1]....
        /*0080*/ 	.word	0xffffffff


	//   ....[2]....
        /*0084*/ 	.word	0xffffffff


	//   ....[3]....
        /*0088*/ 	.word	0xffffffff


	//   ....[4]....
        /*008c*/ 	.word	0xffffffff


	//   ....[5]....
        /*0090*/ 	.word	0xffffffff


	//   ....[6]....
        /*0094*/ 	.word	0xffffffff


	//   ....[7]....
        /*0098*/ 	.word	0xffffffff


	//   ....[8]....
        /*009c*/ 	.word	0xffffffff


	//   ....[9]....
        /*00a0*/ 	.word	0xffffffff


	//   ....[10]....
        /*00a4*/ 	.word	0xffffffff


	//   ....[11]....
        /*00a8*/ 	.word	0xffffffff


	//   ....[12]....
        /*00ac*/ 	.word	0xffffffff


	//   ....[13]....
        /*00b0*/ 	.word	0xffffffff


	//   ....[14]....
        /*00b4*/ 	.word	0xffffffff


	//----- nvinfo : EIATTR_COOP_GROUP_INSTR_OFFSETS
	.align		4
.L_431:
        /*00b8*/ 	.byte	0x04, 0x28
        /*00ba*/ 	.short	(.L_433 - .L_432)


	//   ....[0]....
.L_432:
        /*00bc*/ 	.word	0x00001420


	//   ....[1]....
        /*00c0*/ 	.word	0x00001490


	//   ....[2]....
        /*00c4*/ 	.word	0x00001510


	//   ....[3]....
        /*00c8*/ 	.word	0x00001570


	//   ....[4]....
        /*00cc*/ 	.word	0x000015b0


	//   ....[5]....
        /*00d0*/ 	.word	0x000017f0


	//   ....[6]....
        /*00d4*/ 	.word	0x00001860


	//   ....[7]....
        /*00d8*/ 	.word	0x000018b0


	//   ....[8]....
        /*00dc*/ 	.word	0x00001900


	//   ....[9]....
        /*00e0*/ 	.word	0x00001990


	//   ....[10]....
        /*00e4*/ 	.word	0x00003b00


	//   ....[11]....
        /*00e8*/ 	.word	0x00003b90


	//   ....[12]....
        /*00ec*/ 	.word	0x00003bf0


	//   ....[13]....
        /*00f0*/ 	.word	0x00003c40


	//   ....[14]....
        /*00f4*/ 	.word	0x00003c80


	//----- nvinfo : EIATTR_VRC_CTA_INIT_COUNT
	.align		4
.L_433:
        /*00f8*/ 	.byte	0x02, 0x4a
	.zero		1
	.zero		1


	//----- nvinfo : EIATTR_EXIT_INSTR_OFFSETS
	.align		4
        /*00fc*/ 	.byte	0x04, 0x1c
        /*00fe*/ 	.short	(.L_435 - .L_434)


	//   ....[0]....
.L_434:
        /*0100*/ 	.word	0x00003e50


	//   ....[1]....
        /*0104*/ 	.word	0x00003eb0


	//----- nvinfo : EIATTR_MAX_THREADS
	.align		4
.L_435:
        /*0108*/ 	.byte	0x04, 0x05
        /*010a*/ 	.short	(.L_437 - .L_436)
.L_436:
        /*010c*/ 	.word	0x00000100
        /*0110*/ 	.word	0x00000001
        /*0114*/ 	.word	0x00000001


	//----- nvinfo : EIATTR_CRS_STACK_SIZE
	.align		4
.L_437:
        /*0118*/ 	.byte	0x04, 0x1e
        /*011a*/ 	.short	(.L_439 - .L_438)
.L_438:
        /*011c*/ 	.word	0x00000000


	//----- nvinfo : EIATTR_CBANK_PARAM_SIZE
	.align		4
.L_439:
        /*0120*/ 	.byte	0x03, 0x19
        /*0122*/ 	.short	0x0046


	//----- nvinfo : EIATTR_PARAM_CBANK
	.align		4
        /*0124*/ 	.byte	0x04, 0x0a
        /*0126*/ 	.short	(.L_441 - .L_440)
	.align		4
.L_440:
        /*0128*/ 	.word	index@(.nv.constant0._ZN3cub18CUB_300001_SM_10006detail6reduce18DeviceReduceKernelINS2_10policy_hubIfjN4cuda3__47maximumIfEEE10Policy1000EN6thrust24THRUST_300001_SM_1000_NS12zip_iteratorINS5_3std3__45tupleIJNSC_6detail15normal_iteratorINSC_10device_ptrIfEEEESL_EEEEEjS8_f17MaxCentroidChangeEEvT0_PT3_T1_NS0_13GridEvenShareISS_EET2_T4_)
        /*012c*/ 	.short	0x0380
        /*012e*/ 	.short	0x0046


	//----- nvinfo : EIATTR_SW_WAR
	.align		4
.L_441:
        /*0130*/ 	.byte	0x04, 0x36
        /*0132*/ 	.short	(.L_443 - .L_442)
.L_442:
        /*0134*/ 	.word	0x00000008
.L_443:


//--------------------- .nv.info._ZN3cub18CUB_300001_SM_10006detail6reduce28DeviceReduceSingleTileKernelINS2_10policy_hubIfjN4cuda3__47maximumIfEEE10Policy1000EN6thrust24THRUST_300001_SM_1000_NS12zip_iteratorINS5_3std3__45tupleIJNSC_6detail15normal_iteratorINSC_10device_ptrIfEEEESL_EEEEEPfjS8_ff17MaxCentroidChangeEEvT0_T1_T2_T3_T4_T6_ --------------------------
	.section	.nv.info._ZN3cub18CUB_300001_SM_10006detail6reduce28DeviceReduceSingleTileKernelINS2_10policy_hubIfjN4cuda3__47maximumIfEEE10Policy1000EN6thrust24THRUST_300001_SM_1000_NS12zip_iteratorINS5_3std3__45tupleIJNSC_6detail15normal_iteratorINSC_10device_ptrIfEEEESL_EEEEEPfjS8_ff17MaxCentroidChangeEEvT0_T1_T2_T3_T4_T6_,"",@"SHT_CUDA_INFO"
	.sectionflags	@""
	.align	4


	//----- nvinfo : EIATTR_CUDA_API_VERSION
	.align		4
        /*0000*/ 	.byte	0x04, 0x37
        /*0002*/ 	.short	(.L_445 - .L_444)
.L_444:
        /*0004*/ 	.word	0x00000082


	//----- nvinfo : EIATTR_KPARAM_INFO
	.align		4
.L_445:
        /*0008*/ 	.byte	0x04, 0x17
        /*000a*/ 	.short	(.L_447 - .L_446)
.L_446:
        /*000c*/ 	.word	0x00000000
        /*0010*/ 	.short	0x0005
        /*0012*/ 	.short	0x0024
        /*0014*/ 	.byte	0x00, 0xf0, 0x05, 0x00


	//----- nvinfo : EIATTR_KPARAM_INFO
	.align		4
.L_447:
        /*0018*/ 	.byte	0x04, 0x17
        /*001a*/ 	.short	(.L_449 - .L_448)
.L_448:
        /*001c*/ 	.word	0x00000000
        /*0020*/ 	.short	0x0004
        /*0022*/ 	.short	0x0020
        /*0024*/ 	.byte	0x00, 0xf0, 0x11, 0x00


	//----- nvinfo : EIATTR_KPARAM_INFO
	.align		4
.L_449:
        /*0028*/ 	.byte	0x04, 0x17
        /*002a*/ 	.short	(.L_451 - .L_450)
.L_450:
        /*002c*/ 	.word	0x00000000
        /*0030*/ 	.short	0x0003
        /*0032*/ 	.short	0x001c
        /*0034*/ 	.byte	0x00, 0xf0, 0x05, 0x00


	//----- nvinfo : EIATTR_KPARAM_INFO
	.align		4
.L_451:
        /*0038*/ 	.byte	0x04, 0x17
        /*003a*/ 	.short	(.L_453 - .L_452)
.L_452:
        /*003c*/ 	.word	0x00000000
        /*0040*/ 	.short	0x0002
        /*0042*/ 	.short	0x0018
        /*0044*/ 	.byte	0x00, 0xf0, 0x11, 0x00


	//----- nvinfo : EIATTR_KPARAM_INFO
	.align		4
.L_453:
        /*0048*/ 	.byte	0x04, 0x17
        /*004a*/ 	.short	(.L_455 - .L_454)
.L_454:
        /*004c*/ 	.word	0x00000000
        /*0050*/ 	.short	0x0001
        /*0052*/ 	.short	0x0010
        /*0054*/ 	.byte	0x00, 0xf5, 0x21, 0x00


	//----- nvinfo : EIATTR_KPARAM_INFO
	.align		4
.L_455:
        /*0058*/ 	.byte	0x04, 0x17
        /*005a*/ 	.short	(.L_457 - .L_456)
.L_456:
        /*005c*/ 	.word	0x00000000
        /*0060*/ 	.short	0x0000
        /*0062*/ 	.short	0x0000
        /*0064*/ 	.byte	0x00, 0xf0, 0x41, 0x00


	//----- nvinfo : EIATTR_SPARSE_MMA_MASK
	.align		4
.L_457:
        /*0068*/ 	.byte	0x03, 0x50
        /*006a*/ 	.short	0x0000


	//----- nvinfo : EIATTR_MAXREG_COUNT
	.align		4
        /*006c*/ 	.byte	0x03, 0x1b
        /*006e*/ 	.short	0x00ff


	//----- nvinfo : EIATTR_NUM_BARRIERS
	.align		4
        /*0070*/ 	.byte	0x02, 0x4c
        /*0072*/ 	.byte	0x01
	.zero		1


	//----- nvinfo : EIATTR_MERCURY_ISA_VERSION
	.align		4
        /*0074*/ 	.byte	0x03, 0x5f
        /*0076*/ 	.short	0x0101


	//----- nvinfo : EIATTR_COOP_GROUP_MASK_REGIDS
	.align		4
        /*0078*/ 	.byte	0x04, 0x29
        /*007a*/ 	.short	(.L_459 - .L_458)


	//   ....[0]....
.L_458:
        /*007c*/ 	.word	0xffffffff


	//   ....[1]....
        /*0080*/ 	.word	0xffffffff


	//   ....[2]....
        /*0084*/ 	.word	0xffffffff


	//   ....[3]....
        /*0088*/ 	.word	0xffffffff


	//   ....[4]....
        /*008c*/ 	.word	0xffffffff


	//   ....[5]....
        /*0090*/ 	.word	0xffffffff


	//   ....[6]....
        /*0094*/ 	.word	0xffffffff


	//   ....[7]....
        /*0098*/ 	.word	0xffffffff


	//   ....[8]....
        /*009c*/ 	.word	0xffffffff


	//   ....[9]....
        /*00a0*/ 	.word	0xffffffff


	//   ....[10]....
        /*00a4*/ 	.word	0xffffffff


	//   ....[11]....
        /*00a8*/ 	.word	0xffffffff


	//   ....[12]....
        /*00ac*/ 	.word	0xffffffff


	//   ....[13]....
        /*00b0*/ 	.word	0xffffffff


	//   ....[14]....
        /*00b4*/ 	.word	0xffffffff


	//----- nvinfo : EIATTR_COOP_GROUP_INSTR_OFFSETS
	.align		4
.L_459:
        /*00b8*/ 	.byte	0x04, 0x28
        /*00ba*/ 	.short	(.L_461 - .L_460)


	//   ....[0]....
.L_460:
        /*00bc*/ 	.word	0x00001000


	//   ....[1]....
        /*00c0*/ 	.word	0x00001070


	//   ....[2]....
        /*00c4*/ 	.word	0x000010f0


	//   ....[3]....
        /*00c8*/ 	.word	0x00001150


	//   ....[4]....
        /*00cc*/ 	.word	0x00001190


	//   ....[5]....
        /*00d0*/ 	.word	0x000013d0


	//   ....[6]....
        /*00d4*/ 	.word	0x00001470


	//   ....[7]....
        /*00d8*/ 	.word	0x000014d0


	//   ....[8]....
        /*00dc*/ 	.word	0x00001520


	//   ....[9]....
        /*00e0*/ 	.word	0x00001570


	//   ....[10]....
        /*00e4*/ 	.word	0x00003510


	//   ....[11]....
        /*00e8*/ 	.word	0x000035a0


	//   ....[12]....
        /*00ec*/ 	.word	0x00003600


	//   ....[13]....
        /*00f0*/ 	.word	0x00003650


	//   ....[14]....
        /*00f4*/ 	.word	0x00003690


	//----- nvinfo : EIATTR_VRC_CTA_INIT_COUNT
	.align		4
.L_461:
        /*00f8*/ 	.byte	0x02, 0x4a
	.zero		1
	.zero		1


	//----- nvinfo : EIATTR_EXIT_INSTR_OFFSETS
	.align		4
        /*00fc*/ 	.byte	0x04, 0x1c
        /*00fe*/ 	.short	(.L_463 - .L_462)


	//   ....[0]....
.L_462:
        /*0100*/ 	.word	0x00000080


	//   ....[1]....
        /*0104*/ 	.word	0x000000c0


	//   ....[2]....
        /*0108*/ 	.word	0x00003860


	//   ....[3]....
        /*010c*/ 	.word	0x000038c0


	//----- nvinfo : EIATTR_MAX_THREADS
	.align		4
.L_463:
        /*0110*/ 	.byte	0x04, 0x05
        /*0112*/ 	.short	(.L_465 - .L_464)
.L_464:
        /*0114*/ 	.word	0x00000100
        /*0118*/ 	.word	0x00000001
        /*011c*/ 	.word	0x00000001


	//----- nvinfo : EIATTR_CRS_STACK_SIZE
	.align		4
.L_465:
        /*0120*/ 	.byte	0x04, 0x1e
        /*0122*/ 	.short	(.L_467 - .L_466)
.L_466:
        /*0124*/ 	.word	0x00000000


	//----- nvinfo : EIATTR_CBANK_PARAM_SIZE
	.align		4
.L_467:
        /*0128*/ 	.byte	0x03, 0x19
        /*012a*/ 	.short	0x0025


	//----- nvinfo : EIATTR_PARAM_CBANK
	.align		4
        /*012c*/ 	.byte	0x04, 0x0a
        /*012e*/ 	.short	(.L_469 - .L_468)
	.align		4
.L_468:
        /*0130*/ 	.word	index@(.nv.constant0._ZN3cub18CUB_300001_SM_10006detail6reduce28DeviceReduceSingleTileKernelINS2_10policy_hubIfjN4cuda3__47maximumIfEEE10Policy1000EN6thrust24THRUST_300001_SM_1000_NS12zip_iteratorINS5_3std3__45tupleIJNSC_6detail15normal_iteratorINSC_10device_ptrIfEEEESL_EEEEEPfjS8_ff17MaxCentroidChangeEEvT0_T1_T2_T3_T4_T6_)
        /*0134*/ 	.short	0x0380
        /*0136*/ 	.short	0x0025


	//----- nvinfo : EIATTR_SW_WAR
	.align		4
.L_469:
        /*0138*/ 	.byte	0x04, 0x36
        /*013a*/ 	.short	(.L_471 - .L_470)
.L_470:
        /*013c*/ 	.word	0x00000008
.L_471:


//--------------------- .nv.info._ZN3cub18CUB_300001_SM_10006detail9transform16transform_kernelINS2_10policy_hubILb1EN4cuda3std3__45tupleIJN6thrust24THRUST_300001_SM_1000_NS12zip_iteratorINS8_IJNSA_17counting_iteratorIiNSA_11use_defaultESD_SD_EENSA_18transform_iteratorINSA_6detail10functional5actorINSH_9compositeIJNSH_16operator_adaptorINS7_7modulusIvEEEENSI_INSH_8argumentILj0EEEEENSI_INSH_5valueIiEEEEEEEEESE_SD_SD_EEEEEEEEEEE10policy1000El25KMeansCentroidInitFunctorNSG_15normal_iteratorINSA_10device_ptrIfEEEEJSY_EEEvT0_iT1_T2_DpNS2_10kernel_argIT3_EE --------------------------
	.section	.nv.info._ZN3cub18CUB_300001_SM_10006detail9transform16transform_kernelINS2_10policy_hubILb1EN4cuda3std3__45tupleIJN6thrust24THRUST_300001_SM_1000_NS12zip_iteratorINS8_IJNSA_17counting_iteratorIiNSA_11use_defaultESD_SD_EENSA_18transform_iteratorINSA_6detail10functional5actorINSH_9compositeIJNSH_16operator_adaptorINS7_7modulusIvEEEENSI_INSH_8argumentILj0EEEEENSI_INSH_5valueIiEEEEEEEEESE_SD_SD_EEEEEEEEEEE10policy1000El25KMeansCentroidInitFunctorNSG_15normal_iteratorINSA_10device_ptrIfEEEEJSY_EEEvT0_iT1_T2_DpNS2_10kernel_argIT3_EE,"",@"SHT_CUDA_INFO"
	.sectionflags	@""
	.align	4


	//----- nvinfo : EIATTR_CUDA_API_VERSION
	.align		4
        /*0000*/ 	.byte	0x04, 0x37
        /*0002*/ 	.short	(.L_473 - .L_472)
.L_472:
        /*0004*/ 	.word	0x00000082


	//----- nvinfo : EIATTR_KPARAM_INFO
	.align		4
.L_473:
        /*0008*/ 	.byte	0x04, 0x17
        /*000a*/ 	.short	(.L_475 - .L_474)
.L_474:
        /*000c*/ 	.word	0x00000000
        /*0010*/ 	.short	0x0004
        /*0012*/ 	.short	0x0030
        /*0014*/ 	.byte	0x00, 0xf0, 0x41, 0x00


	//----- nvinfo : EIATTR_KPARAM_INFO
	.align		4
.L_475:
        /*0018*/ 	.byte	0x04, 0x17
        /*001a*/ 	.short	(.L_477 - .L_476)
.L_476:
        /*001c*/ 	.word	0x00000000
        /*0020*/ 	.short	0x0003
        /*0022*/ 	.short	0x0028
        /*0024*/ 	.byte	0x00, 0xf0, 0x21, 0x00


	//----- nvinfo : EIATTR_KPARAM_INFO
	.align		4
.L_477:
        /*0028*/ 	.byte	0x04, 0x17
        /*002a*/ 	.short	(.L_479 - .L_478)
.L_478:
        /*002c*/ 	.word	0x00000000
        /*0030*/ 	.short	0x0002
        /*0032*/ 	.short	0x0010
        /*0034*/ 	.byte	0x00, 0xf0, 0x61, 0x00


	//----- nvinfo : EIATTR_KPARAM_INFO
	.align		4
.L_479:
        /*0038*/ 	.byte	0x04, 0x17
        /*003a*/ 	.short	(.L_481 - .L_480)
.L_480:
        /*003c*/ 	.word	0x00000000
        /*0040*/ 	.short	0x0001
        /*0042*/ 	.short	0x0008
        /*0044*/ 	.byte	0x00, 0xf0, 0x11, 0x00


	//----- nvinfo : EIATTR_KPARAM_INFO
	.align		4
.L_481:
        /*0048*/ 	.byte	0x04, 0x17
        /*004a*/ 	.short	(.L_483 - .L_482)
.L_482:
        /*004c*/ 	.word	0x00000000
        /*0050*/ 	.short	0x0000
        /*0052*/ 	.short	0x0000
        /*0054*/ 	.byte	0x00, 0xf0, 0x21, 0x00


	//----- nvinfo : EIATTR_SPARSE_MMA_MASK
	.align		4
.L_483:
        /*0058*/ 	.byte	0x03, 0x50
        /*005a*/ 	.short	0x0000


	//----- nvinfo : EIATTR_MAXREG_COUNT
	.align		4
        /*005c*/ 	.byte	0x03, 0x1b
        /*005e*/ 	.short	0x00ff


	//----- nvinfo : EIATTR_MERCURY_ISA_VERSION
	.align		4
        /*0060*/ 	.byte	0x03, 0x5f
        /*0062*/ 	.short	0x0101


	//----- nvinfo : EIATTR_VRC_CTA_INIT_COUNT
	.align		4
        /*0064*/ 	.byte	0x02, 0x4a
	.zero		1
	.zero		1


	//----- nvinfo : EIATTR_EXIT_INSTR_OFFSETS
	.align		4
        /*0068*/ 	.byte	0x04, 0x1c
        /*006a*/ 	.short	(.L_485 - .L_484)


	//   ....[0]....
.L_484:
        /*006c*/ 	.word	0x00000180


	//   ....[1]....
        /*0070*/ 	.word	0x00001e30


	//   ....[2]....
        /*0074*/ 	.word	0x000025b0


	//   ....[3]....
        /*0078*/ 	.word	0x000025e0


	//   ....[4]....
        /*007c*/ 	.word	0x00002940


	//   ....[5]....
        /*0080*/ 	.word	0x00002960


	//   ....[6]....
        /*0084*/ 	.word	0x00004c60


	//   ....[7]....
        /*0088*/ 	.word	0x00005690


	//   ....[8]....
        /*008c*/ 	.word	0x00005c20


	//   ....[9]....
        /*0090*/ 	.word	0x00005f90


	//----- nvinfo : EIATTR_MAX_THREADS
	.align		4
.L_485:
        /*0094*/ 	.byte	0x04, 0x05
        /*0096*/ 	.short	(.L_487 - .L_486)
.L_486:
        /*0098*/ 	.word	0x00000080
        /*009c*/ 	.word	0x00000001
        /*00a0*/ 	.word	0x00000001


	//----- nvinfo : EIATTR_CRS_STACK_SIZE
	.align		4
.L_487:
        /*00a4*/ 	.byte	0x04, 0x1e
        /*00a6*/ 	.short	(.L_489 - .L_488)
.L_488:
        /*00a8*/ 	.word	0x00000000


	//----- nvinfo : EIATTR_CBANK_PARAM_SIZE
	.align		4
.L_489:
        /*00ac*/ 	.byte	0x03, 0x19
        /*00ae*/ 	.short	0x0040


	//----- nvinfo : EIATTR_PARAM_CBANK
	.align		4
        /*00b0*/ 	.byte	0x04, 0x0a
        /*00b2*/ 	.short	(.L_491 - .L_490)
	.align		4
.L_490:
        /*00b4*/ 	.word	index@(.nv.constant0._ZN3cub18CUB_300001_SM_10006detail9transform16transform_kernelINS2_10policy_hubILb1EN4cuda3std3__45tupleIJN6thrust24THRUST_300001_SM_1000_NS12zip_iteratorINS8_IJNSA_17counting_iteratorIiNSA_11use_defaultESD_SD_EENSA_18transform_iteratorINSA_6detail10functional5actorINSH_9compositeIJNSH_16operator_adaptorINS7_7modulusIvEEEENSI_INSH_8argumentILj0EEEEENSI_INSH_5valueIiEEEEEEEEESE_SD_SD_EEEEEEEEEEE10policy1000El25KMeansCentroidInitFunctorNSG_15normal_iteratorINSA_10device_ptrIfEEEEJSY_EEEvT0_iT1_T2_DpNS2_10kernel_argIT3_EE)
        /*00b8*/ 	.short	0x0380
        /*00ba*/ 	.short	0x0040


	//----- nvinfo : EIATTR_SW_WAR
	.align		4
.L_491:
        /*00bc*/ 	.byte	0x04, 0x36
        /*00be*/ 	.short	(.L_493 - .L_492)
.L_492:
        /*00c0*/ 	.word	0x00000008
.L_493:


//--------------------- .nv.info._ZN3cub18CUB_300001_SM_10006detail9transform16transform_kernelINS2_10policy_hubILb1EN4cuda3std3__45tupleIJN6thrust24THRUST_300001_SM_1000_NS12zip_iteratorINS8_IJNSA_17counting_iteratorIiNSA_11use_defaultESD_SD_EENSA_18transform_iteratorINSA_6detail10functional5actorINSH_9compositeIJNSH_16operator_adaptorINS7_7modulusIvEEEENSI_INSH_8argumentILj0EEEEENSI_INSH_5valueIiEEEEEEEEESE_SD_SD_EEEEEEEEEEE10policy1000Ei25KMeansCentroidInitFunctorNSG_15normal_iteratorINSA_10device_ptrIfEEEEJSY_EEEvT0_iT1_T2_DpNS2_10kernel_argIT3_EE --------------------------
	.section	.nv.info._ZN3cub18CUB_300001_SM_10006detail9transform16transform_kernelINS2_10policy_hubILb1EN4cuda3std3__45tupleIJN6thrust24THRUST_300001_SM_1000_NS12zip_iteratorINS8_IJNSA_17counting_iteratorIiNSA_11use_defaultESD_SD_EENSA_18transform_iteratorINSA_6detail10functional5actorINSH_9compositeIJNSH_16operator_adaptorINS7_7modulusIvEEEENSI_INSH_8argumentILj0EEEEENSI_INSH_5valueIiEEEEEEEEESE_SD_SD_EEEEEEEEEEE10policy1000Ei25KMeansCentroidInitFunctorNSG_15normal_iteratorINSA_10device_ptrIfEEEEJSY_EEEvT0_iT1_T2_DpNS2_10kernel_argIT3_EE,"",@"SHT_CUDA_INFO"
	.sectionflags	@""
	.align	4


	//----- nvinfo : EIATTR_CUDA_API_VERSION
	.align		4
        /*0000*/ 	.byte	0x04, 0x37
        /*0002*/ 	.short	(.L_495 - .L_494)
.L_494:
        /*0004*/ 	.word	0x00000082


	//----- nvinfo : EIATTR_KPARAM_INFO
	.align		4
.L_495:
        /*0008*/ 	.byte	0x04, 0x17
        /*000a*/ 	.short	(.L_497 - .L_496)
.L_496:
        /*000c*/ 	.word	0x00000000
        /*0010*/ 	.short	0x0004
        /*0012*/ 	.short	0x0028
        /*0014*/ 	.byte	0x00, 0xf0, 0x41, 0x00


	//----- nvinfo : EIATTR_KPARAM_INFO
	.align		4
.L_497:
        /*0018*/ 	.byte	0x04, 0x17
        /*001a*/ 	.short	(.L_499 - .L_498)
.L_498:
        /*001c*/ 	.word	0x00000000
        /*0020*/ 	.short	0x0003
        /*0022*/ 	.short	0x0020
        /*0024*/ 	.byte	0x00, 0xf0, 0x21, 0x00


	//----- nvinfo : EIATTR_KPARAM_INFO
	.align		4
.L_499:
        /*0028*/ 	.byte	0x04, 0x17
        /*002a*/ 	.short	(.L_501 - .L_500)
.L_500:
        /*002c*/ 	.word	0x00000000
        /*0030*/ 	.short	0x0002
        /*0032*/ 	.short	0x0008
        /*0034*/ 	.byte	0x00, 0xf0, 0x61, 0x00


	//----- nvinfo : EIATTR_KPARAM_INFO
	.align		4
.L_501:
        /*0038*/ 	.byte	0x04, 0x17
        /*003a*/ 	.short	(.L_503 - .L_502)
.L_502:
        /*003c*/ 	.word	0x00000000
        /*0040*/ 	.short	0x0001
        /*0042*/ 	.short	0x0004
        /*0044*/ 	.byte	0x00, 0xf0, 0x11, 0x00


	//----- nvinfo : EIATTR_KPARAM_INFO
	.align		4
.L_503:
        /*0048*/ 	.byte	0x04, 0x17
        /*004a*/ 	.short	(.L_505 - .L_504)
.L_504:
        /*004c*/ 	.word	0x00000000
        /*0050*/ 	.short	0x0000
        /*0052*/ 	.short	0x0000
        /*0054*/ 	.byte	0x00, 0xf0, 0x11, 0x00


	//----- nvinfo : EIATTR_SPARSE_MMA_MASK
	.align		4
.L_505:
        /*0058*/ 	.byte	0x03, 0x50
        /*005a*/ 	.short	0x0000


	//----- nvinfo : EIATTR_MAXREG_COUNT
	.align		4
        /*005c*/ 	.byte	0x03, 0x1b
        /*005e*/ 	.short	0x00ff


	//----- nvinfo : EIATTR_MERCURY_ISA_VERSION
	.align		4
        /*0060*/ 	.byte	0x03, 0x5f
        /*0062*/ 	.short	0x0101


	//----- nvinfo : EIATTR_VRC_CTA_INIT_COUNT
	.align		4
        /*0064*/ 	.byte	0x02, 0x4a
	.zero		1
	.zero		1


	//----- nvinfo : EIATTR_EXIT_INSTR_OFFSETS
	.align		4
        /*0068*/ 	.byte	0x04, 0x1c
        /*006a*/ 	.short	(.L_507 - .L_506)


	//   ....[0]....
.L_506:
        /*006c*/ 	.word	0x00000100


	//   ....[1]....
        /*0070*/ 	.word	0x00002400


	//   ....[2]....
        /*0074*/ 	.word	0x00002e30


	//   ....[3]....
        /*0078*/ 	.word	0x000033c0


	//   ....[4]....
        /*007c*/ 	.word	0x00003730


	//   ....[5]....
        /*0080*/ 	.word	0x00003750


	//   ....[6]....
        /*0084*/ 	.word	0x000045d0


	//   ....[7]....
        /*0088*/ 	.word	0x00004d40


	//   ....[8]....
        /*008c*/ 	.word	0x00004d70


	//   ....[9]....
        /*0090*/ 	.word	0x000050d0


	//----- nvinfo : EIATTR_MAX_THREADS
	.align		4
.L_507:
        /*0094*/ 	.byte	0x04, 0x05
        /*0096*/ 	.short	(.L_509 - .L_508)
.L_508:
        /*0098*/ 	.word	0x00000080
        /*009c*/ 	.word	0x00000001
        /*00a0*/ 	.word	0x00000001


	//----- nvinfo : EIATTR_CRS_STACK_SIZE
	.align		4
.L_509:
        /*00a4*/ 	.byte	0x04, 0x1e
        /*00a6*/ 	.short	(.L_511 - .L_510)
.L_510:
        /*00a8*/ 	.word	0x00000000


	//----- nvinfo : EIATTR_CBANK_PARAM_SIZE
	.align		4
.L_511:
        /*00ac*/ 	.byte	0x03, 0x19
        /*00ae*/ 	.short	0x0038


	//----- nvinfo : EIATTR_PARAM_CBANK
	.align		4
        /*00b0*/ 	.byte	0x04, 0x0a
        /*00b2*/ 	.short	(.L_513 - .L_512)
	.align		4
.L_512:
        /*00b4*/ 	.word	index@(.nv.constant0._ZN3cub18CUB_300001_SM_10006detail9transform16transform_kernelINS2_10policy_hubILb1EN4cuda3std3__45tupleIJN6thrust24THRUST_300001_SM_1000_NS12zip_iteratorINS8_IJNSA_17counting_iteratorIiNSA_11use_defaultESD_SD_EENSA_18transform_iteratorINSA_6detail10functional5actorINSH_9compositeIJNSH_16operator_adaptorINS7_7modulusIvEEEENSI_INSH_8argumentILj0EEEEENSI_INSH_5valueIiEEEEEEEEESE_SD_SD_EEEEEEEEEEE10policy1000Ei25KMeansCentroidInitFunctorNSG_15normal_iteratorINSA_10device_ptrIfEEEEJSY_EEEvT0_iT1_T2_DpNS2_10kernel_argIT3_EE)
        /*00b8*/ 	.short	0x0380
        /*00ba*/ 	.short	0x0038


	//----- nvinfo : EIATTR_SW_WAR
	.align		4
.L_513:
        /*00bc*/ 	.byte	0x04, 0x36
        /*00be*/ 	.short	(.L_515 - .L_514)
.L_514:
        /*00c0*/ 	.word	0x00000008
.L_515:


//--------------------- .nv.info._ZN3cub18CUB_300001_SM_10006detail9transform16transform_kernelINS2_10policy_hubILb1EN4cuda3std3__45tupleIJN6thrust24THRUST_300001_SM_1000_NS17counting_iteratorIiNSA_11use_defaultESC_SC_EEEEEE10policy1000El22NearestCentroidFunctorNSA_6detail15normal_iteratorINSA_10device_ptrIiEEEEJSD_EEEvT0_iT1_T2_DpNS2_10kernel_argIT3_EE --------------------------
	.section	.nv.info._ZN3cub18CUB_300001_SM_10006detail9transform16transform_kernelINS2_10policy_hubILb1EN4cuda3std3__45tupleIJN6thrust24THRUST_300001_SM_1000_NS17counting_iteratorIiNSA_11use_defaultESC_SC_EEEEEE10policy1000El22NearestCentroidFunctorNSA_6detail15normal_iteratorINSA_10device_ptrIiEEEEJSD_EEEvT0_iT1_T2_DpNS2_10kernel_argIT3_EE,"",@"SHT_CUDA_INFO"
	.sectionflags	@""
	.align	4


	//----- nvinfo : EIATTR_CUDA_API_VERSION
	.align		4
        /*0000*/ 	.byte	0x04, 0x37
        /*0002*/ 	.short	(.L_517 - .L_516)
.L_516:
        /*0004*/ 	.word	0x00000082


	//----- nvinfo : EIATTR_KPARAM_INFO
	.align		4
.L_517:
        /*0008*/ 	.byte	0x04, 0x17
        /*000a*/ 	.short	(.L_519 - .L_518)
.L_518:
        /*000c*/ 	.word	0x00000000
        /*0010*/ 	.short	0x0004
        /*0012*/ 	.short	0x0030
        /*0014*/ 	.byte	0x00, 0xf0, 0x41, 0x00


	//----- nvinfo : EIATTR_KPARAM_INFO
	.align		4
.L_519:
        /*0018*/ 	.byte	0x04, 0x17
        /*001a*/ 	.short	(.L_521 - .L_520)
.L_520:
        /*001c*/ 	.word	0x00000000
        /*0020*/ 	.short	0x0003
        /*0022*/ 	.short	0x0028
        /*0024*/ 	.byte	0x00, 0xf0, 0x21, 0x00


	//----- nvinfo : EIATTR_KPARAM_INFO
	.align		4
.L_521:
        /*0028*/ 	.byte	0x04, 0x17
        /*002a*/ 	.short	(.L_523 - .L_522)
.L_522:
        /*002c*/ 	.word	0x00000000
        /*0030*/ 	.short	0x0002
        /*0032*/ 	.short	0x0010
        /*0034*/ 	.byte	0x00, 0xf0, 0x61, 0x00


	//----- nvinfo : EIATTR_KPARAM_INFO
	.align		4
.L_523:
        /*0038*/ 	.byte	0x04, 0x17
        /*003a*/ 	.short	(.L_525 - .L_524)
.L_524:
        /*003c*/ 	.word	0x00000000
        /*0040*/ 	.short	0x0001
        /*0042*/ 	.short	0x0008
        /*0044*/ 	.byte	0x00, 0xf0, 0x11, 0x00


	//----- nvinfo : EIATTR_KPARAM_INFO
	.align		4
.L_525:
        /*0048*/ 	.byte	0x04, 0x17
        /*004a*/ 	.short	(.L_527 - .L_526)
.L_526:
        /*004c*/ 	.word	0x00000000
        /*0050*/ 	.short	0x0000
        /*0052*/ 	.short	0x0000
        /*0054*/ 	.byte	0x00, 0xf0, 0x21, 0x00


	//----- nvinfo : EIATTR_SPARSE_MMA_MASK
	.align		4
.L_527:
        /*0058*/ 	.byte	0x03, 0x50
        /*005a*/ 	.short	0x0000


	//----- nvinfo : EIATTR_MAXREG_COUNT
	.align		4
        /*005c*/ 	.byte	0x03, 0x1b
        /*005e*/ 	.short	0x00ff


	//----- nvinfo : EIATTR_MERCURY_ISA_VERSION
	.align		4
        /*0060*/ 	.byte	0x03, 0x5f
        /*0062*/ 	.short	0x0101


	//----- nvinfo : EIATTR_VRC_CTA_INIT_COUNT
	.align		4
        /*0064*/ 	.byte	0x02, 0x4a
	.zero		1
	.zero		1


	//----- nvinfo : EIATTR_EXIT_INSTR_OFFSETS
	.align		4
        /*0068*/ 	.byte	0x04, 0x1c
        /*006a*/ 	.short	(.L_529 - .L_528)


	//   ....[0]....
.L_528:
        /*006c*/ 	.word	0x00000170


	//   ....[1]....
        /*0070*/ 	.word	0x000005c0


	//   ....[2]....
        /*0074*/ 	.word	0x00000ec0


	//   ....[3]....
        /*0078*/ 	.word	0x000011b0


	//   ....[4]....
        /*007c*/ 	.word	0x00001260


	//   ....[5]....
        /*0080*/ 	.word	0x00001280


	//   ....[6]....
        /*0084*/ 	.word	0x00001690


	//   ....[7]....
        /*0088*/ 	.word	0x00001fd0


	//   ....[8]....
        /*008c*/ 	.word	0x00002160


	//   ....[9]....
        /*0090*/ 	.word	0x00002230


	//   ....[10]....
        /*0094*/ 	.word	0x000022d0


	//   ....[11]....
        /*0098*/ 	.word	0x00002320


	//----- nvinfo : EIATTR_MAX_THREADS
	.align		4
.L_529:
        /*009c*/ 	.byte	0x04, 0x05
        /*009e*/ 	.short	(.L_531 - .L_530)
.L_530:
        /*00a0*/ 	.word	0x00000080
        /*00a4*/ 	.word	0x00000001
        /*00a8*/ 	.word	0x00000001


	//----- nvinfo : EIATTR_CRS_STACK_SIZE
	.align		4
.L_531:
        /*00ac*/ 	.byte	0x04, 0x1e
        /*00ae*/ 	.short	(.L_533 - .L_532)
.L_532:
        /*00b0*/ 	.word	0x00000000


	//----- nvinfo : EIATTR_CBANK_PARAM_SIZE
	.align		4
.L_533:
        /*00b4*/ 	.byte	0x03, 0x19
        /*00b6*/ 	.short	0x0040


	//----- nvinfo : EIATTR_PARAM_CBANK
	.align		4
        /*00b8*/ 	.byte	0x04, 0x0a
        /*00ba*/ 	.short	(.L_535 - .L_534)
	.align		4
.L_534:
        /*00bc*/ 	.word	index@(.nv.constant0._ZN3cub18CUB_300001_SM_10006detail9transform16transform_kernelINS2_10policy_hubILb1EN4cuda3std3__45tupleIJN6thrust24THRUST_300001_SM_1000_NS17counting_iteratorIiNSA_11use_defaultESC_SC_EEEEEE10policy1000El22NearestCentroidFunctorNSA_6detail15normal_iteratorINSA_10device_ptrIiEEEEJSD_EEEvT0_iT1_T2_DpNS2_10kernel_argIT3_EE)
        /*00c0*/ 	.short	0x0380
        /*00c2*/ 	.short	0x0040


	//----- nvinfo : EIATTR_SW_WAR
	.align		4
.L_535:
        /*00c4*/ 	.byte	0x04, 0x36
        /*00c6*/ 	.short	(.L_537 - .L_536)
.L_536:
        /*00c8*/ 	.word	0x00000008
.L_537:


//--------------------- .nv.info._ZN3cub18CUB_300001_SM_10006detail9transform16transform_kernelINS2_10policy_hubILb1EN4cuda3std3__45tupleIJN6thrust24THRUST_300001_SM_1000_NS17counting_iteratorIiNSA_11use_defaultESC_SC_EEEEEE10policy1000Ei22NearestCentroidFunctorNSA_6detail15normal_iteratorINSA_10device_ptrIiEEEEJSD_EEEvT0_iT1_T2_DpNS2_10kernel_argIT3_EE --------------------------
	.section	.nv.info._ZN3cub18CUB_300001_SM_10006detail9transform16transform_kernelINS2_10policy_hubILb1EN4cuda3std3__45tupleIJN6thrust24THRUST_300001_SM_1000_NS17counting_iteratorIiNSA_11use_defaultESC_SC_EEEEEE10policy1000Ei22NearestCentroidFunctorNSA_6detail15normal_iteratorINSA_10device_ptrIiEEEEJSD_EEEvT0_iT1_T2_DpNS2_10kernel_argIT3_EE,"",@"SHT_CUDA_INFO"
	.sectionflags	@""
	.align	4


	//----- nvinfo : EIATTR_CUDA_API_VERSION
	.align		4
        /*0000*/ 	.byte	0x04, 0x37
        /*0002*/ 	.short	(.L_539 - .L_538)
.L_538:
        /*0004*/ 	.word	0x00000082


	//----- nvinfo : EIATTR_KPARAM_INFO
	.align		4
.L_539:
        /*0008*/ 	.byte	0x04, 0x17
        /*000a*/ 	.short	(.L_541 - .L_540)
.L_540:
        /*000c*/ 	.word	0x00000000
        /*0010*/ 	.short	0x0004
        /*0012*/ 	.short	0x0028
        /*0014*/ 	.byte	0x00, 0xf0, 0x41, 0x00


	//----- nvinfo : EIATTR_KPARAM_INFO
	.align		4
.L_541:
        /*0018*/ 	.byte	0x04, 0x17
        /*001a*/ 	.short	(.L_543 - .L_542)
.L_542:
        /*001c*/ 	.word	0x00000000
        /*0020*/ 	.short	0x0003
        /*0022*/ 	.short	0x0020
        /*0024*/ 	.byte	0x00, 0xf0, 0x21, 0x00


	//----- nvinfo : EIATTR_KPARAM_INFO
	.align		4
.L_543:
        /*0028*/ 	.byte	0x04, 0x17
        /*002a*/ 	.short	(.L_545 - .L_544)
.L_544:
        /*002c*/ 	.word	0x00000000
        /*0030*/ 	.short	0x0002
        /*0032*/ 	.short	0x0008
        /*0034*/ 	.byte	0x00, 0xf0, 0x61, 0x00


	//----- nvinfo : EIATTR_KPARAM_INFO
	.align		4
.L_545:
        /*0038*/ 	.byte	0x04, 0x17
        /*003a*/ 	.short	(.L_547 - .L_546)
.L_546:
        /*003c*/ 	.word	0x00000000
        /*0040*/ 	.short	0x0001
        /*0042*/ 	.short	0x0004
        /*0044*/ 	.byte	0x00, 0xf0, 0x11, 0x00


	//----- nvinfo : EIATTR_KPARAM_INFO
	.align		4
.L_547:
        /*0048*/ 	.byte	0x04, 0x17
        /*004a*/ 	.short	(.L_549 - .L_548)
.L_548:
        /*004c*/ 	.word	0x00000000
        /*0050*/ 	.short	0x0000
        /*0052*/ 	.short	0x0000
        /*0054*/ 	.byte	0x00, 0xf0, 0x11, 0x00


	//----- nvinfo : EIATTR_SPARSE_MMA_MASK
	.align		4
.L_549:
        /*0058*/ 	.byte	0x03, 0x50
        /*005a*/ 	.short	0x0000


	//----- nvinfo : EIATTR_MAXREG_COUNT
	.align		4
        /*005c*/ 	.byte	0x03, 0x1b
        /*005e*/ 	.short	0x00ff


	//----- nvinfo : EIATTR_MERCURY_ISA_VERSION
	.align		4
        /*0060*/ 	.byte	0x03, 0x5f
        /*0062*/ 	.short	0x0101


	//----- nvinfo : EIATTR_VRC_CTA_INIT_COUNT
	.align		4
        /*0064*/ 	.byte	0x02, 0x4a
	.zero		1
	.zero		1


	//----- nvinfo : EIATTR_EXIT_INSTR_OFFSETS
	.align		4
        /*0068*/ 	.byte	0x04, 0x1c
        /*006a*/ 	.short	(.L_551 - .L_550)


	//   ....[0]....
.L_550:
        /*006c*/ 	.word	0x000000f0


	//   ....[1]....
        /*0070*/ 	.word	0x00000500


	//   ....[2]....
        /*0074*/ 	.word	0x00000dd0


	//   ....[3]....
        /*0078*/ 	.word	0x00000f60


	//   ....[4]....
        /*007c*/ 	.word	0x00001030


	//   ....[5]....
        /*0080*/ 	.word	0x000010d0


	//   ....[6]....
        /*0084*/ 	.word	0x00001120


	//   ....[7]....
        /*0088*/ 	.word	0x00001140


	//   ....[8]....
        /*008c*/ 	.word	0x00001590


	//   ....[9]....
        /*0090*/ 	.word	0x00001f00


	//   ....[10]....
        /*0094*/ 	.word	0x000020d0


	//   ....[11]....
        /*0098*/ 	.word	0x00002160


	//----- nvinfo : EIATTR_MAX_THREADS
	.align		4
.L_551:
        /*009c*/ 	.byte	0x04, 0x05
        /*009e*/ 	.short	(.L_553 - .L_552)
.L_552:
        /*00a0*/ 	.word	0x00000080
        /*00a4*/ 	.word	0x00000001
        /*00a8*/ 	.word	0x00000001


	//----- nvinfo : EIATTR_CRS_STACK_SIZE
	.align		4
.L_553:
        /*00ac*/ 	.byte	0x04, 0x1e
        /*00ae*/ 	.short	(.L_555 - .L_554)
.L_554:
        /*00b0*/ 	.word	0x00000000


	//----- nvinfo : EIATTR_CBANK_PARAM_SIZE
	.align		4
.L_555:
        /*00b4*/ 	.byte	0x03, 0x19
        /*00b6*/ 	.short	0x0038


	//----- nvinfo : EIATTR_PARAM_CBANK
	.align		4
        /*00b8*/ 	.byte	0x04, 0x0a
        /*00ba*/ 	.short	(.L_557 - .L_556)
	.align		4
.L_556:
        /*00bc*/ 	.word	index@(.nv.constant0._ZN3cub18CUB_300001_SM_10006detail9transform16transform_kernelINS2_10policy_hubILb1EN4cuda3std3__45tupleIJN6thrust24THRUST_300001_SM_1000_NS17counting_iteratorIiNSA_11use_defaultESC_SC_EEEEEE10policy1000Ei22NearestCentroidFunctorNSA_6detail15normal_iteratorINSA_10device_ptrIiEEEEJSD_EEEvT0_iT1_T2_DpNS2_10kernel_argIT3_EE)
        /*00c0*/ 	.short	0x0380
        /*00c2*/ 	.short	0x0038


	//----- nvinfo : EIATTR_SW_WAR
	.align		4
.L_557:
        /*00c4*/ 	.byte	0x04, 0x36
        /*00c6*/ 	.short	(.L_559 - .L_558)
.L_558:
        /*00c8*/ 	.word	0x00000008
.L_559:


//--------------------- .nv.info._ZN3cub18CUB_300001_SM_10006detail8for_each13static_kernelINS2_12policy_hub_t12policy_500_tElNS2_12op_wrapper_tIl17NormalizeCentroidN6thrust24THRUST_300001_SM_1000_NS17counting_iteratorIiNS9_11use_defaultESB_SB_EEEEEEvT0_T1_ --------------------------
	.section	.nv.info._ZN3cub18CUB_300001_SM_10006detail8for_each13static_kernelINS2_12policy_hub_t12policy_500_tElNS2_12op_wrapper_tIl17NormalizeCentroidN6thrust24THRUST_300001_SM_1000_NS17counting_iteratorIiNS9_11use_defaultESB_SB_EEEEEEvT0_T1_,"",@"SHT_CUDA_INFO"
	.sectionflags	@""
	.align	4


	//----- nvinfo : EIATTR_CUDA_API_VERSION
	.align		4
        /*0000*/ 	.byte	0x04, 0x37
        /*0002*/ 	.short	(.L_561 - .L_560)
.L_560:
        /*0004*/ 	.word	0x00000082


	//----- nvinfo : EIATTR_KPARAM_INFO
	.align		4
.L_561:
        /*0008*/ 	.byte	0x04, 0x17
        /*000a*/ 	.short	(.L_563 - .L_562)
.L_562:
        /*000c*/ 	.word	0x00000000
        /*0010*/ 	.short	0x0001
        /*0012*/ 	.short	0x0008
        /*0014*/ 	.byte	0x00, 0xf0, 0x81, 0x00


	//----- nvinfo : EIATTR_KPARAM_INFO
	.align		4
.L_563:
        /*0018*/ 	.byte	0x04, 0x17
        /*001a*/ 	.short	(.L_565 - .L_564)
.L_564:
        /*001c*/ 	.word	0x00000000
        /*0020*/ 	.short	0x0000
        /*0022*/ 	.short	0x0000
        /*0024*/ 	.byte	0x00, 0xf0, 0x21, 0x00


	//----- nvinfo : EIATTR_SPARSE_MMA_MASK
	.align		4
.L_565:
        /*0028*/ 	.byte	0x03, 0x50
        /*002a*/ 	.short	0x0000


	//----- nvinfo : EIATTR_MAXREG_COUNT
	.align		4
        /*002c*/ 	.byte	0x03, 0x1b
        /*002e*/ 	.short	0x00ff


	//----- nvinfo : EIATTR_MERCURY_ISA_VERSION
	.align		4
        /*0030*/ 	.byte	0x03, 0x5f
        /*0032*/ 	.short	0x0101


	//----- nvinfo : EIATTR_VRC_CTA_INIT_COUNT
	.align		4
        /*0034*/ 	.byte	0x02, 0x4a
	.zero		1
	.zero		1


	//----- nvinfo : EIATTR_EXIT_INSTR_OFFSETS
	.align		4
        /*0038*/ 	.byte	0x04, 0x1c
        /*003a*/ 	.short	(.L_567 - .L_566)


	//   ....[0]....
.L_566:
        /*003c*/ 	.word	0x000005c0


	//   ....[1]....
        /*0040*/ 	.word	0x000006d0


	//   ....[2]....
        /*0044*/ 	.word	0x00000ad0


	//   ....[3]....
        /*0048*/ 	.word	0x00000cc0


	//   ....[4]....
        /*004c*/ 	.word	0x00000df0


	//----- nvinfo : EIATTR_MAX_THREADS
	.align		4
.L_567:
        /*0050*/ 	.byte	0x04, 0x05
        /*0052*/ 	.short	(.L_569 - .L_568)
.L_568:
        /*0054*/ 	.word	0x00000100
        /*0058*/ 	.word	0x00000001
        /*005c*/ 	.word	0x00000001


	//----- nvinfo : EIATTR_CRS_STACK_SIZE
	.align		4
.L_569:
        /*0060*/ 	.byte	0x04, 0x1e
        /*0062*/ 	.short	(.L_571 - .L_570)
.L_570:
        /*0064*/ 	.word	0x00000000


	//----- nvinfo : EIATTR_CBANK_PARAM_SIZE
	.align		4
.L_571:
        /*0068*/ 	.byte	0x03, 0x19
        /*006a*/ 	.short	0x0028


	//----- nvinfo : EIATTR_PARAM_CBANK
	.align		4
        /*006c*/ 	.byte	0x04, 0x0a
        /*006e*/ 	.short	(.L_573 - .L_572)
	.align		4
.L_572:
        /*0070*/ 	.word	index@(.nv.constant0._ZN3cub18CUB_300001_SM_10006detail8for_each13static_kernelINS2_12policy_hub_t12policy_500_tElNS2_12op_wrapper_tIl17NormalizeCentroidN6thrust24THRUST_300001_SM_1000_NS17counting_iteratorIiNS9_11use_defaultESB_SB_EEEEEEvT0_T1_)
        /*0074*/ 	.short	0x0380
        /*0076*/ 	.short	0x0028


	//----- nvinfo : EIATTR_SW_WAR
	.align		4
.L_573:
        /*0078*/ 	.byte	0x04, 0x36
        /*007a*/ 	.short	(.L_575 - .L_574)
.L_574:
        /*007c*/ 	.word	0x00000008
.L_575:


//--------------------- .nv.info._ZN3cub18CUB_300001_SM_10006detail8for_each13static_kernelINS2_12policy_hub_t12policy_500_tElN6thrust24THRUST_300001_SM_1000_NS8cuda_cub10__tabulate7functorINS7_6detail15normal_iteratorINS7_10device_ptrIiEEEENS7_6system6detail7generic6detail22compute_sequence_valueIivEElEEEEvT0_T1_ --------------------------
	.section	.nv.info._ZN3cub18CUB_300001_SM_10006detail8for_each13static_kernelINS2_12policy_hub_t12policy_500_tElN6thrust24THRUST_300001_SM_1000_NS8cuda_cub10__tabulate7functorINS7_6detail15normal_iteratorINS7_10device_ptrIiEEEENS7_6system6detail7generic6detail22compute_sequence_valueIivEElEEEEvT0_T1_,"",@"SHT_CUDA_INFO"
	.sectionflags	@""
	.align	4


	//----- nvinfo : EIATTR_CUDA_API_VERSION
	.align		4
        /*0000*/ 	.byte	0x04, 0x37
        /*0002*/ 	.short	(.L_577 - .L_576)
.L_576:
        /*0004*/ 	.word	0x00000082


	//----- nvinfo : EIATTR_KPARAM_INFO
	.align		4
.L_577:
        /*0008*/ 	.byte	0x04, 0x17
        /*000a*/ 	.short	(.L_579 - .L_578)
.L_578:
        /*000c*/ 	.word	0x00000000
        /*0010*/ 	.short	0x0001
        /*0012*/ 	.short	0x0008
        /*0014*/ 	.byte	0x00, 0xf0, 0x41, 0x00


	//----- nvinfo : EIATTR_KPARAM_INFO
	.align		4
.L_579:
        /*0018*/ 	.byte	0x04, 0x17
        /*001a*/ 	.short	(.L_581 - .L_580)
.L_580:
        /*001c*/ 	.word	0x00000000
        /*0020*/ 	.short	0x0000
        /*0022*/ 	.short	0x0000
        /*0024*/ 	.byte	0x00, 0xf0, 0x21, 0x00


	//----- nvinfo : EIATTR_SPARSE_MMA_MASK
	.align		4
.L_581:
        /*0028*/ 	.byte	0x03, 0x50
        /*002a*/ 	.short	0x0000


	//----- nvinfo : EIATTR_MAXREG_COUNT
	.align		4
        /*002c*/ 	.byte	0x03, 0x1b
        /*002e*/ 	.short	0x00ff


	//----- nvinfo : EIATTR_MERCURY_ISA_VERSION
	.align		4
        /*0030*/ 	.byte	0x03, 0x5f
        /*0032*/ 	.short	0x0101


	//----- nvinfo : EIATTR_VRC_CTA_INIT_COUNT
	.align		4
        /*0034*/ 	.byte	0x02, 0x4a
	.zero		1
	.zero		1


	//----- nvinfo : EIATTR_EXIT_INSTR_OFFSETS
	.align		4
        /*0038*/ 	.byte	0x04, 0x1c
        /*003a*/ 	.short	(.L_583 - .L_582)


	//   ....[0]....
.L_582:
        /*003c*/ 	.word	0x00000160


	//   ....[1]....
        /*0040*/ 	.word	0x000002b0


	//   ....[2]....
        /*0044*/ 	.word	0x00000340


	//----- nvinfo : EIATTR_MAX_THREADS
	.align		4
.L_583:
        /*0048*/ 	.byte	0x04, 0x05
        /*004a*/ 	.short	(.L_585 - .L_584)
.L_584:
        /*004c*/ 	.word	0x00000100
        /*0050*/ 	.word	0x00000001
        /*0054*/ 	.word	0x00000001


	//----- nvinfo : EIATTR_CRS_STACK_SIZE
	.align		4
.L_585:
        /*0058*/ 	.byte	0x04, 0x1e
        /*005a*/ 	.short	(.L_587 - .L_586)
.L_586:
        /*005c*/ 	.word	0x00000000


	//----- nvinfo : EIATTR_CBANK_PARAM_SIZE
	.align		4
.L_587:
        /*0060*/ 	.byte	0x03, 0x19
        /*0062*/ 	.short	0x0018


	//----- nvinfo : EIATTR_PARAM_CBANK
	.align		4
        /*0064*/ 	.byte	0x04, 0x0a
        /*0066*/ 	.short	(.L_589 - .L_588)
	.align		4
.L_588:
        /*0068*/ 	.word	index@(.nv.constant0._ZN3cub18CUB_300001_SM_10006detail8for_each13static_kernelINS2_12policy_hub_t12policy_500_tElN6thrust24THRUST_300001_SM_1000_NS8cuda_cub10__tabulate7functorINS7_6detail15normal_iteratorINS7_10device_ptrIiEEEENS7_6system6detail7generic6detail22compute_sequence_valueIivEElEEEEvT0_T1_)
        /*006c*/ 	.short	0x0380
        /*006e*/ 	.short	0x0018


	//----- nvinfo : EIATTR_SW_WAR
	.align		4
.L_589:
        /*0070*/ 	.byte	0x04, 0x36
        /*0072*/ 	.short	(.L_591 - .L_590)
.L_590:
        /*0074*/ 	.word	0x00000008
.L_591:


//--------------------- .nv.info._ZN3cub18CUB_300001_SM_10006detail8for_each13static_kernelINS2_12policy_hub_t12policy_500_tEmN6thrust24THRUST_300001_SM_1000_NS8cuda_cub20__uninitialized_fill7functorINS7_10device_ptrIiEEiEEEEvT0_T1_ --------------------------
	.section	.nv.info._ZN3cub18CUB_300001_SM_10006detail8for_each13static_kernelINS2_12policy_hub_t12policy_500_tEmN6thrust24THRUST_300001_SM_1000_NS8cuda_cub20__uninitialized_fill7functorINS7_10device_ptrIiEEiEEEEvT0_T1_,"",@"SHT_CUDA_INFO"
	.sectionflags	@""
	.align	4


	//----- nvinfo : EIATTR_CUDA_API_VERSION
	.align		4
        /*0000*/ 	.byte	0x04, 0x37
        /*0002*/ 	.short	(.L_593 - .L_592)
.L_592:
        /*0004*/ 	.word	0x00000082


	//----- nvinfo : EIATTR_KPARAM_INFO
	.align		4
.L_593:
        /*0008*/ 	.byte	0x04, 0x17
        /*000a*/ 	.short	(.L_595 - .L_594)
.L_594:
        /*000c*/ 	.word	0x00000000
        /*0010*/ 	.short	0x0001
        /*0012*/ 	.short	0x0008
        /*0014*/ 	.byte	0x00, 0xf0, 0x41, 0x00


	//----- nvinfo : EIATTR_KPARAM_INFO
	.align		4
.L_595:
        /*0018*/ 	.byte	0x04, 0x17
        /*001a*/ 	.short	(.L_597 - .L_596)
.L_596:
        /*001c*/ 	.word	0x00000000
        /*0020*/ 	.short	0x0000
        /*0022*/ 	.short	0x0000
        /*0024*/ 	.byte	0x00, 0xf0, 0x21, 0x00


	//----- nvinfo : EIATTR_SPARSE_MMA_MASK
	.align		4
.L_597:
        /*0028*/ 	.byte	0x03, 0x50
        /*002a*/ 	.short	0x0000


	//----- nvinfo : EIATTR_MAXREG_COUNT
	.align		4
        /*002c*/ 	.byte	0x03, 0x1b
        /*002e*/ 	.short	0x00ff


	//----- nvinfo : EIATTR_MERCURY_ISA_VERSION
	.align		4
        /*0030*/ 	.byte	0x03, 0x5f
        /*0032*/ 	.short	0x0101


	//----- nvinfo : EIATTR_VRC_CTA_INIT_COUNT
	.align		4
        /*0034*/ 	.byte	0x02, 0x4a
	.zero		1
	.zero		1


	//----- nvinfo : EIATTR_EXIT_INSTR_OFFSETS
	.align		4
        /*0038*/ 	.byte	0x04, 0x1c
        /*003a*/ 	.short	(.L_599 - .L_598)


	//   ....[0]....
.L_598:
        /*003c*/ 	.word	0x00000130


	//   ....[1]....
        /*0040*/ 	.word	0x00000230


	//   ....[2]....
        /*0044*/ 	.word	0x00000260


	//----- nvinfo : EIATTR_MAX_THREADS
	.align		4
.L_599:
        /*0048*/ 	.byte	0x04, 0x05
        /*004a*/ 	.short	(.L_601 - .L_600)
.L_600:
        /*004c*/ 	.word	0x00000100
        /*0050*/ 	.word	0x00000001
        /*0054*/ 	.word	0x00000001


	//----- nvinfo : EIATTR_CBANK_PARAM_SIZE
	.align		4
.L_601:
        /*0058*/ 	.byte	0x03, 0x19
        /*005a*/ 	.short	0x0018


	//----- nvinfo : EIATTR_PARAM_CBANK
	.align		4
        /*005c*/ 	.byte	0x04, 0x0a
        /*005e*/ 	.short	(.L_603 - .L_602)
	.align		4
.L_602:
        /*0060*/ 	.word	index@(.nv.constant0._ZN3cub18CUB_300001_SM_10006detail8for_each13static_kernelINS2_12policy_hub_t12policy_500_tEmN6thrust24THRUST_300001_SM_1000_NS8cuda_cub20__uninitialized_fill7functorINS7_10device_ptrIiEEiEEEEvT0_T1_)
        /*0064*/ 	.short	0x0380
        /*0066*/ 	.short	0x0018


	//----- nvinfo : EIATTR_SW_WAR
	.align		4
.L_603:
        /*0068*/ 	.byte	0x04, 0x36
        /*006a*/ 	.short	(.L_605 - .L_604)
.L_604:
        /*006c*/ 	.word	0x00000008
.L_605:


//--------------------- .nv.info._ZN3cub18CUB_300001_SM_10006detail8for_each13static_kernelINS2_12policy_hub_t12policy_500_tEmN6thrust24THRUST_300001_SM_1000_NS8cuda_cub20__uninitialized_fill7functorINS7_10device_ptrIfEEfEEEEvT0_T1_ --------------------------
	.section	.nv.info._ZN3cub18CUB_300001_SM_10006detail8for_each13static_kernelINS2_12policy_hub_t12policy_500_tEmN6thrust24THRUST_300001_SM_1000_NS8cuda_cub20__uninitialized_fill7functorINS7_10device_ptrIfEEfEEEEvT0_T1_,"",@"SHT_CUDA_INFO"
	.sectionflags	@""
	.align	4


	//----- nvinfo : EIATTR_CUDA_API_VERSION
	.align		4
        /*0000*/ 	.byte	0x04, 0x37
        /*0002*/ 	.short	(.L_607 - .L_606)
.L_606:
        /*0004*/ 	.word	0x00000082


	//----- nvinfo : EIATTR_KPARAM_INFO
	.align		4
.L_607:
        /*0008*/ 	.byte	0x04, 0x17
        /*000a*/ 	.short	(.L_609 - .L_608)
.L_608:
        /*000c*/ 	.word	0x00000000
        /*0010*/ 	.short	0x0001
        /*0012*/ 	.short	0x0008
        /*0014*/ 	.byte	0x00, 0xf0, 0x41, 0x00


	//----- nvinfo : EIATTR_KPARAM_INFO
	.align		4
.L_609:
        /*0018*/ 	.byte	0x04, 0x17
        /*001a*/ 	.short	(.L_611 - .L_610)
.L_610:
        /*001c*/ 	.word	0x00000000
        /*0020*/ 	.short	0x0000
        /*0022*/ 	.short	0x0000
        /*0024*/ 	.byte	0x00, 0xf0, 0x21, 0x00


	//----- nvinfo : EIATTR_SPARSE_MMA_MASK
	.align		4
.L_611:
        /*0028*/ 	.byte	0x03, 0x50
        /*002a*/ 	.short	0x0000


	//----- nvinfo : EIATTR_MAXREG_COUNT
	.align		4
        /*002c*/ 	.byte	0x03, 0x1b
        /*002e*/ 	.short	0x00ff


	//----- nvinfo : EIATTR_MERCURY_ISA_VERSION
	.align		4
        /*0030*/ 	.byte	0x03, 0x5f
        /*0032*/ 	.short	0x0101


	//----- nvinfo : EIATTR_VRC_CTA_INIT_COUNT
	.align		4
        /*0034*/ 	.byte	0x02, 0x4a
	.zero		1
	.zero		1


	//----- nvinfo : EIATTR_EXIT_INSTR_OFFSETS
	.align		4
        /*0038*/ 	.byte	0x04, 0x1c
        /*003a*/ 	.short	(.L_613 - .L_612)


	//   ....[0]....
.L_612:
        /*003c*/ 	.word	0x00000130


	//   ....[1]....
        /*0040*/ 	.word	0x00000230


	//   ....[2]....
        /*0044*/ 	.word	0x00000260


	//----- nvinfo : EIATTR_MAX_THREADS
	.align		4
.L_613:
        /*0048*/ 	.byte	0x04, 0x05
        /*004a*/ 	.short	(.L_615 - .L_614)
.L_614:
        /*004c*/ 	.word	0x00000100
        /*0050*/ 	.word	0x00000001
        /*0054*/ 	.word	0x00000001


	//----- nvinfo : EIATTR_CBANK_PARAM_SIZE
	.align		4
.L_615:
        /*0058*/ 	.byte	0x03, 0x19
        /*005a*/ 	.short	0x0018


	//----- nvinfo : EIATTR_PARAM_CBANK
	.align		4
        /*005c*/ 	.byte	0x04, 0x0a
        /*005e*/ 	.short	(.L_617 - .L_616)
	.align		4
.L_616:
        /*0060*/ 	.word	index@(.nv.constant0._ZN3cub18CUB_300001_SM_10006detail8for_each13static_kernelINS2_12policy_hub_t12policy_500_tEmN6thrust24THRUST_300001_SM_1000_NS8cuda_cub20__uninitialized_fill7functorINS7_10device_ptrIfEEfEEEEvT0_T1_)
        /*0064*/ 	.short	0x0380
        /*0066*/ 	.short	0x0018


	//----- nvinfo : EIATTR_SW_WAR
	.align		4
.L_617:
        /*0068*/ 	.byte	0x04, 0x36
        /*006a*/ 	.short	(.L_619 - .L_618)
.L_618:
        /*006c*/ 	.word	0x00000008
.L_619:


//--------------------- .nv.info._ZN3cub18CUB_300001_SM_10006detail11EmptyKernelIvEEvv --------------------------
	.section	.nv.info._ZN3cub18CUB_300001_SM_10006detail11EmptyKernelIvEEvv,"",@"SHT_CUDA_INFO"
	.sectionflags	@""
	.align	4


	//----- nvinfo : EIATTR_CUDA_API_VERSION
	.align		4
        /*0000*/ 	.byte	0x04, 0x37
        /*0002*/ 	.short	(.L_621 - .L_620)
.L_620:
        /*0004*/ 	.word	0x00000082


	//----- nvinfo : EIATTR_SPARSE_MMA_MASK
	.align		4
.L_621:
        /*0008*/ 	.byte	0x03, 0x50
        /*000a*/ 	.short	0x0000


	//----- nvinfo : EIATTR_MAXREG_COUNT
	.align		4
        /*000c*/ 	.byte	0x03, 0x1b
        /*000e*/ 	.short	0x00ff


	//----- nvinfo : EIATTR_MERCURY_ISA_VERSION
	.align		4
        /*0010*/ 	.byte	0x03, 0x5f
        /*0012*/ 	.short	0x0101


	//----- nvinfo : EIATTR_VRC_CTA_INIT_COUNT
	.align		4
        /*0014*/ 	.byte	0x02, 0x4a
	.zero		1
	.zero		1


	//----- nvinfo : EIATTR_EXIT_INSTR_OFFSETS
	.align		4
        /*0018*/ 	.byte	0x04, 0x1c
        /*001a*/ 	.short	(.L_623 - .L_622)


	//   ....[0]....
.L_622:
        /*001c*/ 	.word	0x00000010


	//----- nvinfo : EIATTR_SW_WAR
	.align		4
.L_623:
        /*0020*/ 	.byte	0x04, 0x36
        /*0022*/ 	.short	(.L_625 - .L_624)
.L_624:
        /*0024*/ 	.word	0x00000008
.L_625:


//--------------------- .nv.info._ZN6thrust24THRUST_300001_SM_1000_NS8cuda_cub4core6detail13_kernel_agentINS1_15__reduce_by_key16ReduceByKeyAgentINS0_6detail15normal_iteratorINS0_10device_ptrIiEEEENS0_20permutation_iteratorINS8_INS9_IfEEEENS0_18transform_iteratorI14IndexTransformSB_NS0_11use_defaultESH_EEEENS0_16discard_iteratorISH_EESE_N4cuda3std3__48equal_toIiEENSO_4plusIfEEPllEEJSB_SJ_SL_SE_ST_N3cub18CUB_300001_SM_100024ReduceByKeyScanTileStateIflLb1EEESQ_SS_llEEEvDpT0_ --------------------------
	.section	.nv.info._ZN6thrust24THRUST_300001_SM_1000_NS8cuda_cub4core6detail13_kernel_agentINS1_15__reduce_by_key16ReduceByKeyAgentINS0_6detail15normal_iteratorINS0_10device_ptrIiEEEENS0_20permutation_iteratorINS8_INS9_IfEEEENS0_18transform_iteratorI14IndexTransformSB_NS0_11use_defaultESH_EEEENS0_16discard_iteratorISH_EESE_N4cuda3std3__48equal_toIiEENSO_4plusIfEEPllEEJSB_SJ_SL_SE_ST_N3cub18CUB_300001_SM_100024ReduceByKeyScanTileStateIflLb1EEESQ_SS_llEEEvDpT0_,"",@"SHT_CUDA_INFO"
	.sectionflags	@""
	.align	4


	//----- nvinfo : EIATTR_CUDA_API_VERSION
	.align		4
        /*0000*/ 	.byte	0x04, 0x37
        /*0002*/ 	.short	(.L_627 - .L_626)
.L_626:
        /*0004*/ 	.word	0x00000082


	//----- nvinfo : EIATTR_KPARAM_INFO
	.align		4
.L_627:
        /*0008*/ 	.byte	0x04, 0x17
        /*000a*/ 	.short	(.L_629 - .L_628)
.L_628:
        /*000c*/ 	.word	0x00000000
        /*0010*/ 	.short	0x0009
        /*0012*/ 	.short	0x0058
        /*0014*/ 	.byte	0x00, 0xf0, 0x21, 0x00


	//----- nvinfo : EIATTR_KPARAM_INFO
	.align		4
.L_629:
        /*0018*/ 	.byte	0x04, 0x17
        /*001a*/ 	.short	(.L_631 - .L_630)
.L_630:
        /*001c*/ 	.word	0x00000000
        /*0020*/ 	.short	0x0008
        /*0022*/ 	.short	0x0050
        /*0024*/ 	.byte	0x00, 0xf0, 0x21, 0x00


	//----- nvinfo : EIATTR_KPARAM_INFO
	.align		4
.L_631:
        /*0028*/ 	.byte	0x04, 0x17
        /*002a*/ 	.short	(.L_633 - .L_632)
.L_632:
        /*002c*/ 	.word	0x00000000
        /*0030*/ 	.short	0x0007
        /*0032*/ 	.short	0x0049
        /*0034*/ 	.byte	0x00, 0xf0, 0x05, 0x00


	//----- nvinfo : EIATTR_KPARAM_INFO
	.align		4
.L_633:
        /*0038*/ 	.byte	0x04, 0x17
        /*003a*/ 	.short	(.L_635 - .L_634)
.L_634:
        /*003c*/ 	.word	0x00000000
        /*0040*/ 	.short	0x0006
        /*0042*/ 	.short	0x0048
        /*0044*/ 	.byte	0x00, 0xf0, 0x05, 0x00


	//----- nvinfo : EIATTR_KPARAM_INFO
	.align		4
.L_635:
        /*0048*/ 	.byte	0x04, 0x17
        /*004a*/ 	.short	(.L_637 - .L_636)
.L_636:
        /*004c*/ 	.word	0x00000000
        /*0050*/ 	.short	0x0005
        /*0052*/ 	.short	0x0040
        /*0054*/ 	.byte	0x00, 0xf0, 0x21, 0x00


	//----- nvinfo : EIATTR_KPARAM_INFO
	.align		4
.L_637:
        /*0058*/ 	.byte	0x04, 0x17
        /*005a*/ 	.short	(.L_639 - .L_638)
.L_638:
        /*005c*/ 	.word	0x00000000
        /*0060*/ 	.short	0x0004
        /*0062*/ 	.short	0x0038
        /*0064*/ 	.byte	0x00, 0xf5, 0x21, 0x00


	//----- nvinfo : EIATTR_KPARAM_INFO
	.align		4
.L_639:
        /*0068*/ 	.byte	0x04, 0x17
        /*006a*/ 	.short	(.L_641 - .L_640)
.L_640:
        /*006c*/ 	.word	0x00000000
        /*0070*/ 	.short	0x0003
        /*0072*/ 	.short	0x0030
        /*0074*/ 	.byte	0x00, 0xf0, 0x21, 0x00


	//----- nvinfo : EIATTR_KPARAM_INFO
	.align		4
.L_641:
        /*0078*/ 	.byte	0x04, 0x17
        /*007a*/ 	.short	(.L_643 - .L_642)
.L_642:
        /*007c*/ 	.word	0x00000000
        /*0080*/ 	.short	0x0002
        /*0082*/ 	.short	0x0020
        /*0084*/ 	.byte	0x00, 0xf0, 0x41, 0x00


	//----- nvinfo : EIATTR_KPARAM_INFO
	.align		4
.L_643:
        /*0088*/ 	.byte	0x04, 0x17
        /*008a*/ 	.short	(.L_645 - .L_644)
.L_644:
        /*008c*/ 	.word	0x00000000
        /*0090*/ 	.short	0x0001
        /*0092*/ 	.short	0x0008
        /*0094*/ 	.byte	0x00, 0xf0, 0x61, 0x00


	//----- nvinfo : EIATTR_KPARAM_INFO
	.align		4
.L_645:
        /*0098*/ 	.byte	0x04, 0x17
        /*009a*/ 	.short	(.L_647 - .L_646)
.L_646:
        /*009c*/ 	.word	0x00000000
        /*00a0*/ 	.short	0x0000
        /*00a2*/ 	.short	0x0000
        /*00a4*/ 	.byte	0x00, 0xf0, 0x21, 0x00


	//----- nvinfo : EIATTR_SPARSE_MMA_MASK
	.align		4
.L_647:
        /*00a8*/ 	.byte	0x03, 0x50
        /*00aa*/ 	.short	0x0000


	//----- nvinfo : EIATTR_MAXREG_COUNT
	.align		4
        /*00ac*/ 	.byte	0x03, 0x1b
        /*00ae*/ 	.short	0x00ff


	//----- nvinfo : EIATTR_NUM_BARRIERS
	.align		4
        /*00b0*/ 	.byte	0x02, 0x4c
        /*00b2*/ 	.byte	0x01
	.zero		1


	//----- nvinfo : EIATTR_MERCURY_ISA_VERSION
	.align		4
        /*00b4*/ 	.byte	0x03, 0x5f
        /*00b6*/ 	.short	0x0101


	//----- nvinfo : EIATTR_COOP_GROUP_MASK_REGIDS
	.align		4
        /*00b8*/ 	.byte	0x04, 0x29
        /*00ba*/ 	.short	(.L_649 - .L_648)


	//   ....[0]....
.L_648:
        /*00bc*/ 	.word	0xffffffff


	//   ....[1]....
        /*00c0*/ 	.word	0xffffffff


	//   ....[2]....
        /*00c4*/ 	.word	0xffffffff


	//   ....[3]....
        /*00c8*/ 	.word	0xffffffff


	//   ....[4]....
        /*00cc*/ 	.word	0xffffffff


	//   ....[5]....
        /*00d0*/ 	.word	0xffffffff


	//   ....[6]....
        /*00d4*/ 	.word	0xffffffff


	//   ....[7]....
        /*00d8*/ 	.word	0xffffffff


	//   ....[8]....
        /*00dc*/ 	.word	0xffffffff


	//   ....[9]....
        /*00e0*/ 	.word	0xffffffff


	//   ....[10]....
        /*00e4*/ 	.word	0xffffffff


	//   ....[11]....
        /*00e8*/ 	.word	0xffffffff


	//   ....[12]....
        /*00ec*/ 	.word	0xffffffff


	//   ....[13]....
        /*00f0*/ 	.word	0xffffffff


	//   ....[14]....
        /*00f4*/ 	.word	0xffffffff


	//   ....[15]....
        /*00f8*/ 	.word	0xffffffff


	//   ....[16]....
        /*00fc*/ 	.word	0xffffffff


	//   ....[17]....
        /*0100*/ 	.word	0xffffffff


	//   ....[18]....
        /*0104*/ 	.word	0xffffffff


	//   ....[19]....
        /*0108*/ 	.word	0xffffffff


	//   ....[20]....
        /*010c*/ 	.word	0xffffffff


	//   ....[21]....
        /*0110*/ 	.word	0xffffffff


	//   ....[22]....
        /*0114*/ 	.word	0xffffffff


	//   ....[23]....
        /*0118*/ 	.word	0xffffffff


	//   ....[24]....
        /*011c*/ 	.word	0xffffffff


	//   ....[25]....
        /*0120*/ 	.word	0xffffffff


	//   ....[26]....
        /*0124*/ 	.word	0xffffffff


	//   ....[27]....
        /*0128*/ 	.word	0xffffffff


	//   ....[28]....
        /*012c*/ 	.word	0xffffffff


	//   ....[29]....
        /*0130*/ 	.word	0xffffffff


	//   ....[30]....
        /*0134*/ 	.word	0xffffffff


	//   ....[31]....
        /*0138*/ 	.word	0xffffffff


	//   ....[32]....
        /*013c*/ 	.word	0xffffffff


	//   ....[33]....
        /*0140*/ 	.word	0xffffffff


	//   ....[34]....
        /*0144*/ 	.word	0xffffffff


	//   ....[35]....
        /*0148*/ 	.word	0xffffffff


	//   ....[36]....
        /*014c*/ 	.word	0xffffffff


	//   ....[37]....
        /*0150*/ 	.word	0xffffffff


	//   ....[38]....
        /*0154*/ 	.word	0xffffffff


	//   ....[39]....
        /*0158*/ 	.word	0xffffffff


	//   ....[40]....
        /*015c*/ 	.word	0xffffffff


	//   ....[41]....
        /*0160*/ 	.word	0xffffffff


	//   ....[42]....
        /*0164*/ 	.word	0xffffffff


	//   ....[43]....
        /*0168*/ 	.word	0xffffffff


	//   ....[44]....
        /*016c*/ 	.word	0xffffffff


	//   ....[45]....
        /*0170*/ 	.word	0xffffffff


	//   ....[46]....
        /*0174*/ 	.word	0xffffffff


	//   ....[47]....
        /*0178*/ 	.word	0xffffffff


	//   ....[48]....
        /*017c*/ 	.word	0xffffffff


	//   ....[49]....
        /*0180*/ 	.word	0xffffffff


	//   ....[50]....
        /*0184*/ 	.word	0xffffffff


	//   ....[51]....
        /*0188*/ 	.word	0xffffffff


	//   ....[52]....
        /*018c*/ 	.word	0xffffffff


	//   ....[53]....
        /*0190*/ 	.word	0xffffffff


	//   ....[54]....
        /*0194*/ 	.word	0xffffffff


	//   ....[55]....
        /*0198*/ 	.word	0xffffffff


	//   ....[56]....
        /*019c*/ 	.word	0xffffffff


	//   ....[57]....
        /*01a0*/ 	.word	0xffffffff


	//   ....[58]....
        /*01a4*/ 	.word	0xffffffff


	//   ....[59]....
        /*01a8*/ 	.word	0xffffffff


	//   ....[60]....
        /*01ac*/ 	.word	0xffffffff


	//   ....[61]....
        /*01b0*/ 	.word	0xffffffff


	//   ....[62]....
        /*01b4*/ 	.word	0xffffffff


	//   ....[63]....
        /*01b8*/ 	.word	0xffffffff


	//   ....[64]....
        /*01bc*/ 	.word	0xffffffff


	//   ....[65]....
        /*01c0*/ 	.word	0xffffffff


	//   ....[66]....
        /*01c4*/ 	.word	0xffffffff


	//   ....[67]....
        /*01c8*/ 	.word	0xffffffff


	//   ....[68]....
        /*01cc*/ 	.word	0xffffffff


	//   ....[69]....
        /*01d0*/ 	.word	0xffffffff


	//   ....[70]....
        /*01d4*/ 	.word	0xffffffff


	//   ....[71]....
        /*01d8*/ 	.word	0xffffffff


	//   ....[72]....
        /*01dc*/ 	.word	0xffffffff


	//   ....[73]....
        /*01e0*/ 	.word	0xffffffff


	//   ....[74]....
        /*01e4*/ 	.word	0xffffffff


	//   ....[75]....
        /*01e8*/ 	.word	0xffffffff


	//   ....[76]....
        /*01ec*/ 	.word	0xffffffff


	//   ....[77]....
        /*01f0*/ 	.word	0xffffffff


	//   ....[78]....
        /*01f4*/ 	.word	0xffffffff


	//   ....[79]....
        /*01f8*/ 	.word	0xffffffff


	//   ....[80]....
        /*01fc*/ 	.word	0xffffffff


	//   ....[81]....
        /*0200*/ 	.word	0xffffffff


	//   ....[82]....
        /*0204*/ 	.word	0xffffffff


	//   ....[83]....
        /*0208*/ 	.word	0xffffffff


	//   ....[84]....
        /*020c*/ 	.word	0xffffffff


	//   ....[85]....
        /*0210*/ 	.word	0xffffffff


	//   ....[86]....
        /*0214*/ 	.word	0xffffffff


	//   ....[87]....
        /*0218*/ 	.word	0xffffffff


	//   ....[88]....
        /*021c*/ 	.word	0xffffffff


	//   ....[89]....
        /*0220*/ 	.word	0xffffffff


	//   ....[90]....
        /*0224*/ 	.word	0xffffffff


	//   ....[91]....
        /*0228*/ 	.word	0xffffffff


	//   ....[92]....
        /*022c*/ 	.word	0xffffffff


	//   ....[93]....
        /*0230*/ 	.word	0xffffffff


	//   ....[94]....
        /*0234*/ 	.word	0xffffffff


	//   ....[95]....
        /*0238*/ 	.word	0xffffffff


	//   ....[96]....
        /*023c*/ 	.word	0xffffffff


	//   ....[97]....
        /*0240*/ 	.word	0xffffffff


	//   ....[98]....
        /*0244*/ 	.word	0xffffffff


	//   ....[99]....
        /*0248*/ 	.word	0xffffffff


	//   ....[100]....
        /*024c*/ 	.word	0xffffffff


	//   ....[101]....
        /*0250*/ 	.word	0xffffffff


	//   ....[102]....
        /*0254*/ 	.word	0xffffffff


	//   ....[103]....
        /*0258*/ 	.word	0xffffffff


	//   ....[104]....
        /*025c*/ 	.word	0xffffffff


	//   ....[105]....
        /*0260*/ 	.word	0xffffffff


	//   ....[106]....
        /*0264*/ 	.word	0xffffffff


	//   ....[107]....
        /*0268*/ 	.word	0xffffffff


	//   ....[108]....
        /*026c*/ 	.word	0xffffffff


	//   ....[109]....
        /*0270*/ 	.word	0xffffffff


	//   ....[110]....
        /*0274*/ 	.word	0xffffffff


	//   ....[111]....
        /*0278*/ 	.word	0xffffffff


	//   ....[112]....
        /*027c*/ 	.word	0xffffffff


	//   ....[113]....
        /*0280*/ 	.word	0xffffffff


	//   ....[114]....
        /*0284*/ 	.word	0xffffffff


	//   ....[115]....
        /*0288*/ 	.word	0xffffffff


	//   ....[116]....
        /*028c*/ 	.word	0xffffffff


	//   ....[117]....
        /*0290*/ 	.word	0xffffffff


	//   ....[118]....
        /*0294*/ 	.word	0xffffffff


	//   ....[119]....
        /*0298*/ 	.word	0xffffffff


	//   ....[120]....
        /*029c*/ 	.word	0xffffffff


	//   ....[121]....
        /*02a0*/ 	.word	0xffffffff


	//   ....[122]....
        /*02a4*/ 	.word	0xffffffff


	//   ....[123]....
        /*02a8*/ 	.word	0xffffffff


	//   ....[124]....
        /*02ac*/ 	.word	0xffffffff


	//   ....[125]....
        /*02b0*/ 	.word	0xffffffff


	//   ....[126]....
        /*02b4*/ 	.word	0xffffffff


	//   ....[127]....
        /*02b8*/ 	.word	0xffffffff


	//   ....[128]....
        /*02bc*/ 	.word	0xffffffff


	//   ....[129]....
        /*02c0*/ 	.word	0xffffffff


	//   ....[130]....
        /*02c4*/ 	.word	0xffffffff


	//   ....[131]....
        /*02c8*/ 	.word	0xffffffff


	//   ....[132]....
        /*02cc*/ 	.word	0xffffffff


	//   ....[133]....
        /*02d0*/ 	.word	0xffffffff


	//   ....[134]....
        /*02d4*/ 	.word	0xffffffff


	//   ....[135]....
        /*02d8*/ 	.word	0xffffffff


	//   ....[136]....
        /*02dc*/ 	.word	0xffffffff


	//   ....[137]....
        /*02e0*/ 	.word	0xffffffff


	//   ....[138]....
        /*02e4*/ 	.word	0xffffffff


	//   ....[139]....
        /*02e8*/ 	.word	0xffffffff


	//   ....[140]....
        /*02ec*/ 	.word	0xffffffff


	//   ....[141]....
        /*02f0*/ 	.word	0xffffffff


	//   ....[142]....
        /*02f4*/ 	.word	0xffffffff


	//   ....[143]....
        /*02f8*/ 	.word	0xffffffff


	//   ....[144]....
        /*02fc*/ 	.word	0xffffffff


	//   ....[145]....
        /*0300*/ 	.word	0xffffffff


	//   ....[146]....
        /*0304*/ 	.word	0xffffffff


	//   ....[147]....
        /*0308*/ 	.word	0xffffffff


	//   ....[148]....
        /*030c*/ 	.word	0xffffffff


	//   ....[149]....
        /*0310*/ 	.word	0xffffffff


	//   ....[150]....
        /*0314*/ 	.word	0xffffffff


	//   ....[151]....
        /*0318*/ 	.word	0xffffffff


	//   ....[152]....
        /*031c*/ 	.word	0x0500000d


	//   ....[153]....
        /*0320*/ 	.word	0x0500000d


	//   ....[154]....
        /*0324*/ 	.word	0x0500000d


	//   ....[155]....
        /*0328*/ 	.word	0x0500000d


	//   ....[156]....
        /*032c*/ 	.word	0x0500000d


	//   ....[157]....
        /*0330*/ 	.word	0x0500000d


	//   ....[158]....
        /*0334*/ 	.word	0x0500000d


	//   ....[159]....
        /*0338*/ 	.word	0x0500000d


	//   ....[160]....
        /*033c*/ 	.word	0x0500000d


	//   ....[161]....
        /*0340*/ 	.word	0x0500000d


	//   ....[162]....
        /*0344*/ 	.word	0x0500000d


	//   ....[163]....
        /*0348*/ 	.word	0x0500000d


	//   ....[164]....
        /*034c*/ 	.word	0x0500000d


	//   ....[165]....
        /*0350*/ 	.word	0x0500000d


	//   ....[166]....
        /*0354*/ 	.word	0x0500000d


	//   ....[167]....
        /*0358*/ 	.word	0x0500000d


	//   ....[168]....
        /*035c*/ 	.word	0x0500000d


	//   ....[169]....
        /*0360*/ 	.word	0x0500000d


	//   ....[170]....
        /*0364*/ 	.word	0x0500000d


	//   ....[171]....
        /*0368*/ 	.word	0x0500000d


	//   ....[172]....
        /*036c*/ 	.word	0x0500000d


	//   ....[173]....
        /*0370*/ 	.word	0x0500000d


	//   ....[174]....
        /*0374*/ 	.word	0x0500000d


	//   ....[175]....
        /*0378*/ 	.word	0x0500000d


	//   ....[176]....
        /*037c*/ 	.word	0x0500000d


	//   ....[177]....
        /*0380*/ 	.word	0x0500000d


	//   ....[178]....
        /*0384*/ 	.word	0x0500000d


	//   ....[179]....
        /*0388*/ 	.word	0x0500000d


	//   ....[180]....
        /*038c*/ 	.word	0x0500000d


	//   ....[181]....
        /*0390*/ 	.word	0x0500000d


	//   ....[182]....
        /*0394*/ 	.word	0x0500000d


	//   ....[183]....
        /*0398*/ 	.word	0x0500000d


	//   ....[184]....
        /*039c*/ 	.word	0x0500000d


	//   ....[185]....
        /*03a0*/ 	.word	0x0500000d


	//   ....[186]....
        /*03a4*/ 	.word	0x0500000d


	//   ....[187]....
        /*03a8*/ 	.word	0x0500000d


	//   ....[188]....
        /*03ac*/ 	.word	0x0500000d


	//   ....[189]....
        /*03b0*/ 	.word	0x0500000d


	//   ....[190]....
        /*03b4*/ 	.word	0x0500000d


	//   ....[191]....
        /*03b8*/ 	.word	0x0500000d


	//   ....[192]....
        /*03bc*/ 	.word	0x0500000d


	//   ....[193]....
        /*03c0*/ 	.word	0x0500000d


	//   ....[194]....
        /*03c4*/ 	.word	0x0500000d


	//   ....[195]....
        /*03c8*/ 	.word	0x0500000d


	//   ....[196]....
        /*03cc*/ 	.word	0x0500000d


	//   ....[197]....
        /*03d0*/ 	.word	0x0500000d


	//   ....[198]....
        /*03d4*/ 	.word	0x0500000d


	//   ....[199]....
        /*03d8*/ 	.word	0x0500000d


	//   ....[200]....
        /*03dc*/ 	.word	0x0500000d


	//   ....[201]....
        /*03e0*/ 	.word	0x0500000d


	//   ....[202]....
        /*03e4*/ 	.word	0x0500000d


	//   ....[203]....
        /*03e8*/ 	.word	0x0500000d


	//   ....[204]....
        /*03ec*/ 	.word	0x0500000d


	//   ....[205]....
        /*03f0*/ 	.word	0x0500000d


	//   ....[206]....
        /*03f4*/ 	.word	0x0500000d


	//   ....[207]....
        /*03f8*/ 	.word	0x0500000d


	//   ....[208]....
        /*03fc*/ 	.word	0x0500000d


	//   ....[209]....
        /*0400*/ 	.word	0x0500000d


	//   ....[210]....
        /*0404*/ 	.word	0x0500000d


	//   ....[211]....
        /*0408*/ 	.word	0x0500000d


	//   ....[212]....
        /*040c*/ 	.word	0x0500000d


	//   ....[213]....
        /*0410*/ 	.word	0x0500000d


	//   ....[214]....
        /*0414*/ 	.word	0x0500000d


	//   ....[215]....
        /*0418*/ 	.word	0x0500000d


	//   ....[216]....
        /*041c*/ 	.word	0x0500000d


	//   ....[217]....
        /*0420*/ 	.word	0x0500000d


	//   ....[218]....
        /*0424*/ 	.word	0x0500000d


	//   ....[219]....
        /*0428*/ 	.word	0x0500000d


	//   ....[220]....
        /*042c*/ 	.word	0x0500000d


	//   ....[221]....
        /*0430*/ 	.word	0x0500000d


	//   ....[222]....
        /*0434*/ 	.word	0x0500000d


	//   ....[223]....
        /*0438*/ 	.word	0x0500000d


	//   ....[224]....
        /*043c*/ 	.word	0x0500000d


	//   ....[225]....
        /*0440*/ 	.word	0x0500000d


	//   ....[226]....
        /*0444*/ 	.word	0x0500000d


	//   ....[227]....
        /*0448*/ 	.word	0x0500000d


	//   ....[228]....
        /*044c*/ 	.word	0x0500000d


	//   ....[229]....
        /*0450*/ 	.word	0x0500000d


	//   ....[230]....
        /*0454*/ 	.word	0x0500000d


	//   ....[231]....
        /*0458*/ 	.word	0x0500000d


	//   ....[232]....
        /*045c*/ 	.word	0x0500000d


	//   ....[233]....
        /*0460*/ 	.word	0x0500000d


	//   ....[234]....
        /*0464*/ 	.word	0x0500000d


	//   ....[235]....
        /*0468*/ 	.word	0x0500000d


	//   ....[236]....
        /*046c*/ 	.word	0x0500000d


	//   ....[237]....
        /*0470*/ 	.word	0x0500000d


	//   ....[238]....
        /*0474*/ 	.word	0x0500000d


	//   ....[239]....
        /*0478*/ 	.word	0x0500000d


	//   ....[240]....
        /*047c*/ 	.word	0x0500000d


	//   ....[241]....
        /*0480*/ 	.word	0x0500000d


	//   ....[242]....
        /*0484*/ 	.word	0x0500000d


	//   ....[243]....
        /*0488*/ 	.word	0x0500000d


	//----- nvinfo : EIATTR_COOP_GROUP_INSTR_OFFSETS
	.align		4
.L_649:
        /*048c*/ 	.byte	0x04, 0x28
        /*048e*/ 	.short	(.L_651 - .L_650)


	//   ....[0]....
.L_650:
        /*0490*/ 	.word	0x00000350


	//   ....[1]....
        /*0494*/ 	.word	0x00000780


	//   ....[2]....
        /*0498*/ 	.word	0x00000af0


	//   ....[3]....
        /*049c*/ 	.word	0x00000b60


	//   ....[4]....
        /*04a0*/ 	.word	0x00000ba0


	//   ....[5]....
        /*04a4*/ 	.word	0x00000bf0


	//   ....[6]....
        /*04a8*/ 	.word	0x00000c20


	//   ....[7]....
        /*04ac*/ 	.word	0x00000c60


	//   ....[8]....
        /*04b0*/ 	.word	0x00000cb0


	//   ....[9]....
        /*04b4*/ 	.word	0x00000ce0


	//   ....[10]....
        /*04b8*/ 	.word	0x00000d20


	//   ....[11]....
        /*04bc*/ 	.word	0x00000d70


	//   ....[12]....
        /*04c0*/ 	.word	0x00000da0


	//   ....[13]....
        /*04c4*/ 	.word	0x00000de0


	//   ....[14]....
        /*04c8*/ 	.word	0x00000e30


	//   ....[15]....
        /*04cc*/ 	.word	0x00000e50


	//   ....[16]....
        /*04d0*/ 	.word	0x00000e90


	//   ....[17]....
        /*04d4*/ 	.word	0x00001340


	//   ....[18]....
        /*04d8*/ 	.word	0x00001350


	//   ....[19]....
        /*04dc*/ 	.word	0x000013d0


	//   ....[20]....
        /*04e0*/ 	.word	0x000022c0


	//   ....[21]....
        /*04e4*/ 	.word	0x00002700


	//   ....[22]....
        /*04e8*/ 	.word	0x00002a80


	//   ....[23]....
        /*04ec*/ 	.word	0x00002a90


	//   ....[24]....
        /*04f0*/ 	.word	0x00002aa0


	//   ....[25]....
        /*04f4*/ 	.word	0x00002b20


	//   ....[26]....
        /*04f8*/ 	.word	0x00002b50


	//   ....[27]....
        /*04fc*/ 	.word	0x00002b60


	//   ....[28]....
        /*0500*/ 	.word	0x00002bf0


	//   ....[29]....
        /*0504*/ 	.word	0x00002c10


	//   ....[30]....
        /*0508*/ 	.word	0x00002c20


	//   ....[31]....
        /*050c*/ 	.word	0x00002ca0


	//   ....[32]....
        /*0510*/ 	.word	0x00002cd0


	//   ....[33]....
        /*0514*/ 	.word	0x00002ce0


	//   ....[34]....
        /*0518*/ 	.word	0x00002d70


	//   ....[35]....
        /*051c*/ 	.word	0x00002d90


	//   ....[36]....
        /*0520*/ 	.word	0x00002da0


	//   ....[37]....
        /*0524*/ 	.word	0x000031e0


	//   ....[38]....
        /*0528*/ 	.word	0x000032e0


	//   ....[39]....
        /*052c*/ 	.word	0x00003320


	//   ....[40]....
        /*0530*/ 	.word	0x000035b0


	//   ....[41]....
        /*0534*/ 	.word	0x00003630


	//   ....[42]....
        /*0538*/ 	.word	0x00003690


	//   ....[43]....
        /*053c*/ 	.word	0x000036a0


	//   ....[44]....
        /*0540*/ 	.word	0x000036b0


	//   ....[45]....
        /*0544*/ 	.word	0x000037a0


	//   ....[46]....
        /*0548*/ 	.word	0x000037b0


	//   ....[47]....
        /*054c*/ 	.word	0x000037c0


	//   ....[48]....
        /*0550*/ 	.word	0x000038c0


	//   ....[49]....
        /*0554*/ 	.word	0x000038d0


	//   ....[50]....
        /*0558*/ 	.word	0x000038e0


	//   ....[51]....
        /*055c*/ 	.word	0x000039e0


	//   ....[52]....
        /*0560*/ 	.word	0x000039f0


	//   ....[53]....
        /*0564*/ 	.word	0x00003a00


	//   ....[54]....
        /*0568*/ 	.word	0x00003b00


	//   ....[55]....
        /*056c*/ 	.word	0x00003b10


	//   ....[56]....
        /*0570*/ 	.word	0x00003b20


	//   ....[57]....
        /*0574*/ 	.word	0x00003c70


	//   ....[58]....
        /*0578*/ 	.word	0x00003cf0


	//   ....[59]....
        /*057c*/ 	.word	0x00003d40


	//   ....[60]....
        /*0580*/ 	.word	0x00003d90


	//   ....[61]....
        /*0584*/ 	.word	0x00003da0


	//   ....[62]....
        /*0588*/ 	.word	0x00003db0


	//   ....[63]....
        /*058c*/ 	.word	0x00003ea0


	//   ....[64]....
        /*0590*/ 	.word	0x00003eb0


	//   ....[65]....
        /*0594*/ 	.word	0x00003ec0


	//   ....[66]....
        /*0598*/ 	.word	0x00003fb0


	//   ....[67]....
        /*059c*/ 	.word	0x00003fc0


	//   ....[68]....
        /*05a0*/ 	.word	0x00003fd0


	//   ....[69]....
        /*05a4*/ 	.word	0x000040c0


	//   ....[70]....
        /*05a8*/ 	.word	0x000040d0


	//   ....[71]....
        /*05ac*/ 	.word	0x000040e0


	//   ....[72]....
        /*05b0*/ 	.word	0x000041d0


	//   ....[73]....
        /*05b4*/ 	.word	0x000041e0


	//   ....[74]....
        /*05b8*/ 	.word	0x000041f0


	//   ....[75]....
        /*05bc*/ 	.word	0x00004350


	//   ....[76]....
        /*05c0*/ 	.word	0x000057f0


	//   ....[77]....
        /*05c4*/ 	.word	0x00005de0


	//   ....[78]....
        /*05c8*/ 	.word	0x00006320


	//   ....[79]....
        /*05cc*/ 	.word	0x00006370


	//   ....[80]....
        /*05d0*/ 	.word	0x000063a0


	//   ....[81]....
        /*05d4*/ 	.word	0x000063e0


	//   ....[82]....
        /*05d8*/ 	.word	0x00006400


	//   ....[83]....
        /*05dc*/ 	.word	0x00006430


	//   ....[84]....
        /*05e0*/ 	.word	0x00006490


	//   ....[85]....
        /*05e4*/ 	.word	0x00006510


	//   ....[86]....
        /*05e8*/ 	.word	0x00006520


	//   ....[87]....
        /*05ec*/ 	.word	0x00006550


	//   ....[88]....
        /*05f0*/ 	.word	0x000065d0


	//   ....[89]....
        /*05f4*/ 	.word	0x000065e0


	//   ....[90]....
        /*05f8*/ 	.word	0x00006610


	//   ....[91]....
        /*05fc*/ 	.word	0x00006660


	//   ....[92]....
        /*0600*/ 	.word	0x00006690


	//   ....[93]....
        /*0604*/ 	.word	0x00006b30


	//   ....[94]....
        /*0608*/ 	.word	0x00006b50


	//   ....[95]....
        /*060c*/ 	.word	0x00006cb0


	//   ....[96]....
        /*0610*/ 	.word	0x00007d50


	//   ....[97]....
        /*0614*/ 	.word	0x000082d0


	//   ....[98]....
        /*0618*/ 	.word	0x00008820


	//   ....[99]....
        /*061c*/ 	.word	0x00008830


	//   ....[100]....
        /*0620*/ 	.word	0x00008860


	//   ....[101]....
        /*0624*/ 	.word	0x000088f0


	//   ....[102]....
        /*0628*/ 	.word	0x00008910


	//   ....[103]....
        /*062c*/ 	.word	0x00008920


	//   ....[104]....
        /*0630*/ 	.word	0x000089b0


	//   ....[105]....
        /*0634*/ 	.word	0x000089d0


	//   ....[106]....
        /*0638*/ 	.word	0x000089e0


	//   ....[107]....
        /*063c*/ 	.word	0x00008a70


	//   ....[108]....
        /*0640*/ 	.word	0x00008a90


	//   ....[109]....
        /*0644*/ 	.word	0x00008aa0


	//   ....[110]....
        /*0648*/ 	.word	0x00008b50


	//   ....[111]....
        /*064c*/ 	.word	0x00008b60


	//   ....[112]....
        /*0650*/ 	.word	0x00008b70


	//   ....[113]....
        /*0654*/ 	.word	0x00009110


	//   ....[114]....
        /*0658*/ 	.word	0x00009120


	//   ....[115]....
        /*065c*/ 	.word	0x00009130


	//   ....[116]....
        /*0660*/ 	.word	0x00009380


	//   ....[117]....
        /*0664*/ 	.word	0x00009400


	//   ....[118]....
        /*0668*/ 	.word	0x00009460


	//   ....[119]....
        /*066c*/ 	.word	0x00009470


	//   ....[120]....
        /*0670*/ 	.word	0x00009480


	//   ....[121]....
        /*0674*/ 	.word	0x00009570


	//   ....[122]....
        /*0678*/ 	.word	0x00009580


	//   ....[123]....
        /*067c*/ 	.word	0x00009590


	//   ....[124]....
        /*0680*/ 	.word	0x00009690


	//   ....[125]....
        /*0684*/ 	.word	0x000096a0


	//   ....[126]....
        /*0688*/ 	.word	0x000096b0


	//   ....[127]....
        /*068c*/ 	.word	0x000097b0


	//   ....[128]....
        /*0690*/ 	.word	0x000097c0


	//   ....[129]....
        /*0694*/ 	.word	0x000097d0


	//   ....[130]....
        /*0698*/ 	.word	0x000098d0


	//   ....[131]....
        /*069c*/ 	.word	0x000098e0


	//   ....[132]....
        /*06a0*/ 	.word	0x000098f0


	//   ....[133]....
        /*06a4*/ 	.word	0x00009a40


	//   ....[134]....
        /*06a8*/ 	.word	0x00009ac0


	//   ....[135]....
        /*06ac*/ 	.word	0x00009b30


	//   ....[136]....
        /*06b0*/ 	.word	0x00009b80


	//   ....[137]....
        /*06b4*/ 	.word	0x00009b90


	//   ....[138]....
        /*06b8*/ 	.word	0x00009ba0


	//   ....[139]....
        /*06bc*/ 	.word	0x00009c90


	//   ....[140]....
        /*06c0*/ 	.word	0x00009ca0


	//   ....[141]....
        /*06c4*/ 	.word	0x00009cb0


	//   ....[142]....
        /*06c8*/ 	.word	0x00009da0


	//   ....[143]....
        /*06cc*/ 	.word	0x00009db0


	//   ....[144]....
        /*06d0*/ 	.word	0x00009dc0


	//   ....[145]....
        /*06d4*/ 	.word	0x00009eb0


	//   ....[146]....
        /*06d8*/ 	.word	0x00009ed0


	//   ....[147]....
        /*06dc*/ 	.word	0x00009ee0


	//   ....[148]....
        /*06e0*/ 	.word	0x00009fe0


	//   ....[149]....
        /*06e4*/ 	.word	0x00009ff0


	//   ....[150]....
        /*06e8*/ 	.word	0x0000a000


	//   ....[151]....
        /*06ec*/ 	.word	0x0000a180


	//   ....[152]....
        /*06f0*/ 	.word	0x0000b270


	//   ....[153]....
        /*06f4*/ 	.word	0x0000b300


	//   ....[154]....
        /*06f8*/ 	.word	0x0000b3c0


	//   ....[155]....
        /*06fc*/ 	.word	0x0000b410


	//   ....[156]....
        /*0700*/ 	.word	0x0000b460


	//   ....[157]....
        /*0704*/ 	.word	0x0000b4d0


	//   ....[158]....
        /*0708*/ 	.word	0x0000b560


	//   ....[159]....
        /*070c*/ 	.word	0x0000b5e0


	//   ....[160]....
        /*0710*/ 	.word	0x0000b630


	//   ....[161]....
        /*0714*/ 	.word	0x0000b6a0


	//   ....[162]....
        /*0718*/ 	.word	0x0000b730


	//   ....[163]....
        /*071c*/ 	.word	0x0000b7b0


	//   ....[164]....
        /*0720*/ 	.word	0x0000b800


	//   ....[165]....
        /*0724*/ 	.word	0x0000b870


	//   ....[166]....
        /*0728*/ 	.word	0x0000b900


	//   ....[167]....
        /*072c*/ 	.word	0x0000b980


	//   ....[168]....
        /*0730*/ 	.word	0x0000b9d0


	//   ....[169]....
        /*0734*/ 	.word	0x0000ba50


	//   ....[170]....
        /*0738*/ 	.word	0x0000bae0


	//   ....[171]....
        /*073c*/ 	.word	0x0000bb60


	//   ....[172]....
        /*0740*/ 	.word	0x0000bbb0


	//   ....[173]....
        /*0744*/ 	.word	0x0000bc30


	//   ....[174]....
        /*0748*/ 	.word	0x0000bcb0


	//   ....[175]....
        /*074c*/ 	.word	0x0000bd30


	//   ....[176]....
        /*0750*/ 	.word	0x0000bdb0


	//   ....[177]....
        /*0754*/ 	.word	0x0000be60


	//   ....[178]....
        /*0758*/ 	.word	0x0000beb0


	//   ....[179]....
        /*075c*/ 	.word	0x0000bf00


	//   ....[180]....
        /*0760*/ 	.word	0x0000bf80


	//   ....[181]....
        /*0764*/ 	.word	0x0000c010


	//   ....[182]....
        /*0768*/ 	.word	0x0000c090


	//   ....[183]....
        /*076c*/ 	.word	0x0000c0e0


	//   ....[184]....
        /*0770*/ 	.word	0x0000c160


	//   ....[185]....
        /*0774*/ 	.word	0x0000c1f0


	//   ....[186]....
        /*0778*/ 	.word	0x0000c270


	//   ....[187]....
        /*077c*/ 	.word	0x0000c2c0


	//   ....[188]....
        /*0780*/ 	.word	0x0000c340


	//   ....[189]....
        /*0784*/ 	.word	0x0000c3d0


	//   ....[190]....
        /*0788*/ 	.word	0x0000c450


	//   ....[191]....
        /*078c*/ 	.word	0x0000c4a0


	//   ....[192]....
        /*0790*/ 	.word	0x0000c520


	//   ....[193]....
        /*0794*/ 	.word	0x0000c5b0


	//   ....[194]....
        /*0798*/ 	.word	0x0000c630


	//   ....[195]....
        /*079c*/ 	.word	0x0000c680


	//   ....[196]....
        /*07a0*/ 	.word	0x0000c700


	//   ....[197]....
        /*07a4*/ 	.word	0x0000c770


	//   ....[198]....
        /*07a8*/ 	.word	0x0000c7f0


	//   ....[199]....
        /*07ac*/ 	.word	0x0000c870


	//   ....[200]....
        /*07b0*/ 	.word	0x0000c940


	//   ....[201]....
        /*07b4*/ 	.word	0x0000c990


	//   ....[202]....
        /*07b8*/ 	.word	0x0000c9e0


	//   ....[203]....
        /*07bc*/ 	.word	0x0000ca50


	//   ....[204]....
        /*07c0*/ 	.word	0x0000cae0


	//   ....[205]....
        /*07c4*/ 	.word	0x0000cb60


	//   ....[206]....
        /*07c8*/ 	.word	0x0000cbb0


	//   ....[207]....
        /*07cc*/ 	.word	0x0000cc20


	//   ....[208]....
        /*07d0*/ 	.word	0x0000ccb0


	//   ....[209]....
        /*07d4*/ 	.word	0x0000cd30


	//   ....[210]....
        /*07d8*/ 	.word	0x0000cd80


	//   ....[211]....
        /*07dc*/ 	.word	0x0000cdf0


	//   ....[212]....
        /*07e0*/ 	.word	0x0000ce80


	//   ....[213]....
        /*07e4*/ 	.word	0x0000cf00


	//   ....[214]....
        /*07e8*/ 	.word	0x0000cf50


	//   ....[215]....
        /*07ec*/ 	.word	0x0000cfc0


	//   ....[216]....
        /*07f0*/ 	.word	0x0000d050


	//   ....[217]....
        /*07f4*/ 	.word	0x0000d0d0


	//   ....[218]....
        /*07f8*/ 	.word	0x0000d120


	//   ....[219]....
        /*07fc*/ 	.word	0x0000d190


	//   ....[220]....
        /*0800*/ 	.word	0x0000d200


	//   ....[221]....
        /*0804*/ 	.word	0x0000d280


	//   ....[222]....
        /*0808*/ 	.word	0x0000d300


	//   ....[223]....
        /*080c*/ 	.word	0x0000d3b0


	//   ....[224]....
        /*0810*/ 	.word	0x0000d400


	//   ....[225]....
        /*0814*/ 	.word	0x0000d450


	//   ....[226]....
        /*0818*/ 	.word	0x0000d4c0


	//   ....[227]....
        /*081c*/ 	.word	0x0000d550


	//   ....[228]....
        /*0820*/ 	.word	0x0000d5d0


	//   ....[229]....
        /*0824*/ 	.word	0x0000d620


	//   ....[230]....
        /*0828*/ 	.word	0x0000d690


	//   ....[231]....
        /*082c*/ 	.word	0x0000d720


	//   ....[232]....
        /*0830*/ 	.word	0x0000d7a0


	//   ....[233]....
        /*0834*/ 	.word	0x0000d7f0


	//   ....[234]....
        /*0838*/ 	.word	0x0000d860


	//   ....[235]....
        /*083c*/ 	.word	0x0000d8f0


	//   ....[236]....
        /*0840*/ 	.word	0x0000d980


	//   ....[237]....
        /*0844*/ 	.word	0x0000d9d0


	//   ....[238]....
        /*0848*/ 	.word	0x0000da40


	//   ....[239]....
        /*084c*/ 	.word	0x0000dad0


	//   ....[240]....
        /*0850*/ 	.word	0x0000db50


	//   ....[241]....
        /*0854*/ 	.word	0x0000dba0


	//   ....[242]....
        /*0858*/ 	.word	0x0000dc10


	//   ....[243]....
        /*085c*/ 	.word	0x0000dc80


	//----- nvinfo : EIATTR_VRC_CTA_INIT_COUNT
	.align		4
.L_651:
        /*0860*/ 	.byte	0x02, 0x4a
	.zero		1
	.zero		1


	//----- nvinfo : EIATTR_EXIT_INSTR_OFFSETS
	.align		4
        /*0864*/ 	.byte	0x04, 0x1c
        /*0866*/ 	.short	(.L_653 - .L_652)


	//   ....[0]....
.L_652:
        /*0868*/ 	.word	0x00001950


	//   ....[1]....
        /*086c*/ 	.word	0x00001bc0


	//   ....[2]....
        /*0870*/ 	.word	0x00001d30


	//   ....[3]....
        /*0874*/ 	.word	0x00001fc0


	//   ....[4]....
        /*0878*/ 	.word	0x00002010


	//   ....[5]....
        /*087c*/ 	.word	0x00004c30


	//   ....[6]....
        /*0880*/ 	.word	0x00004ec0


	//   ....[7]....
        /*0884*/ 	.word	0x00005020


	//   ....[8]....
        /*0888*/ 	.word	0x000052c0


	//   ....[9]....
        /*088c*/ 	.word	0x00005310


	//   ....[10]....
        /*0890*/ 	.word	0x00005340


	//   ....[11]....
        /*0894*/ 	.word	0x00007800


	//   ....[12]....
        /*0898*/ 	.word	0x000078f0


	//   ....[13]....
        /*089c*/ 	.word	0x0000b160


	//   ....[14]....
        /*08a0*/ 	.word	0x0000b220


	//----- nvinfo : EIATTR_MAX_THREADS
	.align		4
.L_653:
        /*08a4*/ 	.byte	0x04, 0x05
        /*08a6*/ 	.short	(.L_655 - .L_654)
.L_654:
        /*08a8*/ 	.word	0x00000100
        /*08ac*/ 	.word	0x00000001
        /*08b0*/ 	.word	0x00000001


	//----- nvinfo : EIATTR_CRS_STACK_SIZE
	.align		4
.L_655:
        /*08b4*/ 	.byte	0x04, 0x1e
        /*08b6*/ 	.short	(.L_657 - .L_656)
.L_656:
        /*08b8*/ 	.word	0x00000000


	//----- nvinfo : EIATTR_CBANK_PARAM_SIZE
	.align		4
.L_657:
        /*08bc*/ 	.byte	0x03, 0x19
        /*08be*/ 	.short	0x0060


	//----- nvinfo : EIATTR_PARAM_CBANK
	.align		4
        /*08c0*/ 	.byte	0x04, 0x0a
        /*08c2*/ 	.short	(.L_659 - .L_658)
	.align		4
.L_658:
        /*08c4*/ 	.word	index@(.nv.constant0._ZN6thrust24THRUST_300001_SM_1000_NS8cuda_cub4core6detail13_kernel_agentINS1_15__reduce_by_key16ReduceByKeyAgentINS0_6detail15normal_iteratorINS0_10device_ptrIiEEEENS0_20permutation_iteratorINS8_INS9_IfEEEENS0_18transform_iteratorI14IndexTransformSB_NS0_11use_defaultESH_EEEENS0_16discard_iteratorISH_EESE_N4cuda3std3__48equal_toIiEENSO_4plusIfEEPllEEJSB_SJ_SL_SE_ST_N3cub18CUB_300001_SM_100024ReduceByKeyScanTileStateIflLb1EEESQ_SS_llEEEvDpT0_)
        /*08c8*/ 	.short	0x0380
        /*08ca*/ 	.short	0x0060


	//----- nvinfo : EIATTR_SW_WAR
	.align		4
.L_659:
        /*08cc*/ 	.byte	0x04, 0x36
        /*08ce*/ 	.short	(.L_661 - .L_660)
.L_660:
        /*08d0*/ 	.word	0x00000008
.L_661:


//--------------------- .nv.info._ZN6thrust24THRUST_300001_SM_1000_NS8cuda_cub4core6detail13_kernel_agentINS1_15__reduce_by_key9InitAgentIN3cub18CUB_300001_SM_100024ReduceByKeyScanTileStateIflLb1EEElPlEEJSA_lSB_EEEvDpT0_ --------------------------
	.section	.nv.info._ZN6thrust24THRUST_300001_SM_1000_NS8cuda_cub4core6detail13_kernel_agentINS1_15__reduce_by_key9InitAgentIN3cub18CUB_300001_SM_100024ReduceByKeyScanTileStateIflLb1EEElPlEEJSA_lSB_EEEvDpT0_,"",@"SHT_CUDA_INFO"
	.sectionflags	@""
	.align	4


	//----- nvinfo : EIATTR_CUDA_API_VERSION
	.align		4
        /*0000*/ 	.byte	0x04, 0x37
        /*0002*/ 	.short	(.L_663 - .L_662)
.L_662:
        /*0004*/ 	.word	0x00000082


	//----- nvinfo : EIATTR_KPARAM_INFO
	.align		4
.L_663:
        /*0008*/ 	.byte	0x04, 0x17
        /*000a*/ 	.short	(.L_665 - .L_664)
.L_664:
        /*000c*/ 	.word	0x00000000
        /*0010*/ 	.short	0x0002
        /*0012*/ 	.short	0x0010
        /*0014*/ 	.byte	0x00, 0xf5, 0x21, 0x00


	//----- nvinfo : EIATTR_KPARAM_INFO
	.align		4
.L_665:
        /*0018*/ 	.byte	0x04, 0x17
        /*001a*/ 	.short	(.L_667 - .L_666)
.L_666:
        /*001c*/ 	.word	0x00000000
        /*0020*/ 	.short	0x0001
        /*0022*/ 	.short	0x0008
        /*0024*/ 	.byte	0x00, 0xf0, 0x21, 0x00


	//----- nvinfo : EIATTR_KPARAM_INFO
	.align		4
.L_667:
        /*0028*/ 	.byte	0x04, 0x17
        /*002a*/ 	.short	(.L_669 - .L_668)
.L_668:
        /*002c*/ 	.word	0x00000000
        /*0030*/ 	.short	0x0000
        /*0032*/ 	.short	0x0000
        /*0034*/ 	.byte	0x00, 0xf0, 0x21, 0x00


	//----- nvinfo : EIATTR_SPARSE_MMA_MASK
	.align		4
.L_669:
        /*0038*/ 	.byte	0x03, 0x50
        /*003a*/ 	.short	0x0000


	//----- nvinfo : EIATTR_MAXREG_COUNT
	.align		4
        /*003c*/ 	.byte	0x03, 0x1b
        /*003e*/ 	.short	0x00ff


	//----- nvinfo : EIATTR_MERCURY_ISA_VERSION
	.align		4
        /*0040*/ 	.byte	0x03, 0x5f
        /*0042*/ 	.short	0x0101


	//----- nvinfo : EIATTR_VRC_CTA_INIT_COUNT
	.align		4
        /*0044*/ 	.byte	0x02, 0x4a
	.zero		1
	.zero		1


	//----- nvinfo : EIATTR_EXIT_INSTR_OFFSETS
	.align		4
        /*0048*/ 	.byte	0x04, 0x1c
        /*004a*/ 	.short	(.L_671 - .L_670)


	//   ....[0]....
.L_670:
        /*004c*/ 	.word	0x00000140


	//   ....[1]....
        /*0050*/ 	.word	0x00000170


	//----- nvinfo : EIATTR_MAX_THREADS
	.align		4
.L_671:
        /*0054*/ 	.byte	0x04, 0x05
        /*0056*/ 	.short	(.L_673 - .L_672)
.L_672:
        /*0058*/ 	.word	0x00000080
        /*005c*/ 	.word	0x00000001
        /*0060*/ 	.word	0x00000001


	//----- nvinfo : EIATTR_CBANK_PARAM_SIZE
	.align		4
.L_673:
        /*0064*/ 	.byte	0x03, 0x19
        /*0066*/ 	.short	0x0018


	//----- nvinfo : EIATTR_PARAM_CBANK
	.align		4
        /*0068*/ 	.byte	0x04, 0x0a
        /*006a*/ 	.short	(.L_675 - .L_674)
	.align		4
.L_674:
        /*006c*/ 	.word	index@(.nv.constant0._ZN6thrust24THRUST_300001_SM_1000_NS8cuda_cub4core6detail13_kernel_agentINS1_15__reduce_by_key9InitAgentIN3cub18CUB_300001_SM_100024ReduceByKeyScanTileStateIflLb1EEElPlEEJSA_lSB_EEEvDpT0_)
        /*0070*/ 	.short	0x0380
        /*0072*/ 	.short	0x0018


	//----- nvinfo : EIATTR_SW_WAR
	.align		4
.L_675:
        /*0074*/ 	.byte	0x04, 0x36
        /*0076*/ 	.short	(.L_677 - .L_676)
.L_676:
        /*0078*/ 	.word	0x00000008
.L_677:


//--------------------- .nv.info._ZN6thrust24THRUST_300001_SM_1000_NS8cuda_cub4core6detail13_kernel_agentINS1_15__reduce_by_key16ReduceByKeyAgentINS0_6detail15normal_iteratorINS0_10device_ptrIiEEEENS0_20permutation_iteratorINS8_INS9_IfEEEENS0_18transform_iteratorI14IndexTransformSB_NS0_11use_defaultESH_EEEENS0_16discard_iteratorISH_EESE_N4cuda3std3__48equal_toIiEENSO_4plusIfEEPiiEEJSB_SJ_SL_SE_ST_N3cub18CUB_300001_SM_100024ReduceByKeyScanTileStateIfiLb1EEESQ_SS_iiEEEvDpT0_ --------------------------
	.section	.nv.info._ZN6thrust24THRUST_300001_SM_1000_NS8cuda_cub4core6detail13_kernel_agentINS1_15__reduce_by_key16ReduceByKeyAgentINS0_6detail15normal_iteratorINS0_10device_ptrIiEEEENS0_20permutation_iteratorINS8_INS9_IfEEEENS0_18transform_iteratorI14IndexTransformSB_NS0_11use_defaultESH_EEEENS0_16discard_iteratorISH_EESE_N4cuda3std3__48equal_toIiEENSO_4plusIfEEPiiEEJSB_SJ_SL_SE_ST_N3cub18CUB_300001_SM_100024ReduceByKeyScanTileStateIfiLb1EEESQ_SS_iiEEEvDpT0_,"",@"SHT_CUDA_INFO"
	.sectionflags	@""
	.align	4


	//----- nvinfo : EIATTR_CUDA_API_VERSION
	.align		4
        /*0000*/ 	.byte	0x04, 0x37
        /*0002*/ 	.short	(.L_679 - .L_678)
.L_678:
        /*0004*/ 	.word	0x00000082


	//----- nvinfo : EIATTR_KPARAM_INFO
	.align		4
.L_679:
        /*0008*/ 	.byte	0x04, 0x17
        /*000a*/ 	.short	(.L_681 - .L_680)
.L_680:
        /*000c*/ 	.word	0x00000000
        /*0010*/ 	.short	0x0009
        /*0012*/ 	.short	0x0050
        /*0014*/ 	.byte	0x00, 0xf0, 0x11, 0x00


	//----- nvinfo : EIATTR_KPARAM_INFO
	.align		4
.L_681:
        /*0018*/ 	.byte	0x04, 0x17
        /*001a*/ 	.short	(.L_683 - .L_682)
.L_682:
        /*001c*/ 	.word	0x00000000
        /*0020*/ 	.short	0x0008
        /*0022*/ 	.short	0x004c
        /*0024*/ 	.byte	0x00, 0xf0, 0x11, 0x00


	//----- nvinfo : EIATTR_KPARAM_INFO
	.align		4
.L_683:
        /*0028*/ 	.byte	0x04, 0x17
        /*002a*/ 	.short	(.L_685 - .L_684)
.L_684:
        /*002c*/ 	.word	0x00000000
        /*0030*/ 	.short	0x0007
        /*0032*/ 	.short	0x0049
        /*0034*/ 	.byte	0x00, 0xf0, 0x05, 0x00


	//----- nvinfo : EIATTR_KPARAM_INFO
	.align		4
.L_685:
        /*0038*/ 	.byte	0x04, 0x17
        /*003a*/ 	.short	(.L_687 - .L_686)
.L_686:
        /*003c*/ 	.word	0x00000000
        /*0040*/ 	.short	0x0006
        /*0042*/ 	.short	0x0048
        /*0044*/ 	.byte	0x00, 0xf0, 0x05, 0x00


	//----- nvinfo : EIATTR_KPARAM_INFO
	.align		4
.L_687:
        /*0048*/ 	.byte	0x04, 0x17
        /*004a*/ 	.short	(.L_689 - .L_688)
.L_688:
        /*004c*/ 	.word	0x00000000
        /*0050*/ 	.short	0x0005
        /*0052*/ 	.short	0x0040
        /*0054*/ 	.byte	0x00, 0xf0, 0x21, 0x00


	//----- nvinfo : EIATTR_KPARAM_INFO
	.align		4
.L_689:
        /*0058*/ 	.byte	0x04, 0x17
        /*005a*/ 	.short	(.L_691 - .L_690)
.L_690:
        /*005c*/ 	.word	0x00000000
        /*0060*/ 	.short	0x0004
        /*0062*/ 	.short	0x0038
        /*0064*/ 	.byte	0x00, 0xf5, 0x21, 0x00


	//----- nvinfo : EIATTR_KPARAM_INFO
	.align		4
.L_691:
        /*0068*/ 	.byte	0x04, 0x17
        /*006a*/ 	.short	(.L_693 - .L_692)
.L_692:
        /*006c*/ 	.word	0x00000000
        /*0070*/ 	.short	0x0003
        /*0072*/ 	.short	0x0030
        /*0074*/ 	.byte	0x00, 0xf0, 0x21, 0x00


	//----- nvinfo : EIATTR_KPARAM_INFO
	.align		4
.L_693:
        /*0078*/ 	.byte	0x04, 0x17
        /*007a*/ 	.short	(.L_695 - .L_694)
.L_694:
        /*007c*/ 	.word	0x00000000
        /*0080*/ 	.short	0x0002
        /*0082*/ 	.short	0x0020
        /*0084*/ 	.byte	0x00, 0xf0, 0x41, 0x00


	//----- nvinfo : EIATTR_KPARAM_INFO
	.align		4
.L_695:
        /*0088*/ 	.byte	0x04, 0x17
        /*008a*/ 	.short	(.L_697 - .L_696)
.L_696:
        /*008c*/ 	.word	0x00000000
        /*0090*/ 	.short	0x0001
        /*0092*/ 	.short	0x0008
        /*0094*/ 	.byte	0x00, 0xf0, 0x61, 0x00


	//----- nvinfo : EIATTR_KPARAM_INFO
	.align		4
.L_697:
        /*0098*/ 	.byte	0x04, 0x17
        /*009a*/ 	.short	(.L_699 - .L_698)
.L_698:
        /*009c*/ 	.word	0x00000000
        /*00a0*/ 	.short	0x0000
        /*00a2*/ 	.short	0x0000
        /*00a4*/ 	.byte	0x00, 0xf0, 0x21, 0x00


	//----- nvinfo : EIATTR_SPARSE_MMA_MASK
	.align		4
.L_699:
        /*00a8*/ 	.byte	0x03, 0x50
        /*00aa*/ 	.short	0x0000


	//----- nvinfo : EIATTR_MAXREG_COUNT
	.align		4
        /*00ac*/ 	.byte	0x03, 0x1b
        /*00ae*/ 	.short	0x00ff


	//----- nvinfo : EIATTR_NUM_BARRIERS
	.align		4
        /*00b0*/ 	.byte	0x02, 0x4c
        /*00b2*/ 	.byte	0x01
	.zero		1


	//----- nvinfo : EIATTR_MERCURY_ISA_VERSION
	.align		4
        /*00b4*/ 	.byte	0x03, 0x5f
        /*00b6*/ 	.short	0x0101


	//----- nvinfo : EIATTR_COOP_GROUP_MASK_REGIDS
	.align		4
        /*00b8*/ 	.byte	0x04, 0x29
        /*00ba*/ 	.short	(.L_701 - .L_700)


	//   ....[0]....
.L_700:
        /*00bc*/ 	.word	0xffffffff


	//   ....[1]....
        /*00c0*/ 	.word	0xffffffff


	//   ....[2]....
        /*00c4*/ 	.word	0xffffffff


	//   ....[3]....
        /*00c8*/ 	.word	0xffffffff


	//   ....[4]....
        /*00cc*/ 	.word	0xffffffff


	//   ....[5]....
        /*00d0*/ 	.word	0xffffffff


	//   ....[6]....
        /*00d4*/ 	.word	0xffffffff


	//   ....[7]....
        /*00d8*/ 	.word	0xffffffff


	//   ....[8]....
        /*00dc*/ 	.word	0xffffffff


	//   ....[9]....
        /*00e0*/ 	.word	0xffffffff


	//   ....[10]....
        /*00e4*/ 	.word	0xffffffff


	//   ....[11]....
        /*00e8*/ 	.word	0xffffffff


	//   ....[12]....
        /*00ec*/ 	.word	0xffffffff


	//   ....[13]....
        /*00f0*/ 	.word	0xffffffff


	//   ....[14]....
        /*00f4*/ 	.word	0xffffffff


	//   ....[15]....
        /*00f8*/ 	.word	0xffffffff


	//   ....[16]....
        /*00fc*/ 	.word	0xffffffff


	//   ....[17]....
        /*0100*/ 	.word	0xffffffff


	//   ....[18]....
        /*0104*/ 	.word	0xffffffff


	//   ....[19]....
        /*0108*/ 	.word	0xffffffff


	//   ....[20]....
        /*010c*/ 	.word	0xffffffff


	//   ....[21]....
        /*0110*/ 	.word	0xffffffff


	//   ....[22]....
        /*0114*/ 	.word	0xffffffff


	//   ....[23]....
        /*0118*/ 	.word	0xffffffff


	//   ....[24]....
        /*011c*/ 	.word	0xffffffff


	//   ....[25]....
        /*0120*/ 	.word	0xffffffff


	//   ....[26]....
        /*0124*/ 	.word	0xffffffff


	//   ....[27]....
        /*0128*/ 	.word	0xffffffff


	//   ....[28]....
        /*012c*/ 	.word	0xffffffff


	//   ....[29]....
        /*0130*/ 	.word	0xffffffff


	//   ....[30]....
        /*0134*/ 	.word	0xffffffff


	//   ....[31]....
        /*0138*/ 	.word	0xffffffff


	//   ....[32]....
        /*013c*/ 	.word	0xffffffff


	//   ....[33]....
        /*0140*/ 	.word	0xffffffff


	//   ....[34]....
        /*0144*/ 	.word	0xffffffff


	//   ....[35]....
        /*0148*/ 	.word	0xffffffff


	//   ....[36]....
        /*014c*/ 	.word	0xffffffff


	//   ....[37]....
        /*0150*/ 	.word	0xffffffff


	//   ....[38]....
        /*0154*/ 	.word	0xffffffff


	//   ....[39]....
        /*0158*/ 	.word	0xffffffff


	//   ....[40]....
        /*015c*/ 	.word	0xffffffff


	//   ....[41]....
        /*0160*/ 	.word	0xffffffff


	//   ....[42]....
        /*0164*/ 	.word	0xffffffff


	//   ....[43]....
        /*0168*/ 	.word	0xffffffff


	//   ....[44]....
        /*016c*/ 	.word	0xffffffff


	//   ....[45]....
        /*0170*/ 	.word	0xffffffff


	//   ....[46]....
        /*0174*/ 	.word	0xffffffff


	//   ....[47]....
        /*0178*/ 	.word	0xffffffff


	//   ....[48]....
        /*017c*/ 	.word	0xffffffff


	//   ....[49]....
        /*0180*/ 	.word	0xffffffff


	//   ....[50]....
        /*0184*/ 	.word	0xffffffff


	//   ....[51]....
        /*0188*/ 	.word	0xffffffff


	//   ....[52]....
        /*018c*/ 	.word	0xffffffff


	//   ....[53]....
        /*0190*/ 	.word	0xffffffff


	//   ....[54]....
        /*0194*/ 	.word	0xffffffff


	//   ....[55]....
        /*0198*/ 	.word	0xffffffff


	//   ....[56]....
        /*019c*/ 	.word	0xffffffff


	//   ....[57]....
        /*01a0*/ 	.word	0xffffffff


	//   ....[58]....
        /*01a4*/ 	.word	0xffffffff


	//   ....[59]....
        /*01a8*/ 	.word	0xffffffff


	//   ....[60]....
        /*01ac*/ 	.word	0xffffffff


	//   ....[61]....
        /*01b0*/ 	.word	0xffffffff


	//   ....[62]....
        /*01b4*/ 	.word	0xffffffff


	//   ....[63]....
        /*01b8*/ 	.word	0xffffffff


	//   ....[64]....
        /*01bc*/ 	.word	0xffffffff


	//   ....[65]....
        /*01c0*/ 	.word	0xffffffff


	//   ....[66]....
        /*01c4*/ 	.word	0xffffffff


	//   ....[67]....
        /*01c8*/ 	.word	0xffffffff


	//   ....[68]....
        /*01cc*/ 	.word	0xffffffff


	//   ....[69]....
        /*01d0*/ 	.word	0xffffffff


	//   ....[70]....
        /*01d4*/ 	.word	0xffffffff


	//   ....[71]....
        /*01d8*/ 	.word	0xffffffff


	//   ....[72]....
        /*01dc*/ 	.word	0xffffffff


	//   ....[73]....
        /*01e0*/ 	.word	0xffffffff


	//   ....[74]....
        /*01e4*/ 	.word	0xffffffff


	//   ....[75]....
        /*01e8*/ 	.word	0xffffffff


	//   ....[76]....
        /*01ec*/ 	.word	0xffffffff


	//   ....[77]....
        /*01f0*/ 	.word	0xffffffff


	//   ....[78]....
        /*01f4*/ 	.word	0xffffffff


	//   ....[79]....
        /*01f8*/ 	.word	0xffffffff


	//   ....[80]....
        /*01fc*/ 	.word	0xffffffff


	//   ....[81]....
        /*0200*/ 	.word	0xffffffff


	//   ....[82]....
        /*0204*/ 	.word	0xffffffff


	//   ....[83]....
        /*0208*/ 	.word	0xffffffff


	//   ....[84]....
        /*020c*/ 	.word	0xffffffff


	//   ....[85]....
        /*0210*/ 	.word	0xffffffff


	//   ....[86]....
        /*0214*/ 	.word	0xffffffff


	//   ....[87]....
        /*0218*/ 	.word	0xffffffff


	//   ....[88]....
        /*021c*/ 	.word	0xffffffff


	//   ....[89]....
        /*0220*/ 	.word	0xffffffff


	//   ....[90]....
        /*0224*/ 	.word	0xffffffff


	//   ....[91]....
        /*0228*/ 	.word	0xffffffff


	//   ....[92]....
        /*022c*/ 	.word	0xffffffff


	//   ....[93]....
        /*0230*/ 	.word	0xffffffff


	//   ....[94]....
        /*0234*/ 	.word	0xffffffff


	//   ....[95]....
        /*0238*/ 	.word	0xffffffff


	//   ....[96]....
        /*023c*/ 	.word	0xffffffff


	//   ....[97]....
        /*0240*/ 	.word	0xffffffff


	//   ....[98]....
        /*0244*/ 	.word	0xffffffff


	//   ....[99]....
        /*0248*/ 	.word	0xffffffff


	//   ....[100]....
        /*024c*/ 	.word	0xffffffff


	//   ....[101]....
        /*0250*/ 	.word	0xffffffff


	//   ....[102]....
        /*0254*/ 	.word	0xffffffff


	//   ....[103]....
        /*0258*/ 	.word	0xffffffff


	//   ....[104]....
        /*025c*/ 	.word	0xffffffff


	//   ....[105]....
        /*0260*/ 	.word	0xffffffff


	//   ....[106]....
        /*0264*/ 	.word	0xffffffff


	//   ....[107]....
        /*0268*/ 	.word	0xffffffff


	//   ....[108]....
        /*026c*/ 	.word	0x05000004


	//   ....[109]....
        /*0270*/ 	.word	0x05000004


	//   ....[110]....
        /*0274*/ 	.word	0x05000004


	//   ....[111]....
        /*0278*/ 	.word	0x05000004


	//   ....[112]....
        /*027c*/ 	.word	0x05000004


	//   ....[113]....
        /*0280*/ 	.word	0x05000004


	//   ....[114]....
        /*0284*/ 	.word	0x05000004


	//   ....[115]....
        /*0288*/ 	.word	0x05000004


	//   ....[116]....
        /*028c*/ 	.word	0x05000004


	//   ....[117]....
        /*0290*/ 	.word	0x05000004


	//   ....[118]....
        /*0294*/ 	.word	0x05000004


	//   ....[119]....
        /*0298*/ 	.word	0x05000004


	//   ....[120]....
        /*029c*/ 	.word	0x05000004


	//   ....[121]....
        /*02a0*/ 	.word	0x05000004


	//   ....[122]....
        /*02a4*/ 	.word	0x05000004


	//   ....[123]....
        /*02a8*/ 	.word	0x05000004


	//   ....[124]....
        /*02ac*/ 	.word	0x05000004


	//   ....[125]....
        /*02b0*/ 	.word	0x05000004


	//   ....[126]....
        /*02b4*/ 	.word	0x05000004


	//   ....[127]....
        /*02b8*/ 	.word	0x05000004


	//   ....[128]....
        /*02bc*/ 	.word	0x05000004


	//   ....[129]....
        /*02c0*/ 	.word	0x05000004


	//   ....[130]....
        /*02c4*/ 	.word	0x05000004


	//   ....[131]....
        /*02c8*/ 	.word	0x05000004


	//   ....[132]....
        /*02cc*/ 	.word	0x05000004


	//   ....[133]....
        /*02d0*/ 	.word	0x05000004


	//   ....[134]....
        /*02d4*/ 	.word	0x05000004


	//   ....[135]....
        /*02d8*/ 	.word	0x05000004


	//   ....[136]....
        /*02dc*/ 	.word	0x05000004


	//   ....[137]....
        /*02e0*/ 	.word	0x05000004


	//   ....[138]....
        /*02e4*/ 	.word	0x05000004


	//   ....[139]....
        /*02e8*/ 	.word	0x05000004


	//   ....[140]....
        /*02ec*/ 	.word	0x05000004


	//   ....[141]....
        /*02f0*/ 	.word	0x05000004


	//   ....[142]....
        /*02f4*/ 	.word	0x05000004


	//   ....[143]....
        /*02f8*/ 	.word	0x05000004


	//   ....[144]....
        /*02fc*/ 	.word	0x05000004


	//   ....[145]....
        /*0300*/ 	.word	0x05000004


	//   ....[146]....
        /*0304*/ 	.word	0x05000004


	//   ....[147]....
        /*0308*/ 	.word	0x05000004


	//   ....[148]....
        /*030c*/ 	.word	0x05000004


	//   ....[149]....
        /*0310*/ 	.word	0x05000004


	//   ....[150]....
        /*0314*/ 	.word	0x05000004


	//   ....[151]....
        /*0318*/ 	.word	0x05000004


	//   ....[152]....
        /*031c*/ 	.word	0x05000004


	//   ....[153]....
        /*0320*/ 	.word	0x05000004


	//   ....[154]....
        /*0324*/ 	.word	0x05000004


	//   ....[155]....
        /*0328*/ 	.word	0x05000004


	//   ....[156]....
        /*032c*/ 	.word	0x05000004


	//   ....[157]....
        /*0330*/ 	.word	0x05000004


	//   ....[158]....
        /*0334*/ 	.word	0x05000004


	//   ....[159]....
        /*0338*/ 	.word	0x05000004


	//----- nvinfo : EIATTR_COOP_GROUP_INSTR_OFFSETS
	.align		4
.L_701:
        /*033c*/ 	.byte	0x04, 0x28
        /*033e*/ 	.short	(.L_703 - .L_702)


	//   ....[0]....
.L_702:
        /*0340*/ 	.word	0x000002f0


	//   ....[1]....
        /*0344*/ 	.word	0x000006e0


	//   ....[2]....
        /*0348*/ 	.word	0x000009b0


	//   ....[3]....
        /*034c*/ 	.word	0x00000a40


	//   ....[4]....
        /*0350*/ 	.word	0x00000a70


	//   ....[5]....
        /*0354*/ 	.word	0x00000ae0


	//   ....[6]....
        /*0358*/ 	.word	0x00000af0


	//   ....[7]....
        /*035c*/ 	.word	0x00000b20


	//   ....[8]....
        /*0360*/ 	.word	0x00000b80


	//   ....[9]....
        /*0364*/ 	.word	0x00000be0


	//   ....[10]....
        /*0368*/ 	.word	0x00000bf0


	//   ....[11]....
        /*036c*/ 	.word	0x00000c20


	//   ....[12]....
        /*0370*/ 	.word	0x00000f50


	//   ....[13]....
        /*0374*/ 	.word	0x00000fb0


	//   ....[14]....
        /*0378*/ 	.word	0x000020c0


	//   ....[15]....
        /*037c*/ 	.word	0x000024c0


	//   ....[16]....
        /*0380*/ 	.word	0x00002820


	//   ....[17]....
        /*0384*/ 	.word	0x00002830


	//   ....[18]....
        /*0388*/ 	.word	0x000028a0


	//   ....[19]....
        /*038c*/ 	.word	0x000028b0


	//   ....[20]....
        /*0390*/ 	.word	0x00002920


	//   ....[21]....
        /*0394*/ 	.word	0x00002930


	//   ....[22]....
        /*0398*/ 	.word	0x000029a0


	//   ....[23]....
        /*039c*/ 	.word	0x000029b0


	//   ....[24]....
        /*03a0*/ 	.word	0x00002a20


	//   ....[25]....
        /*03a4*/ 	.word	0x00002a30


	//   ....[26]....
        /*03a8*/ 	.word	0x00002ba0


	//   ....[27]....
        /*03ac*/ 	.word	0x00002c40


	//   ....[28]....
        /*03b0*/ 	.word	0x00003020


	//   ....[29]....
        /*03b4*/ 	.word	0x00003090


	//   ....[30]....
        /*03b8*/ 	.word	0x00003110


	//   ....[31]....
        /*03bc*/ 	.word	0x00003140


	//   ....[32]....
        /*03c0*/ 	.word	0x000031c0


	//   ....[33]....
        /*03c4*/ 	.word	0x000031e0


	//   ....[34]....
        /*03c8*/ 	.word	0x00003230


	//   ....[35]....
        /*03cc*/ 	.word	0x00003270


	//   ....[36]....
        /*03d0*/ 	.word	0x000032c0


	//   ....[37]....
        /*03d4*/ 	.word	0x000032f0


	//   ....[38]....
        /*03d8*/ 	.word	0x00003360


	//   ....[39]....
        /*03dc*/ 	.word	0x000033a0


	//   ....[40]....
        /*03e0*/ 	.word	0x000033e0


	//   ....[41]....
        /*03e4*/ 	.word	0x000034e0


	//   ....[42]....
        /*03e8*/ 	.word	0x00003540


	//   ....[43]....
        /*03ec*/ 	.word	0x000035d0


	//   ....[44]....
        /*03f0*/ 	.word	0x000035f0


	//   ....[45]....
        /*03f4*/ 	.word	0x00003660


	//   ....[46]....
        /*03f8*/ 	.word	0x00003690


	//   ....[47]....
        /*03fc*/ 	.word	0x000036f0


	//   ....[48]....
        /*0400*/ 	.word	0x00003720


	//   ....[49]....
        /*0404*/ 	.word	0x00003780


	//   ....[50]....
        /*0408*/ 	.word	0x000037b0


	//   ....[51]....
        /*040c*/ 	.word	0x00003820


	//   ....[52]....
        /*0410*/ 	.word	0x00003840


	//   ....[53]....
        /*0414*/ 	.word	0x000038a0


	//   ....[54]....
        /*0418*/ 	.word	0x00004ed0


	//   ....[55]....
        /*041c*/ 	.word	0x00005480


	//   ....[56]....
        /*0420*/ 	.word	0x00005800


	//   ....[57]....
        /*0424*/ 	.word	0x000058d0


	//   ....[58]....
        /*0428*/ 	.word	0x000058f0


	//   ....[59]....
        /*042c*/ 	.word	0x00005960


	//   ....[60]....
        /*0430*/ 	.word	0x00005970


	//   ....[61]....
        /*0434*/ 	.word	0x000059a0


	//   ....[62]....
        /*0438*/ 	.word	0x00005a00


	//   ....[63]....
        /*043c*/ 	.word	0x00005a60


	//   ....[64]....
        /*0440*/ 	.word	0x00005a70


	//   ....[65]....
        /*0444*/ 	.word	0x00005aa0


	//   ....[66]....
        /*0448*/ 	.word	0x00005df0


	//   ....[67]....
        /*044c*/ 	.word	0x00005e30


	//   ....[68]....
        /*0450*/ 	.word	0x00007110


	//   ....[69]....
        /*0454*/ 	.word	0x00007640


	//   ....[70]....
        /*0458*/ 	.word	0x00007ac0


	//   ....[71]....
        /*045c*/ 	.word	0x00007b10


	//   ....[72]....
        /*0460*/ 	.word	0x00007b80


	//   ....[73]....
        /*0464*/ 	.word	0x00007be0


	//   ....[74]....
        /*0468*/ 	.word	0x00007bf0


	//   ....[75]....
        /*046c*/ 	.word	0x00007c20


	//   ....[76]....
        /*0470*/ 	.word	0x00007c80


	//   ....[77]....
        /*0474*/ 	.word	0x00007ce0


	//   ....[78]....
        /*0478*/ 	.word	0x00007cf0


	//   ....[79]....
        /*047c*/ 	.word	0x00007d20


	//   ....[80]....
        /*0480*/ 	.word	0x00007e00


	//   ....[81]....
        /*0484*/ 	.word	0x00008080


	//   ....[82]....
        /*0488*/ 	.word	0x00008310


	//   ....[83]....
        /*048c*/ 	.word	0x00008380


	//   ....[84]....
        /*0490*/ 	.word	0x00008440


	//   ....[85]....
        /*0494*/ 	.word	0x00008450


	//   ....[86]....
        /*0498*/ 	.word	0x000084c0


	//   ....[87]....
        /*049c*/ 	.word	0x00008500


	//   ....[88]....
        /*04a0*/ 	.word	0x00008550


	//   ....[89]....
        /*04a4*/ 	.word	0x00008590


	//   ....[90]....
        /*04a8*/ 	.word	0x000085e0


	//   ....[91]....
        /*04ac*/ 	.word	0x00008610


	//   ....[92]....
        /*04b0*/ 	.word	0x00008660


	//   ....[93]....
        /*04b4*/ 	.word	0x00008690


	//   ....[94]....
        /*04b8*/ 	.word	0x000086f0


	//   ....[95]....
        /*04bc*/ 	.word	0x000087b0


	//   ....[96]....
        /*04c0*/ 	.word	0x00008810


	//   ....[97]....
        /*04c4*/ 	.word	0x00008890


	//   ....[98]....
        /*04c8*/ 	.word	0x000088c0


	//   ....[99]....
        /*04cc*/ 	.word	0x000088f0


	//   ....[100]....
        /*04d0*/ 	.word	0x00008960


	//   ....[101]....
        /*04d4*/ 	.word	0x00008990


	//   ....[102]....
        /*04d8*/ 	.word	0x000089f0


	//   ....[103]....
        /*04dc*/ 	.word	0x00008a20


	//   ....[104]....
        /*04e0*/ 	.word	0x00008a70


	//   ....[105]....
        /*04e4*/ 	.word	0x00008aa0


	//   ....[106]....
        /*04e8*/ 	.word	0x00008ad0


	//   ....[107]....
        /*04ec*/ 	.word	0x00008b70


	//   ....[108]....
        /*04f0*/ 	.word	0x00009dc0


	//   ....[109]....
        /*04f4*/ 	.word	0x00009e50


	//   ....[110]....
        /*04f8*/ 	.word	0x00009f10


	//   ....[111]....
        /*04fc*/ 	.word	0x00009f60


	//   ....[112]....
        /*0500*/ 	.word	0x0000a040


	//   ....[113]....
        /*0504*/ 	.word	0x0000a090


	//   ....[114]....
        /*0508*/ 	.word	0x0000a100


	//   ....[115]....
        /*050c*/ 	.word	0x0000a1d0


	//   ....[116]....
        /*0510*/ 	.word	0x0000a290


	//   ....[117]....
        /*0514*/ 	.word	0x0000a2e0


	//   ....[118]....
        /*0518*/ 	.word	0x0000a390


	//   ....[119]....
        /*051c*/ 	.word	0x0000a3e0


	//   ....[120]....
        /*0520*/ 	.word	0x0000a4c0


	//   ....[121]....
        /*0524*/ 	.word	0x0000a530


	//   ....[122]....
        /*0528*/ 	.word	0x0000a5b0


	//   ....[123]....
        /*052c*/ 	.word	0x0000a680


	//   ....[124]....
        /*0530*/ 	.word	0x0000a6d0


	//   ....[125]....
        /*0534*/ 	.word	0x0000a7b0


	//   ....[126]....
        /*0538*/ 	.word	0x0000a800


	//   ....[127]....
        /*053c*/ 	.word	0x0000a880


	//   ....[128]....
        /*0540*/ 	.word	0x0000a940


	//   ....[129]....
        /*0544*/ 	.word	0x0000a9c0


	//   ....[130]....
        /*0548*/ 	.word	0x0000aa50


	//   ....[131]....
        /*054c*/ 	.word	0x0000aac0


	//   ....[132]....
        /*0550*/ 	.word	0x0000ab40


	//   ....[133]....
        /*0554*/ 	.word	0x0000abf0


	//   ....[134]....
        /*0558*/ 	.word	0x0000ac70


	//   ....[135]....
        /*055c*/ 	.word	0x0000acf0


	//   ....[136]....
        /*0560*/ 	.word	0x0000adf0


	//   ....[137]....
        /*0564*/ 	.word	0x0000ae60


	//   ....[138]....
        /*0568*/ 	.word	0x0000af30


	//   ....[139]....
        /*056c*/ 	.word	0x0000af80


	//   ....[140]....
        /*0570*/ 	.word	0x0000b040


	//   ....[141]....
        /*0574*/ 	.word	0x0000b090


	//   ....[142]....
        /*0578*/ 	.word	0x0000b140


	//   ....[143]....
        /*057c*/ 	.word	0x0000b190


	//   ....[144]....
        /*0580*/ 	.word	0x0000b240


	//   ....[145]....
        /*0584*/ 	.word	0x0000b290


	//   ....[146]....
        /*0588*/ 	.word	0x0000b360


	//   ....[147]....
        /*058c*/ 	.word	0x0000b3d0


	//   ....[148]....
        /*0590*/ 	.word	0x0000b470


	//   ....[149]....
        /*0594*/ 	.word	0x0000b540


	//   ....[150]....
        /*0598*/ 	.word	0x0000b590


	//   ....[151]....
        /*059c*/ 	.word	0x0000b680


	//   ....[152]....
        /*05a0*/ 	.word	0x0000b6d0


	//   ....[153]....
        /*05a4*/ 	.word	0x0000b740


	//   ....[154]....
        /*05a8*/ 	.word	0x0000b7d0


	//   ....[155]....
        /*05ac*/ 	.word	0x0000b840


	//   ....[156]....
        /*05b0*/ 	.word	0x0000b8c0


	//   ....[157]....
        /*05b4*/ 	.word	0x0000b930


	//   ....[158]....
        /*05b8*/ 	.word	0x0000b9a0


	//   ....[159]....
        /*05bc*/ 	.word	0x0000ba60


	//----- nvinfo : EIATTR_VRC_CTA_INIT_COUNT
	.align		4
.L_703:
        /*05c0*/ 	.byte	0x02, 0x4a
	.zero		1
	.zero		1


	//----- nvinfo : EIATTR_EXIT_INSTR_OFFSETS
	.align		4
        /*05c4*/ 	.byte	0x04, 0x1c
        /*05c6*/ 	.short	(.L_705 - .L_704)


	//   ....[0]....
.L_704:
        /*05c8*/ 	.word	0x00001460


	//   ....[1]....
        /*05cc*/ 	.word	0x00001640


	//   ....[2]....
        /*05d0*/ 	.word	0x00001b80


	//   ....[3]....
        /*05d4*/ 	.word	0x00001c10


	//   ....[4]....
        /*05d8*/ 	.word	0x00001e20


	//   ....[5]....
        /*05dc*/ 	.word	0x00001e60


	//   ....[6]....
        /*05e0*/ 	.word	0x00003ff0


	//   ....[7]....
        /*05e4*/ 	.word	0x000041a0


	//   ....[8]....
        /*05e8*/ 	.word	0x00004740


	//   ....[9]....
        /*05ec*/ 	.word	0x000047e0


	//   ....[10]....
        /*05f0*/ 	.word	0x00004a00


	//   ....[11]....
        /*05f4*/ 	.word	0x00004a40


	//   ....[12]....
        /*05f8*/ 	.word	0x00004a60


	//   ....[13]....
        /*05fc*/ 	.word	0x00006c30


	//   ....[14]....
        /*0600*/ 	.word	0x00006cb0


	//   ....[15]....
        /*0604*/ 	.word	0x00009cf0


	//   ....[16]....
        /*0608*/ 	.word	0x00009d70


	//----- nvinfo : EIATTR_MAX_THREADS
	.align		4
.L_705:
        /*060c*/ 	.byte	0x04, 0x05
        /*060e*/ 	.short	(.L_707 - .L_706)
.L_706:
        /*0610*/ 	.word	0x00000100
        /*0614*/ 	.word	0x00000001
        /*0618*/ 	.word	0x00000001


	//----- nvinfo : EIATTR_CRS_STACK_SIZE
	.align		4
.L_707:
        /*061c*/ 	.byte	0x04, 0x1e
        /*061e*/ 	.short	(.L_709 - .L_708)
.L_708:
        /*0620*/ 	.word	0x00000000


	//----- nvinfo : EIATTR_CBANK_PARAM_SIZE
	.align		4
.L_709:
        /*0624*/ 	.byte	0x03, 0x19
        /*0626*/ 	.short	0x0054


	//----- nvinfo : EIATTR_PARAM_CBANK
	.align		4
        /*0628*/ 	.byte	0x04, 0x0a
        /*062a*/ 	.short	(.L_711 - .L_710)
	.align		4
.L_710:
        /*062c*/ 	.word	index@(.nv.constant0._ZN6thrust24THRUST_300001_SM_1000_NS8cuda_cub4core6detail13_kernel_agentINS1_15__reduce_by_key16ReduceByKeyAgentINS0_6detail15normal_iteratorINS0_10device_ptrIiEEEENS0_20permutation_iteratorINS8_INS9_IfEEEENS0_18transform_iteratorI14IndexTransformSB_NS0_11use_defaultESH_EEEENS0_16discard_iteratorISH_EESE_N4cuda3std3__48equal_toIiEENSO_4plusIfEEPiiEEJSB_SJ_SL_SE_ST_N3cub18CUB_300001_SM_100024ReduceByKeyScanTileStateIfiLb1EEESQ_SS_iiEEEvDpT0_)
        /*0630*/ 	.short	0x0380
        /*0632*/ 	.short	0x0054


	//----- nvinfo : EIATTR_SW_WAR
	.align		4
.L_711:
        /*0634*/ 	.byte	0x04, 0x36
        /*0636*/ 	.short	(.L_713 - .L_712)
.L_712:
        /*0638*/ 	.word	0x00000008
.L_713:


//--------------------- .nv.info._ZN6thrust24THRUST_300001_SM_1000_NS8cuda_cub4core6detail13_kernel_agentINS1_15__reduce_by_key9InitAgentIN3cub18CUB_300001_SM_100024ReduceByKeyScanTileStateIfiLb1EEEiPiEEJSA_iSB_EEEvDpT0_ --------------------------
	.section	.nv.info._ZN6thrust24THRUST_300001_SM_1000_NS8cuda_cub4core6detail13_kernel_agentINS1_15__reduce_by_key9InitAgentIN3cub18CUB_300001_SM_100024ReduceByKeyScanTileStateIfiLb1EEEiPiEEJSA_iSB_EEEvDpT0_,"",@"SHT_CUDA_INFO"
	.sectionflags	@""
	.align	4


	//----- nvinfo : EIATTR_CUDA_API_VERSION
	.align		4
        /*0000*/ 	.byte	0x04, 0x37
        /*0002*/ 	.short	(.L_715 - .L_714)
.L_714:
        /*0004*/ 	.word	0x00000082


	//----- nvinfo : EIATTR_KPARAM_INFO
	.align		4
.L_715:
        /*0008*/ 	.byte	0x04, 0x17
        /*000a*/ 	.short	(.L_717 - .L_716)
.L_716:
        /*000c*/ 	.word	0x00000000
        /*0010*/ 	.short	0x0002
        /*0012*/ 	.short	0x0010
        /*0014*/ 	.byte	0x00, 0xf5, 0x21, 0x00


	//----- nvinfo : EIATTR_KPARAM_INFO
	.align		4
.L_717:
        /*0018*/ 	.byte	0x04, 0x17
        /*001a*/ 	.short	(.L_719 - .L_718)
.L_718:
        /*001c*/ 	.word	0x00000000
        /*0020*/ 	.short	0x0001
        /*0022*/ 	.short	0x0008
        /*0024*/ 	.byte	0x00, 0xf0, 0x11, 0x00


	//----- nvinfo : EIATTR_KPARAM_INFO
	.align		4
.L_719:
        /*0028*/ 	.byte	0x04, 0x17
        /*002a*/ 	.short	(.L_721 - .L_720)
.L_720:
        /*002c*/ 	.word	0x00000000
        /*0030*/ 	.short	0x0000
        /*0032*/ 	.short	0x0000
        /*0034*/ 	.byte	0x00, 0xf0, 0x21, 0x00


	//----- nvinfo : EIATTR_SPARSE_MMA_MASK
	.align		4
.L_721:
        /*0038*/ 	.byte	0x03, 0x50
        /*003a*/ 	.short	0x0000


	//----- nvinfo : EIATTR_MAXREG_COUNT
	.align		4
        /*003c*/ 	.byte	0x03, 0x1b
        /*003e*/ 	.short	0x00ff


	//----- nvinfo : EIATTR_MERCURY_ISA_VERSION
	.align		4
        /*0040*/ 	.byte	0x03, 0x5f
        /*0042*/ 	.short	0x0101


	//----- nvinfo : EIATTR_VRC_CTA_INIT_COUNT
	.align		4
        /*0044*/ 	.byte	0x02, 0x4a
	.zero		1
	.zero		1


	//----- nvinfo : EIATTR_EXIT_INSTR_OFFSETS
	.align		4
        /*0048*/ 	.byte	0x04, 0x1c
        /*004a*/ 	.short	(.L_723 - .L_722)


	//   ....[0]....
.L_722:
        /*004c*/ 	.word	0x00000140


	//   ....[1]....
        /*0050*/ 	.word	0x00000170


	//----- nvinfo : EIATTR_MAX_THREADS
	.align		4
.L_723:
        /*0054*/ 	.byte	0x04, 0x05
        /*0056*/ 	.short	(.L_725 - .L_724)
.L_724:
        /*0058*/ 	.word	0x00000080
        /*005c*/ 	.word	0x00000001
        /*0060*/ 	.word	0x00000001


	//----- nvinfo : EIATTR_CBANK_PARAM_SIZE
	.align		4
.L_725:
        /*0064*/ 	.byte	0x03, 0x19
        /*0066*/ 	.short	0x0018


	//----- nvinfo : EIATTR_PARAM_CBANK
	.align		4
        /*0068*/ 	.byte	0x04, 0x0a
        /*006a*/ 	.short	(.L_727 - .L_726)
	.align		4
.L_726:
        /*006c*/ 	.word	index@(.nv.constant0._ZN6thrust24THRUST_300001_SM_1000_NS8cuda_cub4core6detail13_kernel_agentINS1_15__reduce_by_key9InitAgentIN3cub18CUB_300001_SM_100024ReduceByKeyScanTileStateIfiLb1EEEiPiEEJSA_iSB_EEEvDpT0_)
        /*0070*/ 	.short	0x0380
        /*0072*/ 	.short	0x0018


	//----- nvinfo : EIATTR_SW_WAR
	.align		4
.L_727:
        /*0074*/ 	.byte	0x04, 0x36
        /*0076*/ 	.short	(.L_729 - .L_728)
.L_728:
        /*0078*/ 	.word	0x00000008
.L_729:


//--------------------- .nv.callgraph             --------------------------
	.section	.nv.callgraph,"",@"SHT_CUDA_CALLGRAPH"
	.align	4
	.sectionentsize	8
	.align		4
        /*0000*/ 	.word	0x00000000
	.align		4
        /*0004*/ 	.word	0xffffffff
	.align		4
        /*0008*/ 	.word	0x00000000
	.align		4
        /*000c*/ 	.word	0xfffffffe
	.align		4
        /*0010*/ 	.word	0x00000000
	.align		4
        /*0014*/ 	.word	0xfffffffd
	.align		4
        /*0018*/ 	.word	0x00000000
	.align		4
        /*001c*/ 	.word	0xfffffffc


//--------------------- .nv.constant4             --------------------------
	.section	.nv.constant4,"a",@progbits
	.align	8
	.align		8
.nv.constant4:
        /*0000*/ 	.dword	precalc_xorwow_matrix
	.align		8
        /*0008*/ 	.dword	precalc_xorwow_offset_matrix
	.align		8
        /*0010*/ 	.dword	mrg32k3aM1
	.align		8
        /*0018*/ 	.dword	mrg32k3aM2
	.align		8
        /*0020*/ 	.dword	mrg32k3aM1SubSeq
	.align		8
        /*0028*/ 	.dword	mrg32k3aM2SubSeq
	.align		8
        /*0030*/ 	.dword	mrg32k3aM1Seq
	.align		8
        /*0038*/ 	.dword	mrg32k3aM2Seq
	.align		8
        /*0040*/ 	.dword	_ZN34_INTERNAL_79bf4064_4_k_cu_0ef1d8f94cuda3std3__45__cpo5beginE
	.align		8
        /*0048*/ 	.dword	_ZN34_INTERNAL_79bf4064_4_k_cu_0ef1d8f94cuda3std3__45__cpo3endE
	.align		8
        /*0050*/ 	.dword	_ZN34_INTERNAL_79bf4064_4_k_cu_0ef1d8f94cuda3std3__45__cpo6cbeginE
	.align		8
        /*0058*/ 	.dword	_ZN34_INTERNAL_79bf4064_4_k_cu_0ef1d8f94cuda3std3__45__cpo4cendE
	.align		8
        /*0060*/ 	.dword	_ZN34_INTERNAL_79bf4064_4_k_cu_0ef1d8f94cuda3std3__45__cpo6rbeginE
	.align		8
        /*0068*/ 	.dword	_ZN34_INTERNAL_79bf4064_4_k_cu_0ef1d8f94cuda3std3__45__cpo4rendE
	.align		8
        /*0070*/ 	.dword	_ZN34_INTERNAL_79bf4064_4_k_cu_0ef1d8f94cuda3std3__45__cpo7crbeginE
	.align		8
        /*0078*/ 	.dword	_ZN34_INTERNAL_79bf4064_4_k_cu_0ef1d8f94cuda3std3__45__cpo5crendE
	.align		8
        /*0080*/ 	.dword	_ZN34_INTERNAL_79bf4064_4_k_cu_0ef1d8f94cuda3std3__436_GLOBAL__N__79bf4064_4_k_cu_0ef1d8f96ignoreE
	.align		8
        /*0088*/ 	.dword	_ZN34_INTERNAL_79bf4064_4_k_cu_0ef1d8f94cuda3std3__419piecewise_constructE
	.align		8
        /*0090*/ 	.dword	_ZN34_INTERNAL_79bf4064_4_k_cu_0ef1d8f94cuda3std3__48in_placeE
	.align		8
        /*0098*/ 	.dword	_ZN34_INTERNAL_79bf4064_4_k_cu_0ef1d8f94cuda3std3__420unreachable_sentinelE
	.align		8
        /*00a0*/ 	.dword	_ZN34_INTERNAL_79bf4064_4_k_cu_0ef1d8f94cuda3std3__47nulloptE
	.align		8
        /*00a8*/ 	.dword	_ZN34_INTERNAL_79bf4064_4_k_cu_0ef1d8f94cuda3std3__48unexpectE
	.align		8
        /*00b0*/ 	.dword	_ZN34_INTERNAL_79bf4064_4_k_cu_0ef1d8f94cuda3std6ranges3__45__cpo4swapE
	.align		8
        /*00b8*/ 	.dword	_ZN34_INTERNAL_79bf4064_4_k_cu_0ef1d8f94cuda3std6ranges3__45__cpo9iter_moveE
	.align		8
        /*00c0*/ 	.dword	_ZN34_INTERNAL_79bf4064_4_k_cu_0ef1d8f94cuda3std6ranges3__45__cpo5beginE
	.align		8
        /*00c8*/ 	.dword	_ZN34_INTERNAL_79bf4064_4_k_cu_0ef1d8f94cuda3std6ranges3__45__cpo3endE
	.align		8
        /*00d0*/ 	.dword	_ZN34_INTERNAL_79bf4064_4_k_cu_0ef1d8f94cuda3std6ranges3__45__cpo6cbeginE
	.align		8
        /*00d8*/ 	.dword	_ZN34_INTERNAL_79bf4064_4_k_cu_0ef1d8f94cuda3std6ranges3__45__cpo4cendE
	.align		8
        /*00e0*/ 	.dword	_ZN34_INTERNAL_79bf4064_4_k_cu_0ef1d8f94cuda3std6ranges3__45__cpo7advanceE
	.align		8
        /*00e8*/ 	.dword	_ZN34_INTERNAL_79bf4064_4_k_cu_0ef1d8f94cuda3std6ranges3__45__cpo9iter_swapE
	.align		8
        /*00f0*/ 	.dword	_ZN34_INTERNAL_79bf4064_4_k_cu_0ef1d8f94cuda3std6ranges3__45__cpo4nextE
	.align		8
        /*00f8*/ 	.dword	_ZN34_INTERNAL_79bf4064_4_k_cu_0ef1d8f94cuda3std6ranges3__45__cpo4prevE
	.align		8
        /*0100*/ 	.dword	_ZN34_INTERNAL_79bf4064_4_k_cu_0ef1d8f94cuda3std6ranges3__45__cpo4dataE
	.align		8
        /*0108*/ 	.dword	_ZN34_INTERNAL_79bf4064_4_k_cu_0ef1d8f94cuda3std6ranges3__45__cpo5cdataE
	.align		8
        /*0110*/ 	.dword	_ZN34_INTERNAL_79bf4064_4_k_cu_0ef1d8f94cuda3std6ranges3__45__cpo4sizeE
	.align		8
        /*0118*/ 	.dword	_ZN34_INTERNAL_79bf4064_4_k_cu_0ef1d8f94cuda3std6ranges3__45__cpo5ssizeE
	.align		8
        /*0120*/ 	.dword	_ZN34_INTERNAL_79bf4064_4_k_cu_0ef1d8f94cuda3std6ranges3__45__cpo8distanceE
	.align		8
        /*0128*/ 	.dword	_ZN34_INTERNAL_79bf4064_4_k_cu_0ef1d8f96thrust24THRUST_300001_SM_1000_NS8cuda_cub3parE
	.align		8
        /*0130*/ 	.dword	_ZN34_INTERNAL_79bf4064_4_k_cu_0ef1d8f96thrust24THRUST_300001_SM_1000_NS8cuda_cub10par_nosyncE
	.align		8
        /*0138*/ 	.dword	_ZN34_INTERNAL_79bf4064_4_k_cu_0ef1d8f96thrust24THRUST_300001_SM_1000_NS6system6detail10sequential3seqE
	.align		8
        /*0140*/ 	.dword	_ZN34_INTERNAL_79bf4064_4_k_cu_0ef1d8f96thrust24THRUST_300001_SM_1000_NS6system3cpp3parE
	.align		8
        /*0148*/ 	.dword	_ZN34_INTERNAL_79bf4064_4_k_cu_0ef1d8f96thrust24THRUST_300001_SM_1000_NS12placeholders2_1E
	.align		8
        /*0150*/ 	.dword	_ZN34_INTERNAL_79bf4064_4_k_cu_0ef1d8f96thrust24THRUST_300001_SM_1000_NS12placeholders2_2E
	.align		8
        /*0158*/ 	.dword	_ZN34_INTERNAL_79bf4064_4_k_cu_0ef1d8f96thrust24THRUST_300001_SM_1000_NS12placeholders2_3E
	.align		8
        /*0160*/ 	.dword	_ZN34_INTERNAL_79bf4064_4_k_cu_0ef1d8f96thrust24THRUST_300001_SM_1000_NS12placeholders2_4E
	.align		8
        /*0168*/ 	.dword	_ZN34_INTERNAL_79bf4064_4_k_cu_0ef1d8f96thrust24THRUST_300001_SM_1000_NS12placeholders2_5E
	.align		8
        /*0170*/ 	.dword	_ZN34_INTERNAL_79bf4064_4_k_cu_0ef1d8f96thrust24THRUST_300001_SM_1000_NS12placeholders2_6E
	.align		8
        /*0178*/ 	.dword	_ZN34_INTERNAL_79bf4064_4_k_cu_0ef1d8f96thrust24THRUST_300001_SM_1000_NS12placeholders2_7E
	.align		8
        /*0180*/ 	.dword	_ZN34_INTERNAL_79bf4064_4_k_cu_0ef1d8f96thrust24THRUST_300001_SM_1000_NS12placeholders2_8E
	.align		8
        /*0188*/ 	.dword	_ZN34_INTERNAL_79bf4064_4_k_cu_0ef1d8f96thrust24THRUST_300001_SM_1000_NS12placeholders2_9E
	.align		8
        /*0190*/ 	.dword	_ZN34_INTERNAL_79bf4064_4_k_cu_0ef1d8f96thrust24THRUST_300001_SM_1000_NS12placeholders3_10E
	.align		8
        /*0198*/ 	.dword	_ZN34_INTERNAL_79bf4064_4_k_cu_0ef1d8f96thrust24THRUST_300001_SM_1000_NS3seqE
	.align		8
        /*01a0*/ 	.dword	_ZN34_INTERNAL_79bf4064_4_k_cu_0ef1d8f96thrust24THRUST_300001_SM_1000_NS6deviceE


//--------------------- .nv.constant3             --------------------------
	.section	.nv.constant3,"a",@progbits
	.align	8
.nv.constant3:
	.type		__cr_lgamma_table,@object
	.size		__cr_lgamma_table,(.L_8 - __cr_lgamma_table)
__cr_lgamma_table:
        /*0000*/ 	.byte	0x00, 0x00, 0x00, 0x00, 0x00, 0x00, 0x00, 0x00, 0x00, 0x00, 0x00, 0x00, 0x00, 0x00, 0x00, 0x00
        /*0010*/ 	.byte	0xef, 0x39, 0xfa, 0xfe, 0x42, 0x2e, 0xe6, 0x3f, 0x02, 0x20, 0x2a, 0xfa, 0x0b, 0xab, 0xfc, 0x3f
        /*0020*/ 	.byte	0xf9, 0x2c, 0x92, 0x7c, 0xa7, 0x6c, 0x09, 0x40, 0xc9, 0x79, 0x44, 0x3c, 0x64, 0x26, 0x13, 0x40
        /*0030*/ 	.byte	0xca, 0x01, 0xcf, 0x3a, 0x27, 0x51, 0x1a, 0x40, 0x30, 0xcc, 0x2d, 0xf3, 0xe1, 0x0c, 0x21, 0x40
        /*0040*/ 	.byte	0x0d, 0xb7, 0xfc, 0x82, 0x8e, 0x35, 0x25, 0x40
.L_8:


//--------------------- .text._ZN3cub18CUB_300001_SM_10006detail10radix_sort29DeviceRadixSortOnesweepKernelINS1_5radix10policy_hubIiiyE10Policy1000ELNS0_9SortOrderE0EiiyiiNS1_21identity_decomposer_tEEEvPT5_SB_PT3_PKSC_PT1_PKSG_PT2_PKSK_T4_iiT6_ --------------------------
	.section	.text._ZN3cub18CUB_300001_SM_10006detail10radix_sort29DeviceRadixSortOnesweepKernelINS1_5radix10policy_hubIiiyE10Policy1000ELNS0_9SortOrderE0EiiyiiNS1_21identity_decomposer_tEEEvPT5_SB_PT3_PKSC_PT1_PKSG_PT2_PKSK_T4_iiT6_,"ax",@progbits
	.align	128
        .global         _ZN3cub18CUB_300001_SM_10006detail10radix_sort29DeviceRadixSortOnesweepKernelINS1_5radix10policy_hubIiiyE10Policy1000ELNS0_9SortOrderE0EiiyiiNS1_21identity_decomposer_tEEEvPT5_SB_PT3_PKSC_PT1_PKSG_PT2_PKSK_T4_iiT6_
        .type           _ZN3cub18CUB_300001_SM_10006detail10radix_sort29DeviceRadixSortOnesweepKernelINS1_5radix10policy_hubIiiyE10Policy1000ELNS0_9SortOrderE0EiiyiiNS1_21identity_decomposer_tEEEvPT5_SB_PT3_PKSC_PT1_PKSG_PT2_PKSK_T4_iiT6_,@function
        .size           _ZN3cub18CUB_300001_SM_10006detail10radix_sort29DeviceRadixSortOnesweepKernelINS1_5radix10policy_hubIiiyE10Policy1000ELNS0_9SortOrderE0EiiyiiNS1_21identity_decomposer_tEEEvPT5_SB_PT3_PKSC_PT1_PKSG_PT2_PKSK_T4_iiT6_,(.L_x_1055 - _ZN3cub18CUB_300001_SM_10006detail10radix_sort29DeviceRadixSortOnesweepKernelINS1_5radix10policy_hubIiiyE10Policy1000ELNS0_9SortOrderE0EiiyiiNS1_21identity_decomposer_tEEEvPT5_SB_PT3_PKSC_PT1_PKSG_PT2_PKSK_T4_iiT6_)
        .other          _ZN3cub18CUB_300001_SM_10006detail10radix_sort29DeviceRadixSortOnesweepKernelINS1_5radix10policy_hubIiiyE10Policy1000ELNS0_9SortOrderE0EiiyiiNS1_21identity_decomposer_tEEEvPT5_SB_PT3_PKSC_PT1_PKSG_PT2_PKSK_T4_iiT6_,@"STO_CUDA_ENTRY STV_DEFAULT"
_ZN3cub18CUB_300001_SM_10006detail10radix_sort29DeviceRadixSortOnesweepKernelINS1_5radix10policy_hubIiiyE10Policy1000ELNS0_9SortOrderE0EiiyiiNS1_21identity_decomposer_tEEEvPT5_SB_PT3_PKSC_PT1_PKSG_PT2_PKSK_T4_iiT6_:
.text._ZN3cub18CUB_300001_SM_10006detail10radix_sort29DeviceRadixSortOnesweepKernelINS1_5radix10policy_hubIiiyE10Policy1000ELNS0_9SortOrderE0EiiyiiNS1_21identity_decomposer_tEEEvPT5_SB_PT3_PKSC_PT1_PKSG_PT2_PKSK_T4_iiT6_:
[----:B------:R-:W-:Y:S01]  /*0000*/  LDC R1, c[0x0][0x37c] ;  /* 0x0000df00ff017b82 */ /* 0x000fe20000000800 */
[----:B------:R-:W0:Y:S01]  /*0010*/  S2R R3, SR_TID.X ;  /* 0x0000000000037919 */ /* 0x000e220000002100 */
[----:B------:R-:W-:Y:S01]  /*0020*/  MOV R7, 0x400 ;  /* 0x0000040000077802 */ /* 0x000fe20000000f00 */
[----:B------:R-:W1:Y:S01]  /*0030*/  LDCU.64 UR6, c[0x0][0x358] ;  /* 0x00006b00ff0677ac */ /* 0x000e620008000a00 */
[----:B------:R-:W-:Y:S01]  /*0040*/  BSSY.RECONVERGENT B0, `(.L_x_0) ;  /* 0x000000c000007945 */ /* 0x000fe20003800200 */
[----:B------:R-:W2:Y:S01]  /*0050*/  S2R R0, SR_CgaCtaId ;  /* 0x0000000000007919 */ /* 0x000ea20000008800 */
[----:B0-----:R-:W-:Y:S02]  /*0060*/  ISETP.NE.AND P0, PT, R3, RZ, PT ;  /* 0x000000ff0300720c */ /* 0x001fe40003f05270 */
[----:B--2---:R-:W-:-:S11]  /*0070*/  LEA R7, R0, R7, 0x18 ;  /* 0x0000000700077211 */ /* 0x004fd600078ec0ff */
[----:B-1----:R-:W-:Y:S05]  /*0080*/  @P0 BRA `(.L_x_1) ;  /* 0x00000000001c0947 */ /* 0x002fea0003800000 */
[----:B------:R-:W0:Y:S01]  /*0090*/  LDC.64 R4, c[0x0][0x388] ;  /* 0x0000e200ff047b82 */ /* 0x000e220000000a00 */
[----:B------:R-:W-:-:S05]  /*00a0*/  IMAD.MOV.U32 R9, RZ, RZ, 0x1 ;  /* 0x00000001ff097424 */ /* 0x000fca00078e00ff */
[----:B0-----:R-:W2:Y:S02]  /*00b0*/  ATOMG.E.ADD.STRONG.GPU PT, R4, desc[UR6][R4.64], R9 ;  /* 0x80000009040479a8 */ /* 0x001ea400081ef106 */
[----:B------:R-:W0:Y:S01]  /*00c0*/  S2UR UR5, SR_CgaCtaId ;  /* 0x00000000000579c3 */ /* 0x000e220000008800 */
[----:B------:R-:W-:Y:S02]  /*00d0*/  UMOV UR4, 0x400 ;  /* 0x0000040000047882 */ /* 0x000fe40000000000 */
[----:B0-----:R-:W-:-:S09]  /*00e0*/  ULEA UR4, UR5, UR4, 0x18 ;  /* 0x0000000405047291 */ /* 0x001fd2000f8ec0ff */
[----:B--2---:R0:W-:Y:S03]  /*00f0*/  STS [UR4+0x6600], R4 ;  /* 0x00660004ff007988 */ /* 0x0041e60008000804 */
.L_x_1:
[----:B------:R-:W-:Y:S05]  /*0100*/  BSYNC.RECONVERGENT B0 ;  /* 0x0000000000007941 */ /* 0x000fea0003800200 */
.L_x_0:
[----:B------:R-:W-:Y:S06]  /*0110*/  BAR.SYNC.DEFER_BLOCKING 0x0 ;  /* 0x0000000000007b1d */ /* 0x000fec0000010000 */
[----:B------:R-:W1:Y:S01]  /*0120*/  LDCU UR4, c[0x0][0x3c0] ;  /* 0x00007800ff0477ac */ /* 0x000e620008000800 */
[----:B------:R-:W2:Y:S01]  /*0130*/  S2R R24, SR_LANEID ;  /* 0x0000000000187919 */ /* 0x000ea20000000000 */
[----:B------:R-:W3:Y:S02]  /*0140*/  LDS R42, [R7+0x6600] ;  /* 0x00660000072a7984 */ /* 0x000ee40000000800 */
[----:B---3--:R-:W-:-:S04]  /*0150*/  IMAD R0, R42, 0x1980, RZ ;  /* 0x000019802a007824 */ /* 0x008fc800078e02ff */
[----:B------:R-:W-:Y:S01]  /*0160*/  VIADD R47, R0, 0x1980 ;  /* 0x00001980002f7836 */ /* 0x000fe20000000000 */
[----:B------:R-:W-:-:S04]  /*0170*/  SHF.R.S32.HI R9, RZ, 0x1f, R0 ;  /* 0x0000001fff097819 */ /* 0x000fc80000011400 */
[----:B-1----:R-:W-:-:S13]  /*0180*/  ISETP.GT.AND P0, PT, R47, UR4, PT ;  /* 0x000000042f007c0c */ /* 0x002fda000bf04270 */
[----:B--2---:R-:W-:Y:S05]  /*0190*/  @P0 BRA `(.L_x_2) ;  /* 0x0000000000680947 */ /* 0x004fea0003800000 */
[----:B------:R-:W1:Y:S01]  /*01a0*/  LDCU.64 UR4, c[0x0][0x3a8] ;  /* 0x00007500ff0477ac */ /* 0x000e620008000a00 */
[C---:B0-----:R-:W-:Y:S02]  /*01b0*/  LOP3.LUT R4, R3.reuse, 0x1f, RZ, 0xc0, !PT ;  /* 0x0000001f03047812 */ /* 0x041fe400078ec0ff */
[----:B------:R-:W-:-:S05]  /*01c0*/  LOP3.LUT R41, R3, 0x3e0, RZ, 0xc0, !PT ;  /* 0x000003e003297812 */ /* 0x000fca00078ec0ff */
[----:B------:R-:W-:-:S05]  /*01d0*/  IMAD R5, R41, 0x11, R4 ;  /* 0x0000001129057824 */ /* 0x000fca00078e0204 */
[----:B------:R-:W-:-:S05]  /*01e0*/  IADD3 R5, P0, PT, R0, R5, RZ ;  /* 0x0000000500057210 */ /* 0x000fca0007f1e0ff */
[----:B------:R-:W-:Y:S01]  /*01f0*/  IMAD.X R0, RZ, RZ, R9, P0 ;  /* 0x000000ffff007224 */ /* 0x000fe200000e0609 */
[----:B-1----:R-:W-:-:S04]  /*0200*/  LEA R8, P0, R5, UR4, 0x2 ;  /* 0x0000000405087c11 */ /* 0x002fc8000f8010ff */
[----:B------:R-:W-:-:S05]  /*0210*/  LEA.HI.X R9, R5, UR5, R0, 0x2, P0 ;  /* 0x0000000505097c11 */ /* 0x000fca00080f1400 */
[----:B------:R0:W5:Y:S04]  /*0220*/  LDG.E R28, desc[UR6][R8.64] ;  /* 0x00000006081c7981 */ /* 0x000168000c1e1900 */
        /* <DEDUP_REMOVED lines=15> */
[----:B------:R0:W5:Y:S01]  /*0320*/  LDG.E R46, desc[UR6][R8.64+0x800] ;  /* 0x00080006082e7981 */ /* 0x000162000c1e1900 */
[----:B------:R-:W-:Y:S05]  /*0330*/  BRA `(.L_x_3) ;  /* 0x0000000400307947 */ /* 0x000fea0003800000 */
.L_x_2:
[----:B------:R-:W1:Y:S01]  /*0340*/  LDCU.64 UR8, c[0x0][0x3a8] ;  /* 0x00007500ff0877ac */ /* 0x000e620008000a00 */
[C---:B0-----:R-:W-:Y:S01]  /*0350*/  LOP3.LUT R4, R3.reuse, 0x1f, RZ, 0xc0, !PT ;  /* 0x0000001f03047812 */ /* 0x041fe200078ec0ff */
[----:B------:R-:W-:Y:S01]  /*0360*/  IMAD.MOV.U32 R28, RZ, RZ, 0x7fffffff ;  /* 0x7fffffffff1c7424 */ /* 0x000fe200078e00ff */
[----:B------:R-:W-:Y:S02]  /*0370*/  LOP3.LUT R41, R3, 0x3e0, RZ, 0xc0, !PT ;  /* 0x000003e003297812 */ /* 0x000fe400078ec0ff */
[----:B------:R-:W-:-:S03]  /*0380*/  IADD3 R5, PT, PT, -R0, UR4, RZ ;  /* 0x0000000400057c10 */ /* 0x000fc6000fffe1ff */
[----:B------:R-:W-:-:S04]  /*0390*/  IMAD R10, R41, 0x11, R4 ;  /* 0x00000011290a7824 */ /* 0x000fc800078e0204 */
[----:B------:R-:W-:Y:S01]  /*03a0*/  VIADD R8, R10, 0x40 ;  /* 0x000000400a087836 */ /* 0x000fe20000000000 */
[----:B------:R-:W-:Y:S01]  /*03b0*/  IADD3 R11, P0, PT, R0, R10, RZ ;  /* 0x0000000a000b7210 */ /* 0x000fe20007f1e0ff */
[C---:B------:R-:W-:Y:S01]  /*03c0*/  VIADD R0, R10.reuse, 0x60 ;  /* 0x000000600a007836 */ /* 0x040fe20000000000 */
[CC--:B------:R-:W-:Y:S01]  /*03d0*/  ISETP.GE.AND P2, PT, R10.reuse, R5.reuse, PT ;  /* 0x000000050a00720c */ /* 0x0c0fe20003f46270 */
[----:B------:R-:W-:Y:S01]  /*03e0*/  VIADD R6, R10, 0x20 ;  /* 0x000000200a067836 */ /* 0x000fe20000000000 */
[-C--:B------:R-:W-:Y:S01]  /*03f0*/  ISETP.GE.AND P4, PT, R8, R5.reuse, PT ;  /* 0x000000050800720c */ /* 0x080fe20003f86270 */
[----:B------:R-:W-:Y:S01]  /*0400*/  IMAD.X R12, RZ, RZ, R9, P0 ;  /* 0x000000ffff0c7224 */ /* 0x000fe200000e0609 */
[-C--:B------:R-:W-:Y:S01]  /*0410*/  ISETP.GE.AND P5, PT, R0, R5.reuse, PT ;  /* 0x000000050000720c */ /* 0x080fe20003fa6270 */
[----:B------:R-:W-:Y:S01]  /*0420*/  VIADD R0, R10, 0xa0 ;  /* 0x000000a00a007836 */ /* 0x000fe20000000000 */
[C---:B-1----:R-:W-:Y:S02]  /*0430*/  LEA R8, P0, R11.reuse, UR8, 0x2 ;  /* 0x000000080b087c11 */ /* 0x042fe4000f8010ff */
[----:B------:R-:W-:Y:S01]  /*0440*/  ISETP.GE.AND P3, PT, R6, R5, PT ;  /* 0x000000050600720c */ /* 0x000fe20003f66270 */
[----:B------:R-:W-:Y:S01]  /*0450*/  VIADD R6, R10, 0x80 ;  /* 0x000000800a067836 */ /* 0x000fe20000000000 */
[----:B------:R-:W-:-:S02]  /*0460*/  LEA.HI.X R9, R11, UR9, R12, 0x2, P0 ;  /* 0x000000090b097c11 */ /* 0x000fc400080f140c */
[-C--:B------:R-:W-:Y:S01]  /*0470*/  ISETP.GE.AND P0, PT, R0, R5.reuse, PT ;  /* 0x000000050000720c */ /* 0x080fe20003f06270 */
[----:B------:R-:W-:Y:S01]  /*0480*/  VIADD R0, R10, 0xe0 ;  /* 0x000000e00a007836 */ /* 0x000fe20000000000 */
[-C--:B------:R-:W-:Y:S01]  /*0490*/  ISETP.GE.AND P6, PT, R6, R5.reuse, PT ;  /* 0x000000050600720c */ /* 0x080fe20003fc6270 */
[----:B------:R1:W5:Y:S01]  /*04a0*/  @!P2 LDG.E R28, desc[UR6][R8.64] ;  /* 0x00000006081ca981 */ /* 0x000362000c1e1900 */
[----:B------:R-:W-:Y:S02]  /*04b0*/  IMAD.MOV.U32 R29, RZ, RZ, 0x7fffffff ;  /* 0x7fffffffff1d7424 */ /* 0x000fe400078e00ff */
[-C--:B------:R-:W-:Y:S01]  /*04c0*/  ISETP.GE.AND P2, PT, R0, R5.reuse, PT ;  /* 0x000000050000720c */ /* 0x080fe20003f46270 */
[C---:B------:R-:W-:Y:S02]  /*04d0*/  VIADD R0, R10.reuse, 0x100 ;  /* 0x000001000a007836 */ /* 0x040fe40000000000 */
[----:B------:R-:W-:Y:S01]  /*04e0*/  VIADD R6, R10, 0xc0 ;  /* 0x000000c00a067836 */ /* 0x000fe20000000000 */
[----:B------:R1:W5:Y:S01]  /*04f0*/  @!P3 LDG.E R29, desc[UR6][R8.64+0x80] ;  /* 0x00008006081db981 */ /* 0x000362000c1e1900 */
[----:B------:R-:W-:Y:S01]  /*0500*/  IMAD.MOV.U32 R31, RZ, RZ, 0x7fffffff ;  /* 0x7fffffffff1f7424 */ /* 0x000fe200078e00ff */
[-C--:B------:R-:W-:Y:S01]  /*0510*/  ISETP.GE.AND P3, PT, R0, R5.reuse, PT ;  /* 0x000000050000720c */ /* 0x080fe20003f66270 */
[----:B------:R-:W-:Y:S01]  /*0520*/  VIADD R0, R10, 0x140 ;  /* 0x000001400a007836 */ /* 0x000fe20000000000 */
[----:B------:R-:W-:Y:S01]  /*0530*/  ISETP.GE.AND P1, PT, R6, R5, PT ;  /* 0x000000050600720c */ /* 0x000fe20003f26270 */
[----:B------:R-:W-:-:S02]  /*0540*/  IMAD.MOV.U32 R32, RZ, RZ, 0x7fffffff ;  /* 0x7fffffffff207424 */ /* 0x000fc400078e00ff */
[----:B------:R1:W5:Y:S01]  /*0550*/  @!P5 LDG.E R31, desc[UR6][R8.64+0x180] ;  /* 0x00018006081fd981 */ /* 0x000362000c1e1900 */
[-C--:B------:R-:W-:Y:S01]  /*0560*/  ISETP.GE.AND P5, PT, R0, R5.reuse, PT ;  /* 0x000000050000720c */ /* 0x080fe20003fa6270 */
[C---:B------:R-:W-:Y:S02]  /*0570*/  VIADD R0, R10.reuse, 0x160 ;  /* 0x000001600a007836 */ /* 0x040fe40000000000 */
[----:B------:R-:W-:Y:S01]  /*0580*/  IMAD.MOV.U32 R30, RZ, RZ, 0x7fffffff ;  /* 0x7fffffffff1e7424 */ /* 0x000fe200078e00ff */
[----:B------:R1:W5:Y:S01]  /*0590*/  @!P6 LDG.E R32, desc[UR6][R8.64+0x200] ;  /* 0x000200060820e981 */ /* 0x000362000c1e1900 */
[----:B------:R-:W-:Y:S01]  /*05a0*/  VIADD R6, R10, 0x120 ;  /* 0x000001200a067836 */ /* 0x000fe20000000000 */
[-C--:B------:R-:W-:Y:S01]  /*05b0*/  ISETP.GE.AND P6, PT, R0, R5.reuse, PT ;  /* 0x000000050000720c */ /* 0x080fe20003fc6270 */
[----:B------:R-:W-:Y:S02]  /*05c0*/  IMAD.MOV.U32 R34, RZ, RZ, 0x7fffffff ;  /* 0x7fffffffff227424 */ /* 0x000fe400078e00ff */
[----:B------:R-:W-:Y:S01]  /*05d0*/  VIADD R0, R10, 0x1a0 ;  /* 0x000001a00a007836 */ /* 0x000fe20000000000 */
[----:B------:R1:W5:Y:S01]  /*05e0*/  @!P4 LDG.E R30, desc[UR6][R8.64+0x100] ;  /* 0x00010006081ec981 */ /* 0x000362000c1e1900 */
[----:B------:R-:W-:Y:S01]  /*05f0*/  ISETP.GE.AND P4, PT, R6, R5, PT ;  /* 0x000000050600720c */ /* 0x000fe20003f86270 */
[----:B------:R-:W-:-:S02]  /*0600*/  IMAD.MOV.U32 R33, RZ, RZ, 0x7fffffff ;  /* 0x7fffffffff217424 */ /* 0x000fc400078e00ff */
[----:B------:R1:W5:Y:S01]  /*0610*/  @!P1 LDG.E R34, desc[UR6][R8.64+0x300] ;  /* 0x0003000608229981 */ /* 0x000362000c1e1900 */
[----:B------:R-:W-:Y:S01]  /*0620*/  IMAD.MOV.U32 R35, RZ, RZ, 0x7fffffff ;  /* 0x7fffffffff237424 */ /* 0x000fe200078e00ff */
[-C--:B------:R-:W-:Y:S01]  /*0630*/  ISETP.GE.AND P1, PT, R0, R5.reuse, PT ;  /* 0x000000050000720c */ /* 0x080fe20003f26270 */
[C---:B------:R-:W-:Y:S01]  /*0640*/  VIADD R6, R10.reuse, 0x180 ;  /* 0x000001800a067836 */ /* 0x040fe20000000000 */
[----:B------:R1:W5:Y:S01]  /*0650*/  @!P0 LDG.E R33, desc[UR6][R8.64+0x280] ;  /* 0x0002800608218981 */ /* 0x000362000c1e1900 */
[----:B------:R-:W-:Y:S02]  /*0660*/  VIADD R0, R10, 0x1c0 ;  /* 0x000001c00a007836 */ /* 0x000fe40000000000 */
[----:B------:R-:W-:Y:S01]  /*0670*/  IMAD.MOV.U32 R36, RZ, RZ, 0x7fffffff ;  /* 0x7fffffffff247424 */ /* 0x000fe200078e00ff */
[----:B------:R1:W5:Y:S01]  /*0680*/  @!P2 LDG.E R35, desc[UR6][R8.64+0x380] ;  /* 0x000380060823a981 */ /* 0x000362000c1e1900 */
[----:B------:R-:W-:Y:S01]  /*0690*/  IMAD.MOV.U32 R37, RZ, RZ, 0x7fffffff ;  /* 0x7fffffffff257424 */ /* 0x000fe200078e00ff */
[-C--:B------:R-:W-:Y:S01]  /*06a0*/  ISETP.GE.AND P0, PT, R6, R5.reuse, PT ;  /* 0x000000050600720c */ /* 0x080fe20003f06270 */
[----:B------:R-:W-:Y:S01]  /*06b0*/  VIADD R6, R10, 0x1e0 ;  /* 0x000001e00a067836 */ /* 0x000fe20000000000 */
[-C--:B------:R-:W-:Y:S01]  /*06c0*/  ISETP.GE.AND P2, PT, R0, R5.reuse, PT ;  /* 0x000000050000720c */ /* 0x080fe20003f46270 */
[----:B------:R-:W-:Y:S01]  /*06d0*/  VIADD R0, R10, 0x200 ;  /* 0x000002000a007836 */ /* 0x000fe20000000000 */
[----:B------:R1:W5:Y:S02]  /*06e0*/  @!P3 LDG.E R36, desc[UR6][R8.64+0x400] ;  /* 0x000400060824b981 */ /* 0x000364000c1e1900 */
[----:B------:R-:W-:-:S02]  /*06f0*/  ISETP.GE.AND P3, PT, R6, R5, PT ;  /* 0x000000050600720c */ /* 0x000fc40003f66270 */
[----:B------:R1:W5:Y:S01]  /*0700*/  @!P4 LDG.E R37, desc[UR6][R8.64+0x480] ;  /* 0x000480060825c981 */ /* 0x000362000c1e1900 */
[----:B------:R-:W-:Y:S01]  /*0710*/  ISETP.GE.AND P4, PT, R0, R5, PT ;  /* 0x000000050000720c */ /* 0x000fe20003f86270 */
[----:B------:R-:W-:Y:S02]  /*0720*/  IMAD.MOV.U32 R38, RZ, RZ, 0x7fffffff ;  /* 0x7fffffffff267424 */ /* 0x000fe400078e00ff */
[----:B------:R-:W-:Y:S02]  /*0730*/  IMAD.MOV.U32 R39, RZ, RZ, 0x7fffffff ;  /* 0x7fffffffff277424 */ /* 0x000fe400078e00ff */
[----:B------:R-:W-:Y:S02]  /*0740*/  IMAD.MOV.U32 R40, RZ, RZ, 0x7fffffff ;  /* 0x7fffffffff287424 */ /* 0x000fe400078e00ff */
[----:B------:R-:W-:Y:S01]  /*0750*/  IMAD.MOV.U32 R43, RZ, RZ, 0x7fffffff ;  /* 0x7fffffffff2b7424 */ /* 0x000fe200078e00ff */
[----:B------:R1:W5:Y:S01]  /*0760*/  @!P5 LDG.E R38, desc[UR6][R8.64+0x500] ;  /* 0x000500060826d981 */ /* 0x000362000c1e1900 */
[----:B------:R-:W-:-:S02]  /*0770*/  IMAD.MOV.U32 R44, RZ, RZ, 0x7fffffff ;  /* 0x7fffffffff2c7424 */ /* 0x000fc400078e00ff */
[----:B------:R-:W-:Y:S01]  /*0780*/  IMAD.MOV.U32 R45, RZ, RZ, 0x7fffffff ;  /* 0x7fffffffff2d7424 */ /* 0x000fe200078e00ff */
[----:B------:R1:W5:Y:S01]  /*0790*/  @!P6 LDG.E R39, desc[UR6][R8.64+0x580] ;  /* 0x000580060827e981 */ /* 0x000362000c1e1900 */
[----:B------:R-:W-:-:S03]  /*07a0*/  IMAD.MOV.U32 R46, RZ, RZ, 0x7fffffff ;  /* 0x7fffffffff2e7424 */ /* 0x000fc600078e00ff */
[----:B------:R1:W5:Y:S04]  /*07b0*/  @!P0 LDG.E R40, desc[UR6][R8.64+0x600] ;  /* 0x0006000608288981 */ /* 0x000368000c1e1900 */
[----:B------:R1:W5:Y:S04]  /*07c0*/  @!P1 LDG.E R43, desc[UR6][R8.64+0x680] ;  /* 0x00068006082b9981 */ /* 0x000368000c1e1900 */
[----:B------:R1:W5:Y:S04]  /*07d0*/  @!P2 LDG.E R44, desc[UR6][R8.64+0x700] ;  /* 0x00070006082ca981 */ /* 0x000368000c1e1900 */
[----:B------:R1:W5:Y:S04]  /*07e0*/  @!P3 LDG.E R45, desc[UR6][R8.64+0x780] ;  /* 0x00078006082db981 */ /* 0x000368000c1e1900 */
[----:B------:R1:W5:Y:S02]  /*07f0*/  @!P4 LDG.E R46, desc[UR6][R8.64+0x800] ;  /* 0x00080006082ec981 */ /* 0x000364000c1e1900 */
.L_x_3:
[----:B------:R-:W-:Y:S01]  /*0800*/  VIMNMX R5, PT, PT, R24, 0xe0, !PT ;  /* 0x000000e018057848 */ /* 0x000fe20007fe0100 */
[----:B------:R-:W2:Y:S01]  /*0810*/  LDCU UR4, c[0x0][0x3c8] ;  /* 0x00007900ff0477ac */ /* 0x000ea20008000800 */
[----:B------:R-:W-:Y:S01]  /*0820*/  SHF.R.U32.HI R0, RZ, 0x5, R3 ;  /* 0x00000005ff007819 */ /* 0x000fe20000011603 */
[----:B------:R-:W-:Y:S01]  /*0830*/  BSSY.RECONVERGENT B0, `(.L_x_4) ;  /* 0x0000025000007945 */ /* 0x000fe20003800200 */
[--C-:B------:R-:W-:Y:S01]  /*0840*/  IADD3 R5, PT, PT, R5, 0x1f, -R24.reuse ;  /* 0x0000001f05057810 */ /* 0x100fe20007ffe818 */
[----:B------:R-:W-:Y:S01]  /*0850*/  UMOV UR5, 0xffffffff ;  /* 0xffffffff00057882 */ /* 0x000fe20000000000 */
[----:B01----:R-:W-:Y:S02]  /*0860*/  IMAD.MOV.U32 R8, RZ, RZ, R24 ;  /* 0x000000ffff087224 */ /* 0x003fe400078e0018 */
[C---:B------:R-:W-:Y:S01]  /*0870*/  ISETP.GE.U32.AND P0, PT, R5.reuse, 0x1e0, PT ;  /* 0x000001e00500780c */ /* 0x040fe20003f06070 */
[----:B------:R-:W-:Y:S01]  /*0880*/  IMAD.SHL.U32 R0, R0, 0x400, RZ ;  /* 0x0000040000007824 */ /* 0x000fe200078e00ff */
[----:B------:R-:W-:-:S04]  /*0890*/  LEA.HI R6, R5, 0x1, RZ, 0x1b ;  /* 0x0000000105067811 */ /* 0x000fc800078fd8ff */
[----:B------:R-:W-:-:S04]  /*08a0*/  LOP3.LUT R9, R6, 0xf, RZ, 0xc0, !PT ;  /* 0x0000000f06097812 */ /* 0x000fc800078ec0ff */
[----:B------:R-:W-:Y:S01]  /*08b0*/  ISETP.NE.AND P1, PT, R9, RZ, PT ;  /* 0x000000ff0900720c */ /* 0x000fe20003f25270 */
[----:B--2---:R-:W-:Y:S02]  /*08c0*/  USHF.L.U32 UR4, UR5, UR4, URZ ;  /* 0x0000000405047299 */ /* 0x004fe400080006ff */
[----:B------:R-:W-:Y:S10]  /*08d0*/  @!P0 BRA `(.L_x_5) ;  /* 0x0000000000688947 */ /* 0x000ff40003800000 */
[----:B------:R-:W-:Y:S01]  /*08e0*/  IMAD R10, R24, 0x4, R0 ;  /* 0x00000004180a7824 */ /* 0x000fe200078e0200 */
[----:B------:R-:W-:Y:S01]  /*08f0*/  LOP3.LUT R5, R6, 0xffffff0, RZ, 0xc0, !PT ;  /* 0x0ffffff006057812 */ /* 0x000fe200078ec0ff */
[----:B------:R-:W-:-:S03]  /*0900*/  IMAD.MOV.U32 R8, RZ, RZ, R24 ;  /* 0x000000ffff087224 */ /* 0x000fc600078e0018 */
[----:B------:R-:W-:Y:S01]  /*0910*/  IADD3 R10, PT, PT, R10, 0x400, R7 ;  /* 0x000004000a0a7810 */ /* 0x000fe20007ffe007 */
[----:B------:R-:W-:-:S07]  /*0920*/  IMAD.MOV R5, RZ, RZ, -R5 ;  /* 0x000000ffff057224 */ /* 0x000fce00078e0a05 */
.L_x_6:
[----:B------:R-:W-:Y:S01]  /*0930*/  VIADD R5, R5, 0x10 ;  /* 0x0000001005057836 */ /* 0x000fe20000000000 */
[----:B------:R-:W-:Y:S01]  /*0940*/  STS [R10+-0x400], RZ ;  /* 0xfffc00ff0a007388 */ /* 0x000fe20000000800 */
[----:B------:R-:W-:-:S03]  /*0950*/  VIADD R8, R8, 0x200 ;  /* 0x0000020008087836 */ /* 0x000fc60000000000 */
[----:B------:R-:W-:Y:S01]  /*0960*/  ISETP.NE.AND P0, PT, R5, RZ, PT ;  /* 0x000000ff0500720c */ /* 0x000fe20003f05270 */
[----:B------:R-:W-:Y:S04]  /*0970*/  STS [R10+-0x380], RZ ;  /* 0xfffc80ff0a007388 */ /* 0x000fe80000000800 */
[----:B------:R-:W-:Y:S04]  /*0980*/  STS [R10+-0x300], RZ ;  /* 0xfffd00ff0a007388 */ /* 0x000fe80000000800 */
[----:B------:R-:W-:Y:S04]  /*0990*/  STS [R10+-0x280], RZ ;  /* 0xfffd80ff0a007388 */ /* 0x000fe80000000800 */
[----:B------:R-:W-:Y:S04]  /*09a0*/  STS [R10+-0x200], RZ ;  /* 0xfffe00ff0a007388 */ /* 0x000fe80000000800 */
[----:B------:R-:W-:Y:S04]  /*09b0*/  STS [R10+-0x180], RZ ;  /* 0xfffe80ff0a007388 */ /* 0x000fe80000000800 */
[----:B------:R-:W-:Y:S04]  /*09c0*/  STS [R10+-0x100], RZ ;  /* 0xffff00ff0a007388 */ /* 0x000fe80000000800 */
[----:B------:R-:W-:Y:S04]  /*09d0*/  STS [R10+-0x80], RZ ;  /* 0xffff80ff0a007388 */ /* 0x000fe80000000800 */
[----:B------:R-:W-:Y:S04]  /*09e0*/  STS [R10], RZ ;  /* 0x000000ff0a007388 */ /* 0x000fe80000000800 */
[----:B------:R-:W-:Y:S04]  /*09f0*/  STS [R10+0x80], RZ ;  /* 0x000080ff0a007388 */ /* 0x000fe80000000800 */
[----:B------:R-:W-:Y:S04]  /*0a00*/  STS [R10+0x100], RZ ;  /* 0x000100ff0a007388 */ /* 0x000fe80000000800 */
[----:B------:R-:W-:Y:S04]  /*0a10*/  STS [R10+0x180], RZ ;  /* 0x000180ff0a007388 */ /* 0x000fe80000000800 */
[----:B------:R-:W-:Y:S04]  /*0a20*/  STS [R10+0x200], RZ ;  /* 0x000200ff0a007388 */ /* 0x000fe80000000800 */
[----:B------:R-:W-:Y:S04]  /*0a30*/  STS [R10+0x280], RZ ;  /* 0x000280ff0a007388 */ /* 0x000fe80000000800 */
[----:B------:R-:W-:Y:S04]  /*0a40*/  STS [R10+0x300], RZ ;  /* 0x000300ff0a007388 */ /* 0x000fe80000000800 */
[----:B------:R0:W-:Y:S02]  /*0a50*/  STS [R10+0x380], RZ ;  /* 0x000380ff0a007388 */ /* 0x0001e40000000800 */
[----:B0-----:R-:W-:Y:S01]  /*0a60*/  VIADD R10, R10, 0x800 ;  /* 0x000008000a0a7836 */ /* 0x001fe20000000000 */
[----:B------:R-:W-:Y:S06]  /*0a70*/  @P0 BRA `(.L_x_6) ;  /* 0xfffffffc00ac0947 */ /* 0x000fec000383ffff */
.L_x_5:
[----:B------:R-:W-:Y:S05]  /*0a80*/  BSYNC.RECONVERGENT B0 ;  /* 0x0000000000007941 */ /* 0x000fea0003800200 */
.L_x_4:
[----:B------:R-:W-:Y:S01]  /*0a90*/  BSSY.RECONVERGENT B0, `(.L_x_7) ;  /* 0x0000026000007945 */ /* 0x000fe20003800200 */
[----:B------:R-:W-:-:S03]  /*0aa0*/  IMAD.IADD R5, R7, 0x1, R0 ;  /* 0x0000000107057824 */ /* 0x000fc600078e0200 */
[----:B------:R-:W-:Y:S05]  /*0ab0*/  @!P1 BRA `(.L_x_8) ;  /* 0x00000000008c9947 */ /* 0x000fea0003800000 */
[----:B------:R-:W-:Y:S01]  /*0ac0*/  ISETP.GE.U32.AND P0, PT, R9, 0x8, PT ;  /* 0x000000080900780c */ /* 0x000fe20003f06070 */
[----:B------:R-:W-:Y:S01]  /*0ad0*/  BSSY.RECONVERGENT B1, `(.L_x_9) ;  /* 0x000000e000017945 */ /* 0x000fe20003800200 */
[----:B------:R-:W-:-:S04]  /*0ae0*/  LOP3.LUT R10, R6, 0x7, RZ, 0xc0, !PT ;  /* 0x00000007060a7812 */ /* 0x000fc800078ec0ff */
[----:B------:R-:W-:-:S07]  /*0af0*/  ISETP.NE.AND P1, PT, R10, RZ, PT ;  /* 0x000000ff0a00720c */ /* 0x000fce0003f25270 */
[----:B------:R-:W-:Y:S06]  /*0b00*/  @!P0 BRA `(.L_x_10) ;  /* 0x0000000000288947 */ /* 0x000fec0003800000 */
[C---:B------:R-:W-:Y:S02]  /*0b10*/  IMAD R9, R8.reuse, 0x4, R5 ;  /* 0x0000000408097824 */ /* 0x040fe400078e0205 */
[----:B------:R-:W-:-:S03]  /*0b20*/  VIADD R8, R8, 0x100 ;  /* 0x0000010008087836 */ /* 0x000fc60000000000 */
[----:B------:R0:W-:Y:S04]  /*0b30*/  STS [R9], RZ ;  /* 0x000000ff09007388 */ /* 0x0001e80000000800 */
[----:B------:R0:W-:Y:S04]  /*0b40*/  STS [R9+0x80], RZ ;  /* 0x000080ff09007388 */ /* 0x0001e80000000800 */
[----:B------:R0:W-:Y:S04]  /*0b50*/  STS [R9+0x100], RZ ;  /* 0x000100ff09007388 */ /* 0x0001e80000000800 */
[----:B------:R0:W-:Y:S04]  /*0b60*/  STS [R9+0x180], RZ ;  /* 0x000180ff09007388 */ /* 0x0001e80000000800 */
[----:B------:R0:W-:Y:S04]  /*0b70*/  STS [R9+0x200], RZ ;  /* 0x000200ff09007388 */ /* 0x0001e80000000800 */
[----:B------:R0:W-:Y:S04]  /*0b80*/  STS [R9+0x280], RZ ;  /* 0x000280ff09007388 */ /* 0x0001e80000000800 */
[----:B------:R0:W-:Y:S04]  /*0b90*/  STS [R9+0x300], RZ ;  /* 0x000300ff09007388 */ /* 0x0001e80000000800 */
[----:B------:R0:W-:Y:S02]  /*0ba0*/  STS [R9+0x380], RZ ;  /* 0x000380ff09007388 */ /* 0x0001e40000000800 */
.L_x_10:
[----:B------:R-:W-:Y:S05]  /*0bb0*/  BSYNC.RECONVERGENT B1 ;  /* 0x0000000000017941 */ /* 0x000fea0003800200 */
.L_x_9:
[----:B------:R-:W-:Y:S05]  /*0bc0*/  @!P1 BRA `(.L_x_8) ;  /* 0x0000000000489947 */ /* 0x000fea0003800000 */
[----:B------:R-:W-:Y:S02]  /*0bd0*/  ISETP.GE.U32.AND P0, PT, R10, 0x4, PT ;  /* 0x000000040a00780c */ /* 0x000fe40003f06070 */
[----:B------:R-:W-:-:S04]  /*0be0*/  LOP3.LUT R6, R6, 0x3, RZ, 0xc0, !PT ;  /* 0x0000000306067812 */ /* 0x000fc800078ec0ff */
[----:B------:R-:W-:-:S07]  /*0bf0*/  ISETP.NE.AND P1, PT, R6, RZ, PT ;  /* 0x000000ff0600720c */ /* 0x000fce0003f25270 */
[C---:B0-----:R-:W-:Y:S02]  /*0c00*/  @P0 IMAD R9, R8.reuse, 0x4, R5 ;  /* 0x0000000408090824 */ /* 0x041fe400078e0205 */
[----:B------:R-:W-:-:S03]  /*0c10*/  @P0 VIADD R8, R8, 0x80 ;  /* 0x0000008008080836 */ /* 0x000fc60000000000 */
[----:B------:R1:W-:Y:S04]  /*0c20*/  @P0 STS [R9], RZ ;  /* 0x000000ff09000388 */ /* 0x0003e80000000800 */
[----:B------:R1:W-:Y:S04]  /*0c30*/  @P0 STS [R9+0x80], RZ ;  /* 0x000080ff09000388 */ /* 0x0003e80000000800 */
[----:B------:R1:W-:Y:S04]  /*0c40*/  @P0 STS [R9+0x100], RZ ;  /* 0x000100ff09000388 */ /* 0x0003e80000000800 */
[----:B------:R1:W-:Y:S01]  /*0c50*/  @P0 STS [R9+0x180], RZ ;  /* 0x000180ff09000388 */ /* 0x0003e20000000800 */
[----:B------:R-:W-:Y:S05]  /*0c60*/  @!P1 BRA `(.L_x_8) ;  /* 0x0000000000209947 */ /* 0x000fea0003800000 */
[----:B------:R-:W-:Y:S02]  /*0c70*/  IMAD R0, R8, 0x4, R0 ;  /* 0x0000000408007824 */ /* 0x000fe400078e0200 */
[----:B------:R-:W-:Y:S02]  /*0c80*/  IMAD.MOV R6, RZ, RZ, -R6 ;  /* 0x000000ffff067224 */ /* 0x000fe400078e0a06 */
[----:B------:R-:W-:-:S07]  /*0c90*/  IMAD.IADD R0, R7, 0x1, R0 ;  /* 0x0000000107007824 */ /* 0x000fce00078e0200 */
.L_x_11:
[----:B------:R-:W-:Y:S01]  /*0ca0*/  VIADD R6, R6, 0x1 ;  /* 0x0000000106067836 */ /* 0x000fe20000000000 */
[----:B------:R0:W-:Y:S04]  /*0cb0*/  STS [R0], RZ ;  /* 0x000000ff00007388 */ /* 0x0001e80000000800 */
[----:B------:R-:W-:Y:S01]  /*0cc0*/  ISETP.NE.AND P0, PT, R6, RZ, PT ;  /* 0x000000ff0600720c */ /* 0x000fe20003f05270 */
[----:B0-----:R-:W-:-:S12]  /*0cd0*/  VIADD R0, R0, 0x80 ;  /* 0x0000008000007836 */ /* 0x001fd80000000000 */
[----:B------:R-:W-:Y:S05]  /*0ce0*/  @P0 BRA `(.L_x_11) ;  /* 0xfffffffc00ec0947 */ /* 0x000fea000383ffff */
.L_x_8:
[----:B------:R-:W-:Y:S05]  /*0cf0*/  BSYNC.RECONVERGENT B0 ;  /* 0x0000000000007941 */ /* 0x000fea0003800200 */
.L_x_7:
[----:B------:R-:W2:Y:S01]  /*0d00*/  LDCU UR5, c[0x0][0x3c4] ;  /* 0x00007880ff0577ac */ /* 0x000ea20008000800 */
[----:B-----5:R-:W-:Y:S01]  /*0d10*/  LOP3.LUT R27, R28, 0x80000000, RZ, 0x3c, !PT ;  /* 0x800000001c1b7812 */ /* 0x020fe200078e3cff */
[----:B------:R-:W-:Y:S01]  /*0d20*/  BSSY.RECONVERGENT B0, `(.L_x_12) ;  /* 0x0000080000007945 */ /* 0x000fe20003800200 */
[----:B------:R-:W-:Y:S02]  /*0d30*/  LOP3.LUT R22, R29, 0x80000000, RZ, 0x3c, !PT ;  /* 0x800000001d167812 */ /* 0x000fe400078e3cff */
[----:B------:R-:W-:Y:S02]  /*0d40*/  LOP3.LUT R21, R30, 0x80000000, RZ, 0x3c, !PT ;  /* 0x800000001e157812 */ /* 0x000fe400078e3cff */
[----:B------:R-:W-:Y:S02]  /*0d50*/  LOP3.LUT R18, R31, 0x80000000, RZ, 0x3c, !PT ;  /* 0x800000001f127812 */ /* 0x000fe400078e3cff */
[----:B------:R-:W-:Y:S02]  /*0d60*/  LOP3.LUT R20, R33, 0x80000000, RZ, 0x3c, !PT ;  /* 0x8000000021147812 */ /* 0x000fe400078e3cff */
[----:B------:R-:W-:-:S02]  /*0d70*/  LOP3.LUT R23, R32, 0x80000000, RZ, 0x3c, !PT ;  /* 0x8000000020177812 */ /* 0x000fc400078e3cff */
[----:B------:R-:W-:Y:S02]  /*0d80*/  LOP3.LUT R25, R34, 0x80000000, RZ, 0x3c, !PT ;  /* 0x8000000022197812 */ /* 0x000fe400078e3cff */
[----:B------:R-:W-:Y:S02]  /*0d90*/  LOP3.LUT R17, R36, 0x80000000, RZ, 0x3c, !PT ;  /* 0x8000000024117812 */ /* 0x000fe400078e3cff */
[----:B------:R-:W-:Y:S02]  /*0da0*/  LOP3.LUT R19, R38, 0x80000000, RZ, 0x3c, !PT ;  /* 0x8000000026137812 */ /* 0x000fe400078e3cff */
[----:B--2---:R-:W-:Y:S02]  /*0db0*/  SHF.R.U32.HI R49, RZ, UR5, R27 ;  /* 0x00000005ff317c19 */ /* 0x004fe4000801161b */
[----:B------:R-:W-:Y:S02]  /*0dc0*/  SHF.R.U32.HI R52, RZ, UR5, R22 ;  /* 0x00000005ff347c19 */ /* 0x000fe40008011616 */
[----:B------:R-:W-:-:S02]  /*0dd0*/  LOP3.LUT R49, R49, UR4, RZ, 0x30, !PT ;  /* 0x0000000431317c12 */ /* 0x000fc4000f8e30ff */
[----:B------:R-:W-:Y:S02]  /*0de0*/  LOP3.LUT R52, R52, UR4, RZ, 0x30, !PT ;  /* 0x0000000434347c12 */ /* 0x000fe4000f8e30ff */
[----:B------:R-:W-:Y:S01]  /*0df0*/  SHF.R.U32.HI R56, RZ, UR5, R21 ;  /* 0x00000005ff387c19 */ /* 0x000fe20008011615 */
[--C-:B------:R-:W-:Y:S01]  /*0e00*/  IMAD R0, R49, 0x4, R5.reuse ;  /* 0x0000000431007824 */ /* 0x100fe200078e0205 */
[----:B------:R-:W-:Y:S01]  /*0e10*/  SHF.R.U32.HI R48, RZ, UR5, R18 ;  /* 0x00000005ff307c19 */ /* 0x000fe20008011612 */
[----:B------:R-:W-:Y:S01]  /*0e20*/  IMAD R6, R52, 0x4, R5 ;  /* 0x0000000434067824 */ /* 0x000fe200078e0205 */
[----:B------:R-:W-:Y:S01]  /*0e30*/  LOP3.LUT R56, R56, UR4, RZ, 0x30, !PT ;  /* 0x0000000438387c12 */ /* 0x000fe2000f8e30ff */
[----:B------:R-:W-:Y:S01]  /*0e40*/  NOP ;  /* 0x0000000000007918 */ /* 0x000fe20000000000 */
[----:B01----:R-:W-:Y:S01]  /*0e50*/  SHF.R.U32.HI R9, RZ, UR5, R20 ;  /* 0x00000005ff097c19 */ /* 0x003fe20008011614 */
[----:B------:R0:W-:Y:S01]  /*0e60*/  ATOMS.POPC.INC.32 RZ, [R0+URZ] ;  /* 0x0000000000ff7f8c */ /* 0x0001e2000d8000ff */
[----:B------:R-:W-:-:S02]  /*0e70*/  LOP3.LUT R48, R48, UR4, RZ, 0x30, !PT ;  /* 0x0000000430307c12 */ /* 0x000fc4000f8e30ff */
[----:B------:R-:W-:Y:S01]  /*0e80*/  SHF.R.U32.HI R8, RZ, UR5, R23 ;  /* 0x00000005ff087c19 */ /* 0x000fe20008011617 */
[----:B------:R1:W-:Y:S01]  /*0e90*/  ATOMS.POPC.INC.32 RZ, [R6+URZ] ;  /* 0x0000000006ff7f8c */ /* 0x0003e2000d8000ff */
[----:B------:R-:W-:Y:S02]  /*0ea0*/  SHF.R.U32.HI R11, RZ, UR5, R25 ;  /* 0x00000005ff0b7c19 */ /* 0x000fe40008011619 */
[----:B------:R-:W-:Y:S01]  /*0eb0*/  LOP3.LUT R10, R9, UR4, RZ, 0x30, !PT ;  /* 0x00000004090a7c12 */ /* 0x000fe2000f8e30ff */
[--C-:B0-----:R-:W-:Y:S01]  /*0ec0*/  IMAD R0, R56, 0x4, R5.reuse ;  /* 0x0000000438007824 */ /* 0x101fe200078e0205 */
[----:B------:R-:W-:Y:S02]  /*0ed0*/  LOP3.LUT R8, R8, UR4, RZ, 0x30, !PT ;  /* 0x0000000408087c12 */ /* 0x000fe4000f8e30ff */
[----:B------:R-:W-:Y:S01]  /*0ee0*/  LOP3.LUT R12, R11, UR4, RZ, 0x30, !PT ;  /* 0x000000040b0c7c12 */ /* 0x000fe2000f8e30ff */
[--C-:B-1----:R-:W-:Y:S01]  /*0ef0*/  IMAD R6, R48, 0x4, R5.reuse ;  /* 0x0000000430067824 */ /* 0x102fe200078e0205 */
[----:B------:R0:W-:Y:S01]  /*0f00*/  ATOMS.POPC.INC.32 RZ, [R0+URZ] ;  /* 0x0000000000ff7f8c */ /* 0x0001e2000d8000ff */
[--C-:B------:R-:W-:Y:S01]  /*0f10*/  IMAD R9, R10, 0x4, R5.reuse ;  /* 0x000000040a097824 */ /* 0x100fe200078e0205 */
[----:B------:R-:W-:Y:S01]  /*0f20*/  LOP3.LUT R10, R35, 0x80000000, RZ, 0x3c, !PT ;  /* 0x80000000230a7812 */ /* 0x000fe200078e3cff */
[--C-:B------:R-:W-:Y:S01]  /*0f30*/  IMAD R8, R8, 0x4, R5.reuse ;  /* 0x0000000408087824 */ /* 0x100fe200078e0205 */
[----:B------:R1:W-:Y:S01]  /*0f40*/  ATOMS.POPC.INC.32 RZ, [R6+URZ] ;  /* 0x0000000006ff7f8c */ /* 0x0003e2000d8000ff */
[----:B------:R-:W-:Y:S01]  /*0f50*/  IMAD R11, R12, 0x4, R5 ;  /* 0x000000040c0b7824 */ /* 0x000fe200078e0205 */
[----:B------:R-:W-:-:S02]  /*0f60*/  LOP3.LUT R12, R37, 0x80000000, RZ, 0x3c, !PT ;  /* 0x80000000250c7812 */ /* 0x000fc400078e3cff */
[----:B------:R-:W-:Y:S01]  /*0f70*/  LOP3.LUT R16, R39, 0x80000000, RZ, 0x3c, !PT ;  /* 0x8000000027107812 */ /* 0x000fe200078e3cff */
[----:B------:R-:W-:Y:S01]  /*0f80*/  ATOMS.POPC.INC.32 RZ, [R8+URZ] ;  /* 0x0000000008ff7f8c */ /* 0x000fe2000d8000ff */
[----:B0-----:R-:W-:Y:S02]  /*0f90*/  SHF.R.U32.HI R0, RZ, UR5, R10 ;  /* 0x00000005ff007c19 */ /* 0x001fe4000801160a */
[----:B-1----:R-:W-:Y:S01]  /*0fa0*/  SHF.R.U32.HI R6, RZ, UR5, R17 ;  /* 0x00000005ff067c19 */ /* 0x002fe20008011611 */
[----:B------:R0:W-:Y:S01]  /*0fb0*/  ATOMS.POPC.INC.32 RZ, [R9+URZ] ;  /* 0x0000000009ff7f8c */ /* 0x0001e2000d8000ff */
[----:B------:R-:W-:Y:S02]  /*0fc0*/  SHF.R.U32.HI R14, RZ, UR5, R19 ;  /* 0x00000005ff0e7c19 */ /* 0x000fe40008011613 */
[----:B------:R-:W-:Y:S01]  /*0fd0*/  LOP3.LUT R6, R6, UR4, RZ, 0x30, !PT ;  /* 0x0000000406067c12 */ /* 0x000fe2000f8e30ff */
[----:B------:R1:W-:Y:S01]  /*0fe0*/  ATOMS.POPC.INC.32 RZ, [R11+URZ] ;  /* 0x000000000bff7f8c */ /* 0x0003e2000d8000ff */
[----:B------:R-:W-:-:S02]  /*0ff0*/  SHF.R.U32.HI R13, RZ, UR5, R12 ;  /* 0x00000005ff0d7c19 */ /* 0x000fc4000801160c */
[----:B------:R-:W-:Y:S02]  /*1000*/  LOP3.LUT R0, R0, UR4, RZ, 0x30, !PT ;  /* 0x0000000400007c12 */ /* 0x000fe4000f8e30ff */
[----:B0-----:R-:W-:Y:S02]  /*1010*/  SHF.R.U32.HI R9, RZ, UR5, R16 ;  /* 0x00000005ff097c19 */ /* 0x001fe40008011610 */
[----:B------:R-:W-:Y:S01]  /*1020*/  LOP3.LUT R50, R14, UR4, RZ, 0x30, !PT ;  /* 0x000000040e327c12 */ /* 0x000fe2000f8e30ff */
[--C-:B------:R-:W-:Y:S01]  /*1030*/  IMAD R14, R6, 0x4, R5.reuse ;  /* 0x00000004060e7824 */ /* 0x100fe200078e0205 */
[----:B------:R-:W-:Y:S01]  /*1040*/  LOP3.LUT R8, R13, UR4, RZ, 0x30, !PT ;  /* 0x000000040d087c12 */ /* 0x000fe2000f8e30ff */
[--C-:B------:R-:W-:Y:S01]  /*1050*/  IMAD R0, R0, 0x4, R5.reuse ;  /* 0x0000000400007824 */ /* 0x100fe200078e0205 */
[----:B------:R-:W-:Y:S01]  /*1060*/  LOP3.LUT R6, R9, UR4, RZ, 0x30, !PT ;  /* 0x0000000409067c12 */ /* 0x000fe2000f8e30ff */
[--C-:B------:R-:W-:Y:S01]  /*1070*/  IMAD R50, R50, 0x4, R5.reuse ;  /* 0x0000000432327824 */ /* 0x100fe200078e0205 */
[----:B------:R-:W-:Y:S01]  /*1080*/  LOP3.LUT R9, R40, 0x80000000, RZ, 0x3c, !PT ;  /* 0x8000000028097812 */ /* 0x000fe200078e3cff */
[--C-:B------:R-:W-:Y:S01]  /*1090*/  IMAD R26, R8, 0x4, R5.reuse ;  /* 0x00000004081a7824 */ /* 0x100fe200078e0205 */
[----:B------:R0:W-:Y:S01]  /*10a0*/  ATOMS.POPC.INC.32 RZ, [R0+URZ] ;  /* 0x0000000000ff7f8c */ /* 0x0001e2000d8000ff */
[----:B------:R-:W-:Y:S01]  /*10b0*/  IMAD R51, R6, 0x4, R5 ;  /* 0x0000000406337824 */ /* 0x000fe200078e0205 */
[----:B------:R-:W-:-:S02]  /*10c0*/  LOP3.LUT R6, R43, 0x80000000, RZ, 0x3c, !PT ;  /* 0x800000002b067812 */ /* 0x000fc400078e3cff */
[----:B-1----:R-:W-:Y:S01]  /*10d0*/  LOP3.LUT R11, R44, 0x80000000, RZ, 0x3c, !PT ;  /* 0x800000002c0b7812 */ /* 0x002fe200078e3cff */
[----:B------:R1:W-:Y:S01]  /*10e0*/  ATOMS.POPC.INC.32 RZ, [R14+URZ] ;  /* 0x000000000eff7f8c */ /* 0x0003e2000d8000ff */
[----:B------:R-:W-:Y:S02]  /*10f0*/  LOP3.LUT R8, R45, 0x80000000, RZ, 0x3c, !PT ;  /* 0x800000002d087812 */ /* 0x000fe400078e3cff */
[----:B------:R-:W-:Y:S01]  /*1100*/  LOP3.LUT R13, R46, 0x80000000, RZ, 0x3c, !PT ;  /* 0x800000002e0d7812 */ /* 0x000fe200078e3cff */
[----:B------:R2:W-:Y:S01]  /*1110*/  ATOMS.POPC.INC.32 RZ, [R26+URZ] ;  /* 0x000000001aff7f8c */ /* 0x0005e2000d8000ff */
[----:B0-----:R-:W-:Y:S02]  /*1120*/  SHF.R.U32.HI R0, RZ, UR5, R9 ;  /* 0x00000005ff007c19 */ /* 0x001fe40008011609 */
[----:B------:R-:W-:Y:S01]  /*1130*/  SHF.R.U32.HI R53, RZ, UR5, R11 ;  /* 0x00000005ff357c19 */ /* 0x000fe2000801160b */
[----:B-1----:R-:W0:Y:S01]  /*1140*/  LDC.64 R14, c[0x0][0x380] ;  /* 0x0000e000ff0e7b82 */ /* 0x002e220000000a00 */
[----:B------:R-:W-:Y:S01]  /*1150*/  SHF.R.U32.HI R55, RZ, UR5, R8 ;  /* 0x00000005ff377c19 */ /* 0x000fe20008011608 */
[----:B------:R1:W-:Y:S01]  /*1160*/  ATOMS.POPC.INC.32 RZ, [R50+URZ] ;  /* 0x0000000032ff7f8c */ /* 0x0003e2000d8000ff */
[----:B------:R-:W-:-:S02]  /*1170*/  SHF.R.U32.HI R57, RZ, UR5, R13 ;  /* 0x00000005ff397c19 */ /* 0x000fc4000801160d */
[----:B--2---:R-:W-:Y:S01]  /*1180*/  SHF.R.U32.HI R26, RZ, UR5, R6 ;  /* 0x00000005ff1a7c19 */ /* 0x004fe20008011606 */
[----:B------:R2:W-:Y:S01]  /*1190*/  ATOMS.POPC.INC.32 RZ, [R51+URZ] ;  /* 0x0000000033ff7f8c */ /* 0x0005e2000d8000ff */
[----:B------:R-:W-:Y:S02]  /*11a0*/  LOP3.LUT R0, R0, UR4, RZ, 0x30, !PT ;  /* 0x0000000400007c12 */ /* 0x000fe4000f8e30ff */
[----:B------:R-:W-:Y:S02]  /*11b0*/  LOP3.LUT R54, R26, UR4, RZ, 0x30, !PT ;  /* 0x000000041a367c12 */ /* 0x000fe4000f8e30ff */
[----:B------:R-:W-:Y:S01]  /*11c0*/  LOP3.LUT R58, R53, UR4, RZ, 0x30, !PT ;  /* 0x00000004353a7c12 */ /* 0x000fe2000f8e30ff */
[--C-:B------:R-:W-:Y:S01]  /*11d0*/  IMAD R53, R0, 0x4, R5.reuse ;  /* 0x0000000400357824 */ /* 0x100fe200078e0205 */
[----:B------:R-:W-:Y:S01]  /*11e0*/  ISETP.GT.U32.AND P2, PT, R3, 0xff, PT ;  /* 0x000000ff0300780c */ /* 0x000fe20003f44070 */
[--C-:B------:R-:W-:Y:S01]  /*11f0*/  IMAD R54, R54, 0x4, R5.reuse ;  /* 0x0000000436367824 */ /* 0x100fe200078e0205 */
[----:B------:R-:W-:Y:S01]  /*1200*/  LOP3.LUT R60, R55, UR4, RZ, 0x30, !PT ;  /* 0x00000004373c7c12 */ /* 0x000fe2000f8e30ff */
[--C-:B------:R-:W-:Y:S01]  /*1210*/  IMAD R58, R58, 0x4, R5.reuse ;  /* 0x000000043a3a7824 */ /* 0x100fe200078e0205 */
[----:B------:R-:W-:Y:S01]  /*1220*/  LOP3.LUT R26, R57, UR4, RZ, 0x30, !PT ;  /* 0x00000004391a7c12 */ /* 0x000fe2000f8e30ff */
[----:B------:R3:W-:Y:S01]  /*1230*/  ATOMS.POPC.INC.32 RZ, [R53+URZ] ;  /* 0x0000000035ff7f8c */ /* 0x0007e2000d8000ff */
[----:B-1----:R-:W-:Y:S01]  /*1240*/  P2R R50, PR, RZ, 0x4 ;  /* 0x00000004ff327803 */ /* 0x002fe20000000000 */
[----:B------:R-:W-:-:S02]  /*1250*/  IMAD R60, R60, 0x4, R5 ;  /* 0x000000043c3c7824 */ /* 0x000fc400078e0205 */
[----:B------:R-:W-:Y:S01]  /*1260*/  IMAD R5, R26, 0x4, R5 ;  /* 0x000000041a057824 */ /* 0x000fe200078e0205 */
[----:B------:R3:W-:Y:S01]  /*1270*/  ATOMS.POPC.INC.32 RZ, [R54+URZ] ;  /* 0x0000000036ff7f8c */ /* 0x0007e2000d8000ff */
[----:B--2---:R-:W-:Y:S02]  /*1280*/  IMAD R51, R3, 0x4, R7 ;  /* 0x0000000403337824 */ /* 0x004fe400078e0207 */
[----:B------:R-:W-:Y:S01]  /*1290*/  IMAD.MOV.U32 R0, RZ, RZ, RZ ;  /* 0x000000ffff007224 */ /* 0x000fe200078e00ff */
[----:B------:R3:W-:Y:S04]  /*12a0*/  ATOMS.POPC.INC.32 RZ, [R58+URZ] ;  /* 0x000000003aff7f8c */ /* 0x0007e8000d8000ff */
[----:B------:R3:W-:Y:S04]  /*12b0*/  ATOMS.POPC.INC.32 RZ, [R60+URZ] ;  /* 0x000000003cff7f8c */ /* 0x0007e8000d8000ff */
[----:B------:R3:W-:Y:S01]  /*12c0*/  ATOMS.POPC.INC.32 RZ, [R5+URZ] ;  /* 0x0000000005ff7f8c */ /* 0x0007e2000d8000ff */
[----:B------:R-:W-:Y:S06]  /*12d0*/  BAR.SYNC.DEFER_BLOCKING 0x0 ;  /* 0x0000000000007b1d */ /* 0x000fec0000010000 */
[----:B------:R-:W-:Y:S05]  /*12e0*/  @P2 BRA `(.L_x_13) ;  /* 0x00000000008c2947 */ /* 0x000fea0003800000 */
[----:B------:R-:W1:Y:S04]  /*12f0*/  LDS R0, [R51] ;  /* 0x0000000033007984 */ /* 0x000e680000000800 */
[----:B---3--:R-:W2:Y:S04]  /*1300*/  LDS R5, [R51+0x400] ;  /* 0x0004000033057984 */ /* 0x008ea80000000800 */
[----:B------:R-:W3:Y:S04]  /*1310*/  LDS R53, [R51+0x800] ;  /* 0x0008000033357984 */ /* 0x000ee80000000800 */
[----:B------:R-:W4:Y:S04]  /*1320*/  LDS R55, [R51+0xc00] ;  /* 0x000c000033377984 */ /* 0x000f280000000800 */
[----:B------:R-:W5:Y:S04]  /*1330*/  LDS R57, [R51+0x1000] ;  /* 0x0010000033397984 */ /* 0x000f680000000800 */
[----:B------:R-:W0:Y:S04]  /*1340*/  LDS R59, [R51+0x1400] ;  /* 0x00140000333b7984 */ /* 0x000e280000000800 */
[----:B------:R-:W-:Y:S04]  /*1350*/  LDS R61, [R51+0x2000] ;  /* 0x00200000333d7984 */ /* 0x000fe80000000800 */
[----:B------:R-:W-:Y:S04]  /*1360*/  LDS R63, [R51+0x2400] ;  /* 0x00240000333f7984 */ /* 0x000fe80000000800 */
[----:B------:R-:W-:Y:S04]  /*1370*/  LDS R65, [R51+0x2800] ;  /* 0x0028000033417984 */ /* 0x000fe80000000800 */
[----:B------:R-:W-:Y:S04]  /*1380*/  STS [R51], RZ ;  /* 0x000000ff33007388 */ /* 0x000fe80000000800 */
[----:B-1----:R-:W-:Y:S01]  /*1390*/  STS [R51+0x400], R0 ;  /* 0x0004000033007388 */ /* 0x002fe20000000800 */
[----:B--2---:R-:W-:-:S03]  /*13a0*/  IMAD.IADD R54, R0, 0x1, R5 ;  /* 0x0000000100367824 */ /* 0x004fc600078e0205 */
[----:B------:R-:W1:Y:S01]  /*13b0*/  LDS R5, [R51+0x1800] ;  /* 0x0018000033057984 */ /* 0x000e620000000800 */
[----:B---3--:R-:W-:-:S03]  /*13c0*/  IMAD.IADD R58, R54, 0x1, R53 ;  /* 0x00000001363a7824 */ /* 0x008fc600078e0235 */
[----:B------:R-:W2:Y:S01]  /*13d0*/  LDS R53, [R51+0x1c00] ;  /* 0x001c000033357984 */ /* 0x000ea20000000800 */
[----:B----4-:R-:W-:-:S03]  /*13e0*/  IMAD.IADD R60, R58, 0x1, R55 ;  /* 0x000000013a3c7824 */ /* 0x010fc600078e0237 */
[----:B------:R1:W-:Y:S01]  /*13f0*/  STS [R51+0x800], R54 ;  /* 0x0008003633007388 */ /* 0x0003e20000000800 */
[----:B-----5:R-:W-:-:S03]  /*1400*/  IMAD.IADD R62, R60, 0x1, R57 ;  /* 0x000000013c3e7824 */ /* 0x020fc600078e0239 */
[----:B------:R-:W3:Y:S01]  /*1410*/  LDS R55, [R51+0x2c00] ;  /* 0x002c000033377984 */ /* 0x000ee20000000800 */
[----:B0-----:R-:W-:-:S03]  /*1420*/  IMAD.IADD R64, R62, 0x1, R59 ;  /* 0x000000013e407824 */ /* 0x001fc600078e023b */
[----:B------:R0:W-:Y:S04]  /*1430*/  STS [R51+0xc00], R58 ;  /* 0x000c003a33007388 */ /* 0x0001e80000000800 */
[----:B------:R4:W-:Y:S04]  /*1440*/  STS [R51+0x1000], R60 ;  /* 0x0010003c33007388 */ /* 0x0009e80000000800 */
[----:B------:R4:W-:Y:S04]  /*1450*/  STS [R51+0x1400], R62 ;  /* 0x0014003e33007388 */ /* 0x0009e80000000800 */
[----:B------:R4:W-:Y:S01]  /*1460*/  STS [R51+0x1800], R64 ;  /* 0x0018004033007388 */ /* 0x0009e20000000800 */
[----:B-1----:R-:W-:-:S04]  /*1470*/  IMAD.IADD R54, R64, 0x1, R5 ;  /* 0x0000000140367824 */ /* 0x002fc800078e0205 */
[----:B--2---:R-:W-:Y:S01]  /*1480*/  IMAD.IADD R66, R54, 0x1, R53 ;  /* 0x0000000136427824 */ /* 0x004fe200078e0235 */
[----:B------:R4:W-:Y:S03]  /*1490*/  STS [R51+0x1c00], R54 ;  /* 0x001c003633007388 */ /* 0x0009e60000000800 */
[----:B------:R-:W-:Y:S01]  /*14a0*/  IMAD.IADD R68, R66, 0x1, R61 ;  /* 0x0000000142447824 */ /* 0x000fe200078e023d */
[----:B------:R4:W-:Y:S03]  /*14b0*/  STS [R51+0x2000], R66 ;  /* 0x0020004233007388 */ /* 0x0009e60000000800 */
[----:B------:R-:W-:Y:S01]  /*14c0*/  IMAD.IADD R70, R68, 0x1, R63 ;  /* 0x0000000144467824 */ /* 0x000fe200078e023f */
[----:B------:R4:W-:Y:S03]  /*14d0*/  STS [R51+0x2400], R68 ;  /* 0x0024004433007388 */ /* 0x0009e60000000800 */
[----:B0-----:R-:W-:Y:S01]  /*14e0*/  IMAD.IADD R58, R70, 0x1, R65 ;  /* 0x00000001463a7824 */ /* 0x001fe200078e0241 */
[----:B------:R4:W-:Y:S03]  /*14f0*/  STS [R51+0x2800], R70 ;  /* 0x0028004633007388 */ /* 0x0009e60000000800 */
[----:B---3--:R-:W-:Y:S01]  /*1500*/  IMAD.IADD R0, R58, 0x1, R55 ;  /* 0x000000013a007824 */ /* 0x008fe200078e0237 */
[----:B------:R4:W-:Y:S06]  /*1510*/  STS [R51+0x2c00], R58 ;  /* 0x002c003a33007388 */ /* 0x0009ec0000000800 */
.L_x_13:
[----:B------:R-:W-:Y:S05]  /*1520*/  BSYNC.RECONVERGENT B0 ;  /* 0x0000000000007941 */ /* 0x000fea0003800200 */
.L_x_12:
[----:B------:R-:W-:Y:S01]  /*1530*/  ISETP.NE.AND P0, PT, R0, 0x1980, PT ;  /* 0x000019800000780c */ /* 0x000fe20003f05270 */
[----:B---3--:R-:W-:Y:S01]  /*1540*/  IMAD R5, R42, 0x100, R3 ;  /* 0x000001002a057824 */ /* 0x008fe200078e0203 */
[----:B------:R-:W-:Y:S01]  /*1550*/  @!P2 LOP3.LUT R53, R0, 0x40000000, RZ, 0xfc, !PT ;  /* 0x400000000035a812 */ /* 0x000fe200078efcff */
[----:B------:R-:W-:Y:S01]  /*1560*/  IMAD R41, R41, 0x11, RZ ;  /* 0x0000001129297824 */ /* 0x000fe200078e02ff */
[----:B------:R-:W-:Y:S01]  /*1570*/  ISETP.LT.U32.AND P0, PT, R3, 0x100, !P0 ;  /* 0x000001000300780c */ /* 0x000fe20004701070 */
[----:B0-----:R-:W-:-:S03]  /*1580*/  IMAD.WIDE R14, R5, 0x4, R14 ;  /* 0x00000004050e7825 */ /* 0x001fc600078e020e */
[----:B------:R-:W-:Y:S01]  /*1590*/  LOP3.LUT R57, R41, R4, RZ, 0xfc, !PT ;  /* 0x0000000429397212 */ /* 0x000fe200078efcff */
[----:B----4-:R-:W-:Y:S01]  /*15a0*/  IMAD R54, R42, 0x1980, RZ ;  /* 0x000019802a367824 */ /* 0x010fe200078e02ff */
[----:B------:R0:W-:Y:S07]  /*15b0*/  @!P2 STG.E.STRONG.SYS desc[UR6][R14.64], R53 ;  /* 0x000000350e00a986 */ /* 0x0001ee000c115906 */
[----:B------:R-:W-:Y:S06]  /*15c0*/  BAR.RED.OR.DEFER_BLOCKING 0x0, P0 ;  /* 0x0000000000007b1d */ /* 0x000fec0000014800 */
[----:B------:R-:W1:Y:S01]  /*15d0*/  B2R.RESULT RZ, P0 ;  /* 0x0000000000ff731c */ /* 0x000e620000004000 */
[----:B------:R-:W-:-:S04]  /*15e0*/  IADD3 R4, P1, PT, R54, R57, RZ ;  /* 0x0000003936047210 */ /* 0x000fc80007f3e0ff */
[----:B------:R-:W-:Y:S01]  /*15f0*/  LEA.HI.X.SX32 R55, R54, RZ, 0x1, P1 ;  /* 0x000000ff36377211 */ /* 0x000fe200008f0eff */
[----:B------:R-:W-:-:S03]  /*1600*/  IMAD.SHL.U32 R5, R4, 0x4, RZ ;  /* 0x0000000404057824 */ /* 0x000fc600078e00ff */
[----:B------:R-:W-:Y:S01]  /*1610*/  SHF.L.U64.HI R4, R4, 0x2, R55 ;  /* 0x0000000204047819 */ /* 0x000fe20000010237 */
[----:B01----:R-:W-:Y:S06]  /*1620*/  @!P0 BRA `(.L_x_14) ;  /* 0x0000001000b48947 */ /* 0x003fec0003800000 */
[----:B------:R-:W0:Y:S01]  /*1630*/  LDCU.64 UR8, c[0x0][0x3b8] ;  /* 0x00007700ff0877ac */ /* 0x000e220008000a00 */
[----:B------:R-:W-:Y:S01]  /*1640*/  BSSY B1, `(.L_x_15) ;  /* 0x0000032000017945 */ /* 0x000fe20003800000 */
[----:B------:R-:W-:Y:S01]  /*1650*/  IMAD R13, R3, 0x8, R7 ;  /* 0x00000008030d7824 */ /* 0x000fe200078e0207 */
[----:B0-----:R-:W-:-:S04]  /*1660*/  IADD3 R8, P0, PT, R5, UR8, RZ ;  /* 0x0000000805087c10 */ /* 0x001fc8000ff1e0ff */
[----:B------:R-:W-:Y:S01]  /*1670*/  IADD3.X R9, PT, PT, R4, UR9, RZ, P0, !PT ;  /* 0x0000000904097c10 */ /* 0x000fe200087fe4ff */
[----:B------:R-:W-:Y:S08]  /*1680*/  @P2 BRA `(.L_x_16) ;  /* 0x0000000000b42947 */ /* 0x000ff00003800000 */
[----:B------:R-:W0:Y:S02]  /*1690*/  LDCU.64 UR8, c[0x0][0x398] ;  /* 0x00007300ff0877ac */ /* 0x000e240008000a00 */
[----:B0-----:R-:W-:-:S04]  /*16a0*/  LEA R10, P0, R3, UR8, 0x3 ;  /* 0x00000008030a7c11 */ /* 0x001fc8000f8018ff */
[----:B------:R-:W-:-:S05]  /*16b0*/  LEA.HI.X R11, R3, UR9, RZ, 0x3, P0 ;  /* 0x00000009030b7c11 */ /* 0x000fca00080f1cff */
[----:B------:R-:W2:Y:S01]  /*16c0*/  LDG.E.64 R4, desc[UR6][R10.64] ;  /* 0x000000060a047981 */ /* 0x000ea2000c1e1b00 */
[----:B------:R-:W-:-:S04]  /*16d0*/  ISETP.GT.U32.AND P0, PT, R3, R49, PT ;  /* 0x000000310300720c */ /* 0x000fc80003f04070 */
[----:B------:R-:W-:-:S04]  /*16e0*/  SEL R17, RZ, 0x1980, !P0 ;  /* 0x00001980ff117807 */ /* 0x000fc80004000000 */
[----:B--2---:R-:W-:Y:S01]  /*16f0*/  IADD3 R4, P0, PT, R4, -R17, RZ ;  /* 0x8000001104047210 */ /* 0x004fe20007f1e0ff */
[----:B------:R-:W-:-:S03]  /*1700*/  IMAD.MOV.U32 R17, RZ, RZ, R0 ;  /* 0x000000ffff117224 */ /* 0x000fc600078e0000 */
[----:B------:R-:W-:Y:S02]  /*1710*/  IADD3.X R5, PT, PT, R5, -0x1, RZ, P0, !PT ;  /* 0xffffffff05057810 */ /* 0x000fe400007fe4ff */
[----:B------:R-:W-:-:S03]  /*1720*/  ISETP.GE.AND P0, PT, R42, 0x1, PT ;  /* 0x000000012a00780c */ /* 0x000fc60003f06270 */
[----:B------:R0:W-:Y:S10]  /*1730*/  STS.64 [R13+0x6600], R4 ;  /* 0x006600040d007388 */ /* 0x0001f40000000a00 */
[----:B------:R-:W-:Y:S05]  /*1740*/  @!P0 BRA `(.L_x_17) ;  /* 0x00000000006c8947 */ /* 0x000fea0003800000 */
[----:B------:R-:W-:Y:S01]  /*1750*/  BSSY B0, `(.L_x_18) ;  /* 0x0000019000007945 */ /* 0x000fe20003800000 */
[----:B------:R-:W-:Y:S02]  /*1760*/  IMAD.MOV.U32 R6, RZ, RZ, -0x1 ;  /* 0xffffffffff067424 */ /* 0x000fe400078e00ff */
[----:B------:R-:W-:Y:S02]  /*1770*/  IMAD.MOV.U32 R10, RZ, RZ, R42 ;  /* 0x000000ffff0a7224 */ /* 0x000fe400078e002a */
[----:B------:R-:W-:-:S07]  /*1780*/  IMAD.MOV.U32 R17, RZ, RZ, R0 ;  /* 0x000000ffff117224 */ /* 0x000fce00078e0000 */
.L_x_22:
[----:B0-----:R-:W0:Y:S01]  /*1790*/  LDC.64 R4, c[0x0][0x380] ;  /* 0x0000e000ff047b82 */ /* 0x001e220000000a00 */
[----:B------:R-:W-:Y:S01]  /*17a0*/  VIADD R19, R10, 0xffffffff ;  /* 0xffffffff0a137836 */ /* 0x000fe20000000000 */
[----:B------:R-:W-:Y:S03]  /*17b0*/  BSSY B2, `(.L_x_19) ;  /* 0x0000008000027945 */ /* 0x000fe60003800000 */
[----:B------:R-:W-:-:S04]  /*17c0*/  IMAD R11, R19, 0x100, R3 ;  /* 0x00000100130b7824 */ /* 0x000fc800078e0203 */
[----:B0-----:R-:W-:-:S07]  /*17d0*/  IMAD.WIDE R4, R11, 0x4, R4 ;  /* 0x000000040b047825 */ /* 0x001fce00078e0204 */
.L_x_20:
[----:B------:R-:W-:Y:S05]  /*17e0*/  YIELD ;  /* 0x0000000000007946 */ /* 0x000fea0003800000 */
[----:B------:R0:W-:Y:S06]  /*17f0*/  MEMBAR.SC.CTA ;  /* 0x0000000000007992 */ /* 0x0001ec0000000000 */
[----:B0-----:R-:W2:Y:S02]  /*1800*/  LDG.E.STRONG.SYS R11, desc[UR6][R4.64] ;  /* 0x00000006040b7981 */ /* 0x001ea4000c1f5900 */
[----:B--2---:R-:W-:-:S13]  /*1810*/  ISETP.NE.AND P0, PT, R11, RZ, PT ;  /* 0x000000ff0b00720c */ /* 0x004fda0003f05270 */
[----:B------:R-:W-:Y:S05]  /*1820*/  @!P0 BRA `(.L_x_20) ;  /* 0xfffffffc00ec8947 */ /* 0x000fea000383ffff */
[----:B------:R-:W-:Y:S05]  /*1830*/  BSYNC B2 ;  /* 0x0000000000027941 */ /* 0x000fea0003800000 */
.L_x_19:
[----:B------:R-:W-:Y:S01]  /*1840*/  BSSY.RECONVERGENT B2, `(.L_x_21) ;  /* 0x0000006000027945 */ /* 0x000fe20003800200 */
[C---:B------:R-:W-:Y:S02]  /*1850*/  ISETP.GT.AND P0, PT, R11.reuse, -0x1, PT ;  /* 0xffffffff0b00780c */ /* 0x040fe40003f04270 */
[----:B------:R-:W-:Y:S01]  /*1860*/  LOP3.LUT R4, R11, 0x3fffffff, RZ, 0xc0, !PT ;  /* 0x3fffffff0b047812 */ /* 0x000fe200078ec0ff */
[----:B------:R-:W-:Y:S05]  /*1870*/  WARPSYNC.EXCLUSIVE R6 ;  /* 0x0000000006007348 */ /* 0x000fea0003a00000 */
[----:B------:R-:W-:-:S05]  /*1880*/  IMAD.IADD R17, R4, 0x1, R17 ;  /* 0x0000000104117824 */ /* 0x000fca00078e0211 */
[----:B------:R-:W-:-:S07]  /*1890*/  VOTE.ANY R6, PT, P0 ;  /* 0x0000000000067806 */ /* 0x000fce00000e0100 */
[----:B------:R-:W-:Y:S05]  /*18a0*/  BSYNC.RECONVERGENT B2 ;  /* 0x0000000000027941 */ /* 0x000fea0003800200 */
.L_x_21:
[----:B------:R-:W-:Y:S01]  /*18b0*/  ISETP.GT.U32.AND P1, PT, R10, 0x1, PT ;  /* 0x000000010a00780c */ /* 0x000fe20003f24070 */
[----:B------:R-:W-:-:S12]  /*18c0*/  IMAD.MOV.U32 R10, RZ, RZ, R19 ;  /* 0x000000ffff0a7224 */ /* 0x000fd800078e0013 */
[----:B------:R-:W-:Y:S05]  /*18d0*/  @P0 BRA P1, `(.L_x_22) ;  /* 0xfffffffc00ac0947 */ /* 0x000fea000083ffff */
[----:B------:R-:W-:Y:S05]  /*18e0*/  BSYNC B0 ;  /* 0x0000000000007941 */ /* 0x000fea0003800000 */
.L_x_18:
[----:B------:R1:W2:Y:S02]  /*18f0*/  LDS.64 R4, [R13+0x6600] ;  /* 0x006600000d047984 */ /* 0x0002a40000000a00 */
.L_x_17:
[C---:B------:R-:W-:Y:S01]  /*1900*/  IMAD.IADD R19, R17.reuse, 0x1, -R0 ;  /* 0x0000000111137824 */ /* 0x040fe200078e0a00 */
[----:B------:R-:W-:-:S04]  /*1910*/  LOP3.LUT R11, R17, 0x80000000, RZ, 0xfc, !PT ;  /* 0x80000000110b7812 */ /* 0x000fc800078efcff */
[C---:B0-2---:R-:W-:Y:S01]  /*1920*/  IADD3 R4, P0, PT, R19.reuse, R4, RZ ;  /* 0x0000000413047210 */ /* 0x045fe20007f1e0ff */
[----:B------:R0:W-:Y:S03]  /*1930*/  STG.E.STRONG.SYS desc[UR6][R14.64], R11 ;  /* 0x0000000b0e007986 */ /* 0x0001e6000c115906 */
[----:B------:R-:W-:-:S05]  /*1940*/  LEA.HI.X.SX32 R5, R19, R5, 0x1, P0 ;  /* 0x0000000513057211 */ /* 0x000fca00000f0eff */
[----:B------:R0:W-:Y:S04]  /*1950*/  STS.64 [R13+0x6600], R4 ;  /* 0x006600040d007388 */ /* 0x0001e80000000a00 */
.L_x_16:
[----:B------:R-:W-:Y:S05]  /*1960*/  BSYNC B1 ;  /* 0x0000000000017941 */ /* 0x000fea0003800000 */
.L_x_15:
[----:B0-----:R-:W0:Y:S01]  /*1970*/  LDC R5, c[0x0][0x3c0] ;  /* 0x0000f000ff057b82 */ /* 0x001e220000000800 */
[----:B------:R-:W-:-:S07]  /*1980*/  IMAD R4, R49, 0x8, R7 ;  /* 0x0000000831047824 */ /* 0x000fce00078e0207 */
[----:B------:R-:W2:Y:S01]  /*1990*/  LDC.64 R16, c[0x0][0x390] ;  /* 0x0000e400ff107b82 */ /* 0x000ea20000000a00 */
[----:B0-----:R-:W-:Y:S02]  /*19a0*/  ISETP.GE.AND P0, PT, R47, R5, PT ;  /* 0x000000052f00720c */ /* 0x001fe40003f06270 */
[----:B--2---:R-:W-:-:S04]  /*19b0*/  ISETP.EQ.U32.AND P1, PT, R16, RZ, PT ;  /* 0x000000ff1000720c */ /* 0x004fc80003f22070 */
[----:B------:R-:W-:-:S04]  /*19c0*/  ISETP.EQ.OR.EX P0, PT, R17, RZ, !P0, P1 ;  /* 0x000000ff1100720c */ /* 0x000fc80004702710 */
[----:B------:R-:W-:-:S13]  /*19d0*/  ISETP.GT.U32.OR P0, PT, R3, 0xff, P0 ;  /* 0x000000ff0300780c */ /* 0x000fda0000704470 */
[----:B------:R-:W-:Y:S05]  /*19e0*/  @P0 BRA `(.L_x_23) ;  /* 0x0000000000240947 */ /* 0x000fea0003800000 */
[----:B------:R-:W0:Y:S01]  /*19f0*/  LDS.64 R10, [R13+0x6600] ;  /* 0x006600000d0a7984 */ /* 0x000e220000000a00 */
[C---:B------:R-:W-:Y:S02]  /*1a00*/  ISETP.GT.U32.AND P0, PT, R3.reuse, R49, PT ;  /* 0x000000310300720c */ /* 0x040fe40003f04070 */
[C---:B------:R-:W-:Y:S02]  /*1a10*/  LEA R6, P2, R3.reuse, R16, 0x3 ;  /* 0x0000001003067211 */ /* 0x040fe400078418ff */
[----:B------:R-:W-:Y:S02]  /*1a20*/  SEL R7, RZ, 0x1980, !P0 ;  /* 0x00001980ff077807 */ /* 0x000fe40004000000 */
[--C-:B------:R-:W-:Y:S02]  /*1a30*/  SHF.R.S32.HI R15, RZ, 0x1f, R0.reuse ;  /* 0x0000001fff0f7819 */ /* 0x100fe40000011400 */
[----:B0-----:R-:W-:Y:S02]  /*1a40*/  IADD3 R2, P0, P1, R10, R7, R0 ;  /* 0x000000070a027210 */ /* 0x001fe4000791e000 */
[----:B------:R-:W-:-:S02]  /*1a50*/  LEA.HI.X R7, R3, R17, RZ, 0x3, P2 ;  /* 0x0000001103077211 */ /* 0x000fc400010f1cff */
[----:B------:R-:W-:-:S05]  /*1a60*/  IADD3.X R3, PT, PT, R11, RZ, R15, P0, P1 ;  /* 0x000000ff0b037210 */ /* 0x000fca00007e240f */
[----:B------:R0:W-:Y:S04]  /*1a70*/  STG.E.64 desc[UR6][R6.64], R2 ;  /* 0x0000000206007986 */ /* 0x0001e8000c101b06 */
.L_x_23:
[----:B------:R-:W-:Y:S05]  /*1a80*/  WARPSYNC.ALL ;  /* 0x0000000000007948 */ /* 0x000fea0003800000 */
[----:B------:R-:W-:Y:S01]  /*1a90*/  BAR.SYNC.DEFER_BLOCKING 0x0 ;  /* 0x0000000000007b1d */ /* 0x000fe20000010000 */
[----:B------:R-:W-:-:S05]  /*1aa0*/  ISETP.GT.AND P0, PT, R47, R5, PT ;  /* 0x000000052f00720c */ /* 0x000fca0003f04270 */
[----:B0-----:R0:W2:Y:S08]  /*1ab0*/  LDS.64 R2, [R4+0x6600] ;  /* 0x0066000004027984 */ /* 0x0010b00000000a00 */
[----:B0-----:R-:W-:Y:S05]  /*1ac0*/  @P0 BRA `(.L_x_24) ;  /* 0x00000000005c0947 */ /* 0x001fea0003800000 */
[----:B------:R-:W0:Y:S01]  /*1ad0*/  LDCU.64 UR4, c[0x0][0x3a0] ;  /* 0x00007400ff0477ac */ /* 0x000e220008000a00 */
[----:B--2---:R-:W-:-:S05]  /*1ae0*/  IADD3 R0, P1, PT, R57, R2, RZ ;  /* 0x0000000239007210 */ /* 0x004fca0007f3e0ff */
[----:B------:R-:W-:Y:S01]  /*1af0*/  IMAD.X R7, RZ, RZ, R3, P1 ;  /* 0x000000ffff077224 */ /* 0x000fe200008e0603 */
[----:B0-----:R-:W-:-:S04]  /*1b00*/  LEA R2, P1, R0, UR4, 0x2 ;  /* 0x0000000400027c11 */ /* 0x001fc8000f8210ff */
[----:B------:R-:W-:-:S05]  /*1b10*/  LEA.HI.X R3, R0, UR5, R7, 0x2, P1 ;  /* 0x0000000500037c11 */ /* 0x000fca00088f1407 */
[----:B------:R2:W-:Y:S04]  /*1b20*/  STG.E desc[UR6][R2.64], R28 ;  /* 0x0000001c02007986 */ /* 0x0005e8000c101906 */
        /* <DEDUP_REMOVED lines=15> */
[----:B------:R2:W-:Y:S01]  /*1c20*/  STG.E desc[UR6][R2.64+0x800], R46 ;  /* 0x0008002e02007986 */ /* 0x0005e2000c101906 */
[----:B------:R-:W-:Y:S05]  /*1c30*/  BRA `(.L_x_25) ;  /* 0x0000000000e07947 */ /* 0x000fea0003800000 */
.L_x_24:
[----:B------:R-:W0:Y:S01]  /*1c40*/  LDCU.64 UR4, c[0x0][0x3a0] ;  /* 0x00007400ff0477ac */ /* 0x000e220008000a00 */
[----:B------:R-:W-:Y:S01]  /*1c50*/  IMAD R4, R42, -0x1980, R5 ;  /* 0xffffe6802a047824 */ /* 0x000fe200078e0205 */
[C---:B--2---:R-:W-:Y:S01]  /*1c60*/  IADD3 R0, P1, PT, R57.reuse, R2, RZ ;  /* 0x0000000239007210 */ /* 0x044fe20007f3e0ff */
[C---:B------:R-:W-:Y:S02]  /*1c70*/  VIADD R11, R57.reuse, 0x20 ;  /* 0x00000020390b7836 */ /* 0x040fe40000000000 */
[C---:B-1----:R-:W-:Y:S01]  /*1c80*/  VIADD R13, R57.reuse, 0x40 ;  /* 0x00000040390d7836 */ /* 0x042fe20000000000 */
[-C--:B------:R-:W-:Y:S01]  /*1c90*/  ISETP.GE.AND P5, PT, R57, R4.reuse, PT ;  /* 0x000000043900720c */ /* 0x080fe20003fa6270 */
[----:B------:R-:W-:Y:S01]  /*1ca0*/  IMAD.X R7, RZ, RZ, R3, P1 ;  /* 0x000000ffff077224 */ /* 0x000fe200008e0603 */
[-C--:B------:R-:W-:Y:S01]  /*1cb0*/  ISETP.GE.AND P4, PT, R11, R4.reuse, PT ;  /* 0x000000040b00720c */ /* 0x080fe20003f86270 */
[----:B------:R-:W-:Y:S01]  /*1cc0*/  VIADD R11, R57, 0x60 ;  /* 0x00000060390b7836 */ /* 0x000fe20000000000 */
[----:B------:R-:W-:Y:S01]  /*1cd0*/  ISETP.GE.AND P3, PT, R13, R4, PT ;  /* 0x000000040d00720c */ /* 0x000fe20003f66270 */
[----:B------:R-:W-:-:S02]  /*1ce0*/  VIADD R13, R57, 0x80 ;  /* 0x00000080390d7836 */ /* 0x000fc40000000000 */
[----:B------:R-:W-:Y:S01]  /*1cf0*/  VIADD R15, R57, 0xa0 ;  /* 0x000000a0390f7836 */ /* 0x000fe20000000000 */
[-C--:B------:R-:W-:Y:S01]  /*1d00*/  ISETP.GE.AND P2, PT, R11, R4.reuse, PT ;  /* 0x000000040b00720c */ /* 0x080fe20003f46270 */
[----:B------:R-:W-:Y:S01]  /*1d10*/  VIADD R11, R57, 0xc0 ;  /* 0x000000c0390b7836 */ /* 0x000fe20000000000 */
[C---:B0-----:R-:W-:Y:S02]  /*1d20*/  LEA R2, P1, R0.reuse, UR4, 0x2 ;  /* 0x0000000400027c11 */ /* 0x041fe4000f8210ff */
[-C--:B------:R-:W-:Y:S02]  /*1d30*/  ISETP.GE.AND P6, PT, R15, R4.reuse, PT ;  /* 0x000000040f00720c */ /* 0x080fe40003fc6270 */
[----:B------:R-:W-:Y:S02]  /*1d40*/  LEA.HI.X R3, R0, UR5, R7, 0x2, P1 ;  /* 0x0000000500037c11 */ /* 0x000fe400088f1407 */
[----:B------:R-:W-:Y:S01]  /*1d50*/  ISETP.GE.AND P1, PT, R13, R4, PT ;  /* 0x000000040d00720c */ /* 0x000fe20003f26270 */
[----:B------:R-:W-:-:S02]  /*1d60*/  VIADD R13, R57, 0xe0 ;  /* 0x000000e0390d7836 */ /* 0x000fc40000000000 */
[----:B------:R0:W-:Y:S01]  /*1d70*/  @!P5 STG.E desc[UR6][R2.64], R28 ;  /* 0x0000001c0200d986 */ /* 0x0001e2000c101906 */
[-C--:B------:R-:W-:Y:S01]  /*1d80*/  ISETP.GE.AND P5, PT, R11, R4.reuse, PT ;  /* 0x000000040b00720c */ /* 0x080fe20003fa6270 */
[----:B------:R-:W-:Y:S02]  /*1d90*/  VIADD R11, R57, 0x100 ;  /* 0x00000100390b7836 */ /* 0x000fe40000000000 */
[----:B------:R0:W-:Y:S01]  /*1da0*/  @!P4 STG.E desc[UR6][R2.64+0x80], R29 ;  /* 0x0000801d0200c986 */ /* 0x0001e2000c101906 */
[-C--:B------:R-:W-:Y:S01]  /*1db0*/  ISETP.GE.AND P4, PT, R13, R4.reuse, PT ;  /* 0x000000040d00720c */ /* 0x080fe20003f86270 */
[----:B------:R-:W-:Y:S02]  /*1dc0*/  VIADD R13, R57, 0x120 ;  /* 0x00000120390d7836 */ /* 0x000fe40000000000 */
[----:B------:R0:W-:Y:S01]  /*1dd0*/  @!P3 STG.E desc[UR6][R2.64+0x100], R30 ;  /* 0x0001001e0200b986 */ /* 0x0001e2000c101906 */
        /* <DEDUP_REMOVED lines=21> */
[----:B------:R-:W-:-:S03]  /*1f30*/  ISETP.GE.AND P2, PT, R13, R4, PT ;  /* 0x000000040d00720c */ /* 0x000fc60003f46270 */
[----:B------:R0:W-:Y:S01]  /*1f40*/  @!P1 STG.E desc[UR6][R2.64+0x500], R38 ;  /* 0x0005002602009986 */ /* 0x0001e2000c101906 */
[----:B------:R-:W-:-:S03]  /*1f50*/  ISETP.GE.AND P1, PT, R11, R4, PT ;  /* 0x000000040b00720c */ /* 0x000fc60003f26270 */
[----:B------:R0:W-:Y:S04]  /*1f60*/  @!P6 STG.E desc[UR6][R2.64+0x580], R39 ;  /* 0x000580270200e986 */ /* 0x0001e8000c101906 */
[----:B------:R0:W-:Y:S04]  /*1f70*/  @!P5 STG.E desc[UR6][R2.64+0x600], R40 ;  /* 0x000600280200d986 */ /* 0x0001e8000c101906 */
[----:B------:R0:W-:Y:S04]  /*1f80*/  @!P4 STG.E desc[UR6][R2.64+0x680], R43 ;  /* 0x0006802b0200c986 */ /* 0x0001e8000c101906 */
[----:B------:R0:W-:Y:S04]  /*1f90*/  @!P3 STG.E desc[UR6][R2.64+0x700], R44 ;  /* 0x0007002c0200b986 */ /* 0x0001e8000c101906 */
[----:B------:R0:W-:Y:S04]  /*1fa0*/  @!P2 STG.E desc[UR6][R2.64+0x780], R45 ;  /* 0x0007802d0200a986 */ /* 0x0001e8000c101906 */
[----:B------:R0:W-:Y:S02]  /*1fb0*/  @!P1 STG.E desc[UR6][R2.64+0x800], R46 ;  /* 0x0008002e02009986 */ /* 0x0001e4000c101906 */
.L_x_25:
[----:B------:R-:W-:Y:S05]  /*1fc0*/  @P0 BRA `(.L_x_26) ;  /* 0x0000000000480947 */ /* 0x000fea0003800000 */
[----:B------:R3:W5:Y:S04]  /*1fd0*/  LDG.E R11, desc[UR6][R8.64] ;  /* 0x00000006080b7981 */ /* 0x000768000c1e1900 */
[----:B-1----:R3:W5:Y:S04]  /*1fe0*/  LDG.E R13, desc[UR6][R8.64+0x80] ;  /* 0x00008006080d7981 */ /* 0x002768000c1e1900 */
[----:B------:R3:W5:Y:S04]  /*1ff0*/  LDG.E R15, desc[UR6][R8.64+0x100] ;  /* 0x00010006080f7981 */ /* 0x000768000c1e1900 */
[----:B------:R3:W5:Y:S04]  /*2000*/  LDG.E R17, desc[UR6][R8.64+0x180] ;  /* 0x0001800608117981 */ /* 0x000768000c1e1900 */
[----:B------:R3:W5:Y:S04]  /*2010*/  LDG.E R19, desc[UR6][R8.64+0x200] ;  /* 0x0002000608137981 */ /* 0x000768000c1e1900 */
[----:B------:R3:W5:Y:S04]  /*2020*/  LDG.E R21, desc[UR6][R8.64+0x280] ;  /* 0x0002800608157981 */ /* 0x000768000c1e1900 */
[----:B------:R3:W5:Y:S04]  /*2030*/  LDG.E R23, desc[UR6][R8.64+0x300] ;  /* 0x0003000608177981 */ /* 0x000768000c1e1900 */
[----:B------:R3:W5:Y:S04]  /*2040*/  LDG.E R25, desc[UR6][R8.64+0x380] ;  /* 0x0003800608197981 */ /* 0x000768000c1e1900 */
[----:B------:R3:W5:Y:S04]  /*2050*/  LDG.E R27, desc[UR6][R8.64+0x400] ;  /* 0x00040006081b7981 */ /* 0x000768000c1e1900 */
[----:B0-2---:R3:W5:Y:S04]  /*2060*/  LDG.E R29, desc[UR6][R8.64+0x480] ;  /* 0x00048006081d7981 */ /* 0x005768000c1e1900 */
        /* <DEDUP_REMOVED lines=8> */
.L_x_26:
[----:B------:R-:W-:Y:S02]  /*20f0*/  IMAD.IADD R54, R5, 0x1, -R54 ;  /* 0x0000000105367824 */ /* 0x000fe400078e0a36 */
[C---:B0-2---:R-:W-:Y:S02]  /*2100*/  VIADD R3, R57.reuse, 0x20 ;  /* 0x0000002039037836 */ /* 0x045fe40000000000 */
[C---:B------:R-:W-:Y:S01]  /*2110*/  VIADD R45, R57.reuse, 0x40 ;  /* 0x00000040392d7836 */ /* 0x040fe20000000000 */
[CC--:B------:R-:W-:Y:S01]  /*2120*/  ISETP.GE.AND P5, PT, R57.reuse, R54.reuse, PT ;  /* 0x000000363900720c */ /* 0x0c0fe20003fa6270 */
[----:B------:R-:W-:Y:S01]  /*2130*/  VIADD R47, R57, 0x80 ;  /* 0x00000080392f7836 */ /* 0x000fe20000000000 */
[-C--:B------:R-:W-:Y:S01]  /*2140*/  ISETP.GE.AND P4, PT, R3, R54.reuse, PT ;  /* 0x000000360300720c */ /* 0x080fe20003f86270 */
[----:B------:R-:W-:Y:S01]  /*2150*/  VIADD R3, R57, 0x60 ;  /* 0x0000006039037836 */ /* 0x000fe20000000000 */
[-C--:B------:R-:W-:Y:S01]  /*2160*/  ISETP.GE.AND P3, PT, R45, R54.reuse, PT ;  /* 0x000000362d00720c */ /* 0x080fe20003f66270 */
[----:B------:R-:W-:Y:S01]  /*2170*/  VIADD R45, R57, 0xa0 ;  /* 0x000000a0392d7836 */ /* 0x000fe20000000000 */
[----:B------:R-:W-:-:S02]  /*2180*/  ISETP.GE.AND P1, PT, R47, R54, PT ;  /* 0x000000362f00720c */ /* 0x000fc40003f26270 */
[-C--:B------:R-:W-:Y:S01]  /*2190*/  ISETP.GE.AND P2, PT, R3, R54.reuse, PT ;  /* 0x000000360300720c */ /* 0x080fe20003f46270 */
[----:B------:R-:W-:Y:S01]  /*21a0*/  VIADD R3, R57, 0xc0 ;  /* 0x000000c039037836 */ /* 0x000fe20000000000 */
[-C--:B------:R-:W-:Y:S01]  /*21b0*/  ISETP.GE.AND P6, PT, R45, R54.reuse, PT ;  /* 0x000000362d00720c */ /* 0x080fe20003fc6270 */
[----:B------:R-:W-:Y:S02]  /*21c0*/  VIADD R45, R57, 0xe0 ;  /* 0x000000e0392d7836 */ /* 0x000fe40000000000 */
[----:B------:R0:W5:Y:S01]  /*21d0*/  @!P5 LDG.E R11, desc[UR6][R8.64] ;  /* 0x00000006080bd981 */ /* 0x000162000c1e1900 */
[-C--:B------:R-:W-:Y:S01]  /*21e0*/  ISETP.GE.AND P5, PT, R3, R54.reuse, PT ;  /* 0x000000360300720c */ /* 0x080fe20003fa6270 */
[----:B------:R-:W-:Y:S02]  /*21f0*/  VIADD R3, R57, 0x100 ;  /* 0x0000010039037836 */ /* 0x000fe40000000000 */
[----:B-1----:R0:W5:Y:S01]  /*2200*/  @!P4 LDG.E R13, desc[UR6][R8.64+0x80] ;  /* 0x00008006080dc981 */ /* 0x002162000c1e1900 */
[----:B------:R-:W-:Y:S01]  /*2210*/  ISETP.GE.AND P4, PT, R45, R54, PT ;  /* 0x000000362d00720c */ /* 0x000fe20003f86270 */
[----:B------:R-:W-:-:S02]  /*2220*/  VIADD R45, R57, 0x120 ;  /* 0x00000120392d7836 */ /* 0x000fc40000000000 */
[----:B------:R0:W5:Y:S01]  /*2230*/  @!P3 LDG.E R15, desc[UR6][R8.64+0x100] ;  /* 0x00010006080fb981 */ /* 0x000162000c1e1900 */
[-C--:B------:R-:W-:Y:S01]  /*2240*/  ISETP.GE.AND P3, PT, R3, R54.reuse, PT ;  /* 0x000000360300720c */ /* 0x080fe20003f66270 */
[----:B------:R-:W-:Y:S02]  /*2250*/  VIADD R3, R57, 0x140 ;  /* 0x0000014039037836 */ /* 0x000fe40000000000 */
[----:B------:R0:W5:Y:S01]  /*2260*/  @!P2 LDG.E R17, desc[UR6][R8.64+0x180] ;  /* 0x000180060811a981 */ /* 0x000162000c1e1900 */
[-C--:B------:R-:W-:Y:S01]  /*2270*/  ISETP.GE.AND P2, PT, R45, R54.reuse, PT ;  /* 0x000000362d00720c */ /* 0x080fe20003f46270 */
[----:B------:R-:W-:Y:S02]  /*2280*/  VIADD R45, R57, 0x160 ;  /* 0x00000160392d7836 */ /* 0x000fe40000000000 */
[----:B------:R0:W5:Y:S01]  /*2290*/  @!P1 LDG.E R19, desc[UR6][R8.64+0x200] ;  /* 0x0002000608139981 */ /* 0x000162000c1e1900 */
        /* <DEDUP_REMOVED lines=15> */
[----:B------:R-:W-:-:S03]  /*2390*/  ISETP.GE.AND P2, PT, R45, R54, PT ;  /* 0x000000362d00720c */ /* 0x000fc60003f46270 */
[----:B------:R0:W5:Y:S01]  /*23a0*/  @!P1 LDG.E R31, desc[UR6][R8.64+0x500] ;  /* 0x00050006081f9981 */ /* 0x000162000c1e1900 */
[----:B------:R-:W-:-:S03]  /*23b0*/  ISETP.GE.AND P1, PT, R3, R54, PT ;  /* 0x000000360300720c */ /* 0x000fc60003f26270 */
[----:B------:R0:W5:Y:S04]  /*23c0*/  @!P6 LDG.E R33, desc[UR6][R8.64+0x580] ;  /* 0x000580060821e981 */ /* 0x000168000c1e1900 */
[----:B------:R0:W5:Y:S04]  /*23d0*/  @!P5 LDG.E R35, desc[UR6][R8.64+0x600] ;  /* 0x000600060823d981 */ /* 0x000168000c1e1900 */
[----:B------:R0:W5:Y:S04]  /*23e0*/  @!P4 LDG.E R37, desc[UR6][R8.64+0x680] ;  /* 0x000680060825c981 */ /* 0x000168000c1e1900 */
[----:B------:R0:W5:Y:S04]  /*23f0*/  @!P3 LDG.E R39, desc[UR6][R8.64+0x700] ;  /* 0x000700060827b981 */ /* 0x000168000c1e1900 */
[----:B------:R0:W5:Y:S04]  /*2400*/  @!P2 LDG.E R41, desc[UR6][R8.64+0x780] ;  /* 0x000780060829a981 */ /* 0x000168000c1e1900 */
[----:B------:R0:W5:Y:S02]  /*2410*/  @!P1 LDG.E R43, desc[UR6][R8.64+0x800] ;  /* 0x00080006082b9981 */ /* 0x000164000c1e1900 */
.L_x_27:
[----:B------:R-:W-:Y:S05]  /*2420*/  @P0 BRA `(.L_x_28) ;  /* 0x0000000000540947 */ /* 0x000fea0003800000 */
[----:B------:R-:W1:Y:S02]  /*2430*/  LDCU.64 UR4, c[0x0][0x3b0] ;  /* 0x00007600ff0477ac */ /* 0x000e640008000a00 */
[----:B-1----:R-:W-:-:S04]  /*2440*/  LEA R2, P0, R0, UR4, 0x2 ;  /* 0x0000000400027c11 */ /* 0x002fc8000f8010ff */
[----:B------:R-:W-:-:S05]  /*2450*/  LEA.HI.X R3, R0, UR5, R7, 0x2, P0 ;  /* 0x0000000500037c11 */ /* 0x000fca00080f1407 */
[----:B-----5:R-:W-:Y:S04]  /*2460*/  STG.E desc[UR6][R2.64], R11 ;  /* 0x0000000b02007986 */ /* 0x020fe8000c101906 */
[----:B------:R-:W-:Y:S04]  /*2470*/  STG.E desc[UR6][R2.64+0x80], R13 ;  /* 0x0000800d02007986 */ /* 0x000fe8000c101906 */
        /* <DEDUP_REMOVED lines=14> */
[----:B------:R-:W-:Y:S01]  /*2560*/  STG.E desc[UR6][R2.64+0x800], R43 ;  /* 0x0008002b02007986 */ /* 0x000fe2000c101906 */
[----:B------:R-:W-:Y:S05]  /*2570*/  EXIT ;  /* 0x000000000000794d */ /* 0x000fea0003800000 */
.L_x_28:
[----:B------:R-:W1:Y:S01]  /*2580*/  LDCU.64 UR4, c[0x0][0x3b0] ;  /* 0x00007600ff0477ac */ /* 0x000e620008000a00 */
[----:B------:R-:W-:Y:S02]  /*2590*/  IMAD R42, R42, -0x1980, R5 ;  /* 0xffffe6802a2a7824 */ /* 0x000fe400078e0205 */
[C---:B------:R-:W-:Y:S02]  /*25a0*/  VIADD R5, R57.reuse, 0x40 ;  /* 0x0000004039057836 */ /* 0x040fe40000000000 */
[C---:B------:R-:W-:Y:S01]  /*25b0*/  VIADD R3, R57.reuse, 0x20 ;  /* 0x0000002039037836 */ /* 0x040fe20000000000 */
[CC--:B------:R-:W-:Y:S01]  /*25c0*/  ISETP.GE.AND P3, PT, R57.reuse, R42.reuse, PT ;  /* 0x0000002a3900720c */ /* 0x0c0fe20003f66270 */
[----:B0--3--:R-:W-:Y:S01]  /*25d0*/  VIADD R9, R57, 0x60 ;  /* 0x0000006039097836 */ /* 0x009fe20000000000 */
[-C--:B------:R-:W-:Y:S01]  /*25e0*/  ISETP.GE.AND P1, PT, R5, R42.reuse, PT ;  /* 0x0000002a0500720c */ /* 0x080fe20003f26270 */
[----:B------:R-:W-:Y:S01]  /*25f0*/  VIADD R5, R57, 0x80 ;  /* 0x0000008039057836 */ /* 0x000fe20000000000 */
[-C--:B------:R-:W-:Y:S01]  /*2600*/  ISETP.GE.AND P2, PT, R3, R42.reuse, PT ;  /* 0x0000002a0300720c */ /* 0x080fe20003f46270 */
[----:B------:R-:W-:Y:S01]  /*2610*/  VIADD R45, R57, 0xc0 ;  /* 0x000000c0392d7836 */ /* 0x000fe20000000000 */
[-C--:B------:R-:W-:Y:S01]  /*2620*/  ISETP.GE.AND P0, PT, R9, R42.reuse, PT ;  /* 0x0000002a0900720c */ /* 0x080fe20003f06270 */
[----:B------:R-:W-:Y:S01]  /*2630*/  VIADD R9, R57, 0xa0 ;  /* 0x000000a039097836 */ /* 0x000fe20000000000 */
[----:B------:R-:W-:Y:S01]  /*2640*/  ISETP.GE.AND P6, PT, R5, R42, PT ;  /* 0x0000002a0500720c */ /* 0x000fe20003fc6270 */
[----:B------:R-:W-:Y:S01]  /*2650*/  VIADD R5, R57, 0xe0 ;  /* 0x000000e039057836 */ /* 0x000fe20000000000 */
[----:B-1----:R-:W-:-:S02]  /*2660*/  LEA R2, P4, R0, UR4, 0x2 ;  /* 0x0000000400027c11 */ /* 0x002fc4000f8810ff */
[-C--:B------:R-:W-:Y:S02]  /*2670*/  ISETP.GE.AND P5, PT, R9, R42.reuse, PT ;  /* 0x0000002a0900720c */ /* 0x080fe40003fa6270 */
[----:B------:R-:W-:Y:S01]  /*2680*/  LEA.HI.X R3, R0, UR5, R7, 0x2, P4 ;  /* 0x0000000500037c11 */ /* 0x000fe2000a0f1407 */
[----:B------:R-:W-:Y:S01]  /*2690*/  VIADD R7, R57, 0x100 ;  /* 0x0000010039077836 */ /* 0x000fe20000000000 */
[----:B------:R-:W-:-:S03]  /*26a0*/  ISETP.GE.AND P4, PT, R45, R42, PT ;  /* 0x0000002a2d00720c */ /* 0x000fc60003f86270 */
[----:B-----5:R0:W-:Y:S01]  /*26b0*/  @!P3 STG.E desc[UR6][R2.64], R11 ;  /* 0x0000000b0200b986 */ /* 0x0201e2000c101906 */
        /* <DEDUP_REMOVED lines=19> */
[C---:B------:R-:W-:Y:S02]  /*27f0*/  VIADD R5, R57.reuse, 0x1e0 ;  /* 0x000001e039057836 */ /* 0x040fe40000000000 */
[----:B------:R-:W-:Y:S01]  /*2800*/  VIADD R57, R57, 0x200 ;  /* 0x0000020039397836 */ /* 0x000fe20000000000 */
[----:B------:R0:W-:Y:S01]  /*2810*/  @!P3 STG.E desc[UR6][R2.64+0x380], R25 ;  /* 0x000380190200b986 */ /* 0x0001e2000c101906 */
[----:B------:R-:W-:-:S03]  /*2820*/  ISETP.GE.AND P3, PT, R7, R42, PT ;  /* 0x0000002a0700720c */ /* 0x000fc60003f66270 */
        /* <DEDUP_REMOVED lines=9> */
[----:B------:R0:W-:Y:S01]  /*28c0*/  @!P2 STG.E desc[UR6][R2.64+0x780], R41 ;  /* 0x000780290200a986 */ /* 0x0001e2000c101906 */
[----:B------:R-:W-:Y:S05]  /*28d0*/  @P1 EXIT ;  /* 0x000000000000194d */ /* 0x000fea0003800000 */
[----:B------:R-:W-:Y:S01]  /*28e0*/  STG.E desc[UR6][R2.64+0x800], R43 ;  /* 0x0008002b02007986 */ /* 0x000fe2000c101906 */
[----:B------:R-:W-:Y:S05]  /*28f0*/  EXIT ;  /* 0x000000000000794d */ /* 0x000fea0003800000 */
.L_x_14:
[----:B------:R-:W-:Y:S01]  /*2900*/  IMAD.MOV.U32 R2, RZ, RZ, RZ ;  /* 0x000000ffff027224 */ /* 0x000fe200078e00ff */
[C---:B------:R-:W-:Y:S01]  /*2910*/  ISETP.GT.U32.AND P0, PT, R3.reuse, 0x1f, PT ;  /* 0x0000001f0300780c */ /* 0x040fe20003f04070 */
[----:B------:R-:W-:Y:S05]  /*2920*/  WARPSYNC.ALL ;  /* 0x0000000000007948 */ /* 0x000fea0003800000 */
[----:B------:R-:W-:-:S04]  /*2930*/  IMAD.HI.U32 R14, R3, 0x15555556, R2 ;  /* 0x15555556030e7827 */ /* 0x000fc800078e0002 */
[----:B------:R-:W-:-:S05]  /*2940*/  IMAD R15, R14, 0x4, R7 ;  /* 0x000000040e0f7824 */ /* 0x000fca00078e0207 */
[----:B------:R0:W-:Y:S01]  /*2950*/  STS [R15+0x3410], R0 ;  /* 0x003410000f007388 */ /* 0x0001e20000000800 */
[----:B------:R-:W-:Y:S06]  /*2960*/  BAR.SYNC.DEFER_BLOCKING 0x0 ;  /* 0x0000000000007b1d */ /* 0x000fec0000010000 */
[----:B------:R-:W-:Y:S05]  /*2970*/  @P0 BRA `(.L_x_29) ;  /* 0x0000000000dc0947 */ /* 0x000fea0003800000 */
[----:B------:R-:W-:Y:S01]  /*2980*/  IMAD R14, R3, 0x34, R7 ;  /* 0x00000034030e7824 */ /* 0x000fe200078e0207 */
[----:B------:R-:W-:-:S04]  /*2990*/  UMOV UR8, 0xffffffff ;  /* 0xffffffff00087882 */ /* 0x000fc80000000000 */
[----:B------:R-:W-:Y:S04]  /*29a0*/  LDS R28, [R14+0x3410] ;  /* 0x003410000e1c7984 */ /* 0x000fe80000000800 */
[----:B------:R-:W-:Y:S04]  /*29b0*/  LDS R29, [R14+0x3414] ;  /* 0x003414000e1d7984 */ /* 0x000fe80000000800 */
[----:B------:R-:W1:Y:S04]  /*29c0*/  LDS R30, [R14+0x3418] ;  /* 0x003418000e1e7984 */ /* 0x000e680000000800 */
[----:B------:R-:W-:Y:S04]  /*29d0*/  LDS R31, [R14+0x341c] ;  /* 0x00341c000e1f7984 */ /* 0x000fe80000000800 */
[----:B------:R-:W2:Y:S04]  /*29e0*/  LDS R32, [R14+0x3420] ;  /* 0x003420000e207984 */ /* 0x000ea80000000800 */
[----:B------:R-:W-:Y:S04]  /*29f0*/  LDS R33, [R14+0x3424] ;  /* 0x003424000e217984 */ /* 0x000fe80000000800 */
[----:B------:R-:W3:Y:S04]  /*2a00*/  LDS R34, [R14+0x3428] ;  /* 0x003428000e227984 */ /* 0x000ee80000000800 */
[----:B------:R-:W-:Y:S04]  /*2a10*/  LDS R35, [R14+0x342c] ;  /* 0x00342c000e237984 */ /* 0x000fe80000000800 */
[----:B------:R-:W4:Y:S04]  /*2a20*/  LDS R36, [R14+0x3430] ;  /* 0x003430000e247984 */ /* 0x000f280000000800 */
[----:B------:R-:W-:Y:S04]  /*2a30*/  LDS R37, [R14+0x3434] ;  /* 0x003434000e257984 */ /* 0x000fe80000000800 */
[----:B------:R-:W5:Y:S04]  /*2a40*/  LDS R38, [R14+0x3438] ;  /* 0x003438000e267984 */ /* 0x000f680000000800 */
[----:B------:R-:W0:Y:S01]  /*2a50*/  LDS R39, [R14+0x343c] ;  /* 0x00343c000e277984 */ /* 0x000e220000000800 */
[----:B-1----:R-:W-:-:S04]  /*2a60*/  IADD3 R40, PT, PT, R30, R29, R28 ;  /* 0x0000001d1e287210 */ /* 0x002fc80007ffe01c */
[----:B--2---:R-:W-:-:S04]  /*2a70*/  IADD3 R40, PT, PT, R32, R40, R31 ;  /* 0x0000002820287210 */ /* 0x004fc80007ffe01f */
[----:B---3--:R-:W-:-:S04]  /*2a80*/  IADD3 R40, PT, PT, R34, R40, R33 ;  /* 0x0000002822287210 */ /* 0x008fc80007ffe021 */
[----:B----4-:R-:W-:-:S04]  /*2a90*/  IADD3 R40, PT, PT, R36, R40, R35 ;  /* 0x0000002824287210 */ /* 0x010fc80007ffe023 */
[----:B-----5:R-:W-:-:S05]  /*2aa0*/  IADD3 R40, PT, PT, R38, R40, R37 ;  /* 0x0000002826287210 */ /* 0x020fca0007ffe025 */
[----:B0-----:R-:W-:Y:S01]  /*2ab0*/  IMAD.IADD R39, R39, 0x1, R40 ;  /* 0x0000000127277824 */ /* 0x001fe200078e0228 */
[----:B------:R-:W-:Y:S06]  /*2ac0*/  BRA.DIV UR8, `(.L_x_30) ;  /* 0x0000007a08547947 */ /* 0x000fec000b800000 */
[----:B------:R-:W0:Y:S02]  /*2ad0*/  SHFL.UP P0, R40, R39, 0x1, RZ ;  /* 0x0420000027287989 */ /* 0x000e2400000000ff */
[----:B0-----:R-:W-:-:S05]  /*2ae0*/  @P0 IMAD.IADD R40, R39, 0x1, R40 ;  /* 0x0000000127280824 */ /* 0x001fca00078e0228 */
[----:B------:R-:W0:Y:S02]  /*2af0*/  SHFL.UP P0, R43, R40, 0x2, RZ ;  /* 0x04400000282b7989 */ /* 0x000e2400000000ff */
[----:B0-----:R-:W-:-:S05]  /*2b00*/  @P0 IMAD.IADD R43, R40, 0x1, R43 ;  /* 0x00000001282b0824 */ /* 0x001fca00078e022b */
[----:B------:R-:W0:Y:S02]  /*2b10*/  SHFL.UP P0, R44, R43, 0x4, RZ ;  /* 0x048000002b2c7989 */ /* 0x000e2400000000ff */
[----:B0-----:R-:W-:-:S05]  /*2b20*/  @P0 IMAD.IADD R44, R43, 0x1, R44 ;  /* 0x000000012b2c0824 */ /* 0x001fca00078e022c */
[----:B------:R-:W0:Y:S02]  /*2b30*/  SHFL.UP P0, R45, R44, 0x8, RZ ;  /* 0x050000002c2d7989 */ /* 0x000e2400000000ff */
[----:B0-----:R-:W-:-:S05]  /*2b40*/  @P0 IMAD.IADD R45, R44, 0x1, R45 ;  /* 0x000000012c2d0824 */ /* 0x001fca00078e022d */
[----:B------:R0:W1:Y:S02]  /*2b50*/  SHFL.UP P0, R46, R45, 0x10, RZ ;  /* 0x060000002d2e7989 */ /* 0x00006400000000ff */
.L_x_120:
[----:B-1----:R-:W-:-:S04]  /*2b60*/  @P0 IMAD.IADD R46, R45, 0x1, R46 ;  /* 0x000000012d2e0824 */ /* 0x002fc800078e022e */
[----:B------:R-:W-:-:S04]  /*2b70*/  IMAD.IADD R39, R46, 0x1, -R39 ;  /* 0x000000012e277824 */ /* 0x000fc800078e0a27 */
[----:B------:R-:W-:Y:S01]  /*2b80*/  IMAD.IADD R28, R28, 0x1, R39 ;  /* 0x000000011c1c7824 */ /* 0x000fe200078e0227 */
[----:B------:R1:W-:Y:S03]  /*2b90*/  STS [R14+0x3410], R39 ;  /* 0x003410270e007388 */ /* 0x0003e60000000800 */
        /* <DEDUP_REMOVED lines=19> */
[----:B------:R1:W-:Y:S04]  /*2cd0*/  STS [R14+0x3438], R37 ;  /* 0x003438250e007388 */ /* 0x0003e80000000800 */
[----:B------:R1:W-:Y:S02]  /*2ce0*/  STS [R14+0x343c], R43 ;  /* 0x00343c2b0e007388 */ /* 0x0003e40000000800 */
.L_x_29:
[----:B------:R-:W-:Y:S05]  /*2cf0*/  WARPSYNC.ALL ;  /* 0x0000000000007948 */ /* 0x000fea0003800000 */
[----:B------:R-:W-:Y:S01]  /*2d00*/  BAR.SYNC.DEFER_BLOCKING 0x0 ;  /* 0x0000000000007b1d */ /* 0x000fe20000010000 */
[----:B------:R-:W-:Y:S02]  /*2d10*/  ISETP.NE.AND P0, PT, R50, RZ, PT ;  /* 0x000000ff3200720c */ /* 0x000fe40003f05270 */
[----:B-1----:R-:W-:-:S03]  /*2d20*/  SHF.R.U32.HI R28, RZ, UR5, R27 ;  /* 0x00000005ff1c7c19 */ /* 0x002fc6000801161b */
[----:B------:R-:W-:Y:S01]  /*2d30*/  BSSY.RECONVERGENT B0, `(.L_x_31) ;  /* 0x0000028000007945 */ /* 0x000fe20003800200 */
[----:B------:R-:W-:Y:S01]  /*2d40*/  LOP3.LUT R28, R28, UR4, RZ, 0x30, !PT ;  /* 0x000000041c1c7c12 */ /* 0x000fe2000f8e30ff */
[----:B0-----:R-:W0:Y:S06]  /*2d50*/  LDS R15, [R15+0x3410] ;  /* 0x003410000f0f7984 */ /* 0x001e2c0000000800 */
[----:B------:R-:W-:Y:S05]  /*2d60*/  @P0 BRA `(.L_x_32) ;  /* 0x0000000000900947 */ /* 0x000fea0003800000 */
[----:B------:R-:W0:Y:S04]  /*2d70*/  LDS R14, [R51] ;  /* 0x00000000330e7984 */ /* 0x000e280000000800 */
[----:B------:R-:W1:Y:S04]  /*2d80*/  LDS R30, [R51+0x400] ;  /* 0x00040000331e7984 */ /* 0x000e680000000800 */
[----:B------:R-:W2:Y:S04]  /*2d90*/  LDS R32, [R51+0x800] ;  /* 0x0008000033207984 */ /* 0x000ea80000000800 */
[----:B------:R-:W3:Y:S04]  /*2da0*/  LDS R34, [R51+0xc00] ;  /* 0x000c000033227984 */ /* 0x000ee80000000800 */
[----:B------:R-:W4:Y:S04]  /*2db0*/  LDS R36, [R51+0x1000] ;  /* 0x0010000033247984 */ /* 0x000f280000000800 */
[----:B------:R-:W5:Y:S04]  /*2dc0*/  LDS R38, [R51+0x1400] ;  /* 0x0014000033267984 */ /* 0x000f680000000800 */
[----:B------:R-:W5:Y:S04]  /*2dd0*/  LDS R40, [R51+0x1800] ;  /* 0x0018000033287984 */ /* 0x000f680000000800 */
[----:B------:R-:W5:Y:S04]  /*2de0*/  LDS R44, [R51+0x1c00] ;  /* 0x001c0000332c7984 */ /* 0x000f680000000800 */
[----:B------:R-:W5:Y:S04]  /*2df0*/  LDS R46, [R51+0x2000] ;  /* 0x00200000332e7984 */ /* 0x000f680000000800 */
[----:B------:R-:W5:Y:S04]  /*2e00*/  LDS R58, [R51+0x2400] ;  /* 0x00240000333a7984 */ /* 0x000f680000000800 */
[----:B------:R-:W5:Y:S01]  /*2e10*/  LDS R60, [R51+0x2800] ;  /* 0x00280000333c7984 */ /* 0x000f620000000800 */
[----:B0-----:R-:W-:-:S03]  /*2e20*/  IMAD.IADD R14, R15, 0x1, R14 ;  /* 0x000000010f0e7824 */ /* 0x001fc600078e020e */
[----:B------:R-:W0:Y:S01]  /*2e30*/  LDS R62, [R51+0x2c00] ;  /* 0x002c0000333e7984 */ /* 0x000e220000000800 */
[C---:B-1----:R-:W-:Y:S02]  /*2e40*/  IMAD.IADD R30, R15.reuse, 0x1, R30 ;  /* 0x000000010f1e7824 */ /* 0x042fe400078e021e */
[C---:B--2---:R-:W-:Y:S01]  /*2e50*/  IMAD.IADD R32, R15.reuse, 0x1, R32 ;  /* 0x000000010f207824 */ /* 0x044fe200078e0220 */
[----:B------:R1:W-:Y:S01]  /*2e60*/  STS [R51], R14 ;  /* 0x0000000e33007388 */ /* 0x0003e20000000800 */
[----:B---3--:R-:W-:-:S03]  /*2e70*/  IMAD.IADD R34, R15, 0x1, R34 ;  /* 0x000000010f227824 */ /* 0x008fc600078e0222 */
[----:B------:R1:W-:Y:S01]  /*2e80*/  STS [R51+0x400], R30 ;  /* 0x0004001e33007388 */ /* 0x0003e20000000800 */
[----:B----4-:R-:W-:-:S03]  /*2e90*/  IMAD.IADD R36, R15, 0x1, R36 ;  /* 0x000000010f247824 */ /* 0x010fc600078e0224 */
[----:B------:R1:W-:Y:S01]  /*2ea0*/  STS [R51+0x800], R32 ;  /* 0x0008002033007388 */ /* 0x0003e20000000800 */
[----:B-----5:R-:W-:-:S03]  /*2eb0*/  IMAD.IADD R38, R15, 0x1, R38 ;  /* 0x000000010f267824 */ /* 0x020fc600078e0226 */
[----:B------:R1:W-:Y:S01]  /*2ec0*/  STS [R51+0xc00], R34 ;  /* 0x000c002233007388 */ /* 0x0003e20000000800 */
[----:B------:R-:W-:-:S03]  /*2ed0*/  IMAD.IADD R40, R15, 0x1, R40 ;  /* 0x000000010f287824 */ /* 0x000fc600078e0228 */
        /* <DEDUP_REMOVED lines=9> */
[----:B0-----:R-:W-:-:S03]  /*2f70*/  IMAD.IADD R62, R15, 0x1, R62 ;  /* 0x000000010f3e7824 */ /* 0x001fc600078e023e */
[----:B------:R1:W-:Y:S04]  /*2f80*/  STS [R51+0x2400], R58 ;  /* 0x0024003a33007388 */ /* 0x0003e80000000800 */
[----:B------:R1:W-:Y:S04]  /*2f90*/  STS [R51+0x2800], R60 ;  /* 0x0028003c33007388 */ /* 0x0003e80000000800 */
[----:B------:R1:W-:Y:S02]  /*2fa0*/  STS [R51+0x2c00], R62 ;  /* 0x002c003e33007388 */ /* 0x0003e40000000800 */
.L_x_32:
[----:B------:R-:W-:Y:S05]  /*2fb0*/  BSYNC.RECONVERGENT B0 ;  /* 0x0000000000007941 */ /* 0x000fea0003800200 */
.L_x_31:
[----:B------:R-:W-:Y:S01]  /*2fc0*/  BAR.SYNC.DEFER_BLOCKING 0x0 ;  /* 0x0000000000007b1d */ /* 0x000fe20000010000 */
[----:B------:R-:W-:Y:S01]  /*2fd0*/  R2P PR, R28, 0x7f ;  /* 0x0000007f1c007804 */ /* 0x000fe20000000000 */
[----:B------:R-:W-:-:S04]  /*2fe0*/  IMAD.MOV.U32 R47, RZ, RZ, RZ ;  /* 0x000000ffff2f7224 */ /* 0x000fc800078e00ff */
[----:B------:R-:W-:Y:S08]  /*2ff0*/  BSSY.RECONVERGENT B0, `(.L_x_33) ;  /* 0x0000024000007945 */ /* 0x000ff00003800200 */
[----:B-1----:R-:W-:Y:S02]  /*3000*/  VOTE.ANY R14, PT, P0 ;  /* 0x00000000000e7806 */ /* 0x002fe400000e0100 */
[----:B------:R-:W-:-:S02]  /*3010*/  VOTE.ANY R29, PT, P1 ;  /* 0x00000000001d7806 */ /* 0x000fc400008e0100 */
[----:B------:R-:W-:Y:S02]  /*3020*/  @!P0 LOP3.LUT R14, RZ, R14, RZ, 0x33, !PT ;  /* 0x0000000eff0e8212 */ /* 0x000fe400078e33ff */
[----:B------:R-:W-:Y:S02]  /*3030*/  VOTE.ANY R31, PT, P2 ;  /* 0x00000000001f7806 */ /* 0x000fe400010e0100 */
[----:B------:R-:W-:Y:S02]  /*3040*/  @!P1 LOP3.LUT R29, RZ, R29, RZ, 0x33, !PT ;  /* 0x0000001dff1d9212 */ /* 0x000fe400078e33ff */
[----:B------:R-:W-:Y:S02]  /*3050*/  VOTE.ANY R33, PT, P3 ;  /* 0x0000000000217806 */ /* 0x000fe400018e0100 */
[----:B------:R-:W-:Y:S02]  /*3060*/  @!P2 LOP3.LUT R31, RZ, R31, RZ, 0x33, !PT ;  /* 0x0000001fff1fa212 */ /* 0x000fe400078e33ff */
[----:B------:R-:W-:-:S02]  /*3070*/  LOP3.LUT R14, R29, R14, RZ, 0xc0, !PT ;  /* 0x0000000e1d0e7212 */ /* 0x000fc400078ec0ff */
[----:B------:R-:W-:Y:S02]  /*3080*/  @!P3 LOP3.LUT R33, RZ, R33, RZ, 0x33, !PT ;  /* 0x00000021ff21b212 */ /* 0x000fe400078e33ff */
[----:B------:R-:W-:Y:S02]  /*3090*/  LOP3.LUT R14, R31, R14, RZ, 0xc0, !PT ;  /* 0x0000000e1f0e7212 */ /* 0x000fe400078ec0ff */
[----:B------:R-:W-:Y:S02]  /*30a0*/  VOTE.ANY R29, PT, P4 ;  /* 0x00000000001d7806 */ /* 0x000fe400020e0100 */
[----:B------:R-:W-:Y:S02]  /*30b0*/  LOP3.LUT R14, R33, R14, RZ, 0xc0, !PT ;  /* 0x0000000e210e7212 */ /* 0x000fe400078ec0ff */
[----:B------:R-:W-:Y:S02]  /*30c0*/  @!P4 LOP3.LUT R29, RZ, R29, RZ, 0x33, !PT ;  /* 0x0000001dff1dc212 */ /* 0x000fe400078e33ff */
[----:B------:R-:W-:-:S02]  /*30d0*/  VOTE.ANY R31, PT, P5 ;  /* 0x00000000001f7806 */ /* 0x000fc400028e0100 */
[----:B------:R-:W-:Y:S01]  /*30e0*/  LOP3.LUT R14, R29, R14, RZ, 0xc0, !PT ;  /* 0x0000000e1d0e7212 */ /* 0x000fe200078ec0ff */
[----:B------:R-:W-:Y:S01]  /*30f0*/  IMAD.SHL.U32 R29, R3, 0x20, RZ ;  /* 0x00000020031d7824 */ /* 0x000fe200078e00ff */
[----:B------:R-:W-:Y:S02]  /*3100*/  LOP3.LUT P0, RZ, R28, 0x80, RZ, 0xc0, !PT ;  /* 0x000000801cff7812 */ /* 0x000fe4000780c0ff */
[----:B------:R-:W-:Y:S02]  /*3110*/  @!P5 LOP3.LUT R31, RZ, R31, RZ, 0x33, !PT ;  /* 0x0000001fff1fd212 */ /* 0x000fe400078e33ff */
[----:B------:R-:W-:Y:S02]  /*3120*/  VOTE.ANY R30, PT, P6 ;  /* 0x00000000001e7806 */ /* 0x000fe400030e0100 */
[----:B------:R-:W-:Y:S02]  /*3130*/  LOP3.LUT R31, R31, R14, RZ, 0xc0, !PT ;  /* 0x0000000e1f1f7212 */ /* 0x000fe400078ec0ff */
[----:B------:R-:W1:Y:S01]  /*3140*/  S2R R14, SR_LEMASK ;  /* 0x00000000000e7919 */ /* 0x000e620000003a00 */
[----:B------:R-:W-:-:S04]  /*3150*/  @!P6 LOP3.LUT R30, RZ, R30, RZ, 0x33, !PT ;  /* 0x0000001eff1ee212 */ /* 0x000fc800078e33ff */
[----:B------:R-:W-:Y:S02]  /*3160*/  VOTE.ANY R32, PT, P0 ;  /* 0x0000000000207806 */ /* 0x000fe400000e0100 */
[----:B------:R-:W-:Y:S02]  /*3170*/  LOP3.LUT R31, R30, R31, RZ, 0xc0, !PT ;  /* 0x0000001f1e1f7212 */ /* 0x000fe400078ec0ff */
[----:B------:R-:W-:Y:S02]  /*3180*/  @!P0 LOP3.LUT R32, RZ, R32, RZ, 0x33, !PT ;  /* 0x00000020ff208212 */ /* 0x000fe400078e33ff */
[----:B------:R-:W-:Y:S02]  /*3190*/  LOP3.LUT R30, R29, 0x7c00, RZ, 0xc0, !PT ;  /* 0x00007c001d1e7812 */ /* 0x000fe400078ec0ff */
[----:B------:R-:W-:-:S03]  /*31a0*/  LOP3.LUT R31, R32, R31, RZ, 0xc0, !PT ;  /* 0x0000001f201f7212 */ /* 0x000fc600078ec0ff */
[----:B------:R-:W-:Y:S01]  /*31b0*/  IMAD.IADD R29, R7, 0x1, R30 ;  /* 0x00000001071d7824 */ /* 0x000fe200078e021e */
[----:B------:R-:W2:Y:S01]  /*31c0*/  FLO.U32 R32, R31 ;  /* 0x0000001f00207300 */ /* 0x000ea200000e0000 */
[----:B-1----:R-:W-:Y:S02]  /*31d0*/  LOP3.LUT R44, R14, R31, RZ, 0xc0, !PT ;  /* 0x0000001f0e2c7212 */ /* 0x002fe400078ec0ff */
[----:B--2---:R-:W-:-:S05]  /*31e0*/  ISETP.NE.AND P0, PT, R24, R32, PT ;  /* 0x000000201800720c */ /* 0x004fca0003f05270 */
[----:B------:R-:W1:Y:S08]  /*31f0*/  POPC R44, R44 ;  /* 0x0000002c002c7309 */ /* 0x000e700000000000 */
[----:B------:R-:W-:Y:S05]  /*3200*/  @P0 BRA `(.L_x_34) ;  /* 0x0000000000080947 */ /* 0x000fea0003800000 */
[----:B------:R-:W-:-:S06]  /*3210*/  IMAD R47, R28, 0x4, R29 ;  /* 0x000000041c2f7824 */ /* 0x000fcc00078e021d */
[----:B-1----:R2:W3:Y:S02]  /*3220*/  ATOMS.ADD R47, [R47], R44 ;  /* 0x0000002c2f2f738c */ /* 0x0024e40000000000 */
.L_x_34:
[----:B------:R-:W-:Y:S05]  /*3230*/  BSYNC.RECONVERGENT B0 ;  /* 0x0000000000007941 */ /* 0x000fea0003800200 */
.L_x_33:
[----:B------:R-:W-:Y:S01]  /*3240*/  R2P PR, R52, 0x7f ;  /* 0x0000007f34007804 */ /* 0x000fe20000000000 */
[----:B---3--:R3:W4:Y:S01]  /*3250*/  SHFL.IDX PT, R47, R47, R32, 0x1f ;  /* 0x00001f202f2f7589 */ /* 0x00872200000e0000 */
[----:B------:R-:W-:Y:S01]  /*3260*/  BSSY.RECONVERGENT B0, `(.L_x_35) ;  /* 0x0000021000007945 */ /* 0x000fe20003800200 */
[----:B------:R-:W-:-:S10]  /*3270*/  IMAD.MOV.U32 R49, RZ, RZ, RZ ;  /* 0x000000ffff317224 */ /* 0x000fd400078e00ff */
[----:B------:R-:W-:Y:S02]  /*3280*/  VOTE.ANY R28, PT, P0 ;  /* 0x00000000001c7806 */ /* 0x000fe400000e0100 */
[----:B------:R-:W-:Y:S02]  /*3290*/  VOTE.ANY R31, PT, P1 ;  /* 0x00000000001f7806 */ /* 0x000fe400008e0100 */
[----:B------:R-:W-:Y:S02]  /*32a0*/  @!P0 LOP3.LUT R28, RZ, R28, RZ, 0x33, !PT ;  /* 0x0000001cff1c8212 */ /* 0x000fe400078e33ff */
[----:B------:R-:W-:Y:S02]  /*32b0*/  VOTE.ANY R33, PT, P2 ;  /* 0x0000000000217806 */ /* 0x000fe400010e0100 */
[----:B------:R-:W-:Y:S02]  /*32c0*/  @!P1 LOP3.LUT R31, RZ, R31, RZ, 0x33, !PT ;  /* 0x0000001fff1f9212 */ /* 0x000fe400078e33ff */
[----:B------:R-:W-:-:S02]  /*32d0*/  @!P2 LOP3.LUT R33, RZ, R33, RZ, 0x33, !PT ;  /* 0x00000021ff21a212 */ /* 0x000fc400078e33ff */
[----:B------:R-:W-:Y:S02]  /*32e0*/  LOP3.LUT R28, R31, R28, RZ, 0xc0, !PT ;  /* 0x0000001c1f1c7212 */ /* 0x000fe400078ec0ff */
[----:B------:R-:W-:Y:S02]  /*32f0*/  VOTE.ANY R31, PT, P3 ;  /* 0x00000000001f7806 */ /* 0x000fe400018e0100 */
[----:B------:R-:W-:Y:S02]  /*3300*/  LOP3.LUT R28, R33, R28, RZ, 0xc0, !PT ;  /* 0x0000001c211c7212 */ /* 0x000fe400078ec0ff */
[----:B------:R-:W-:Y:S02]  /*3310*/  LOP3.LUT P0, RZ, R52, 0x80, RZ, 0xc0, !PT ;  /* 0x0000008034ff7812 */ /* 0x000fe4000780c0ff */
[----:B------:R-:W-:Y:S02]  /*3320*/  VOTE.ANY R33, PT, P4 ;  /* 0x0000000000217806 */ /* 0x000fe400020e0100 */
[----:B------:R-:W-:-:S02]  /*3330*/  @!P3 LOP3.LUT R31, RZ, R31, RZ, 0x33, !PT ;  /* 0x0000001fff1fb212 */ /* 0x000fc400078e33ff */
[----:B------:R-:W-:Y:S02]  /*3340*/  @!P4 LOP3.LUT R33, RZ, R33, RZ, 0x33, !PT ;  /* 0x00000021ff21c212 */ /* 0x000fe400078e33ff */
[----:B------:R-:W-:Y:S02]  /*3350*/  LOP3.LUT R28, R31, R28, RZ, 0xc0, !PT ;  /* 0x0000001c1f1c7212 */ /* 0x000fe400078ec0ff */
[----:B------:R-:W-:Y:S02]  /*3360*/  VOTE.ANY R31, PT, P5 ;  /* 0x00000000001f7806 */ /* 0x000fe400028e0100 */
[----:B------:R-:W-:Y:S02]  /*3370*/  LOP3.LUT R28, R33, R28, RZ, 0xc0, !PT ;  /* 0x0000001c211c7212 */ /* 0x000fe400078ec0ff */
[----:B------:R-:W-:Y:S02]  /*3380*/  VOTE.ANY R33, PT, P6 ;  /* 0x0000000000217806 */ /* 0x000fe400030e0100 */
[----:B------:R-:W-:-:S02]  /*3390*/  @!P5 LOP3.LUT R31, RZ, R31, RZ, 0x33, !PT ;  /* 0x0000001fff1fd212 */ /* 0x000fc400078e33ff */
[----:B------:R-:W-:Y:S02]  /*33a0*/  VOTE.ANY R35, PT, P0 ;  /* 0x0000000000237806 */ /* 0x000fe400000e0100 */
[----:B------:R-:W-:Y:S02]  /*33b0*/  @!P6 LOP3.LUT R33, RZ, R33, RZ, 0x33, !PT ;  /* 0x00000021ff21e212 */ /* 0x000fe400078e33ff */
[----:B------:R-:W-:Y:S02]  /*33c0*/  LOP3.LUT R28, R31, R28, RZ, 0xc0, !PT ;  /* 0x0000001c1f1c7212 */ /* 0x000fe400078ec0ff */
[----:B------:R-:W-:Y:S02]  /*33d0*/  @!P0 LOP3.LUT R35, RZ, R35, RZ, 0x33, !PT ;  /* 0x00000023ff238212 */ /* 0x000fe400078e33ff */
[----:B------:R-:W-:-:S04]  /*33e0*/  LOP3.LUT R28, R33, R28, RZ, 0xc0, !PT ;  /* 0x0000001c211c7212 */ /* 0x000fc800078ec0ff */
[----:B------:R-:W-:-:S04]  /*33f0*/  LOP3.LUT R35, R35, R28, RZ, 0xc0, !PT ;  /* 0x0000001c23237212 */ /* 0x000fc800078ec0ff */
[----:B------:R-:W5:Y:S01]  /*3400*/  FLO.U32 R30, R35 ;  /* 0x00000023001e7300 */ /* 0x000f6200000e0000 */
[----:B------:R-:W-:-:S07]  /*3410*/  LOP3.LUT R46, R14, R35, RZ, 0xc0, !PT ;  /* 0x000000230e2e7212 */ /* 0x000fce00078ec0ff */
[----:B------:R-:W0:Y:S01]  /*3420*/  POPC R46, R46 ;  /* 0x0000002e002e7309 */ /* 0x000e220000000000 */
[----:B-----5:R-:W-:-:S13]  /*3430*/  ISETP.NE.AND P0, PT, R24, R30, PT ;  /* 0x0000001e1800720c */ /* 0x020fda0003f05270 */
[----:B0--34-:R-:W-:Y:S05]  /*3440*/  @P0 BRA `(.L_x_36) ;  /* 0x0000000000080947 */ /* 0x019fea0003800000 */
[----:B------:R-:W-:-:S06]  /*3450*/  IMAD R49, R52, 0x4, R29 ;  /* 0x0000000434317824 */ /* 0x000fcc00078e021d */
[----:B------:R0:W3:Y:S02]  /*3460*/  ATOMS.ADD R49, [R49], R46 ;  /* 0x0000002e3131738c */ /* 0x0000e40000000000 */
.L_x_36:
[----:B------:R-:W-:Y:S05]  /*3470*/  BSYNC.RECONVERGENT B0 ;  /* 0x0000000000007941 */ /* 0x000fea0003800200 */
.L_x_35:
        /* <DEDUP_REMOVED lines=35> */
.L_x_38:
[----:B------:R-:W-:Y:S05]  /*36b0*/  BSYNC.RECONVERGENT B0 ;  /* 0x0000000000007941 */ /* 0x000fea0003800200 */
.L_x_37:
        /* <DEDUP_REMOVED lines=27> */
[----:B------:R-:W-:Y:S02]  /*3870*/  LOP3.LUT R35, R35, R28, RZ, 0xc0, !PT ;  /* 0x0000001c23237212 */ /* 0x000fe400078ec0ff */
[----:B------:R-:W-:Y:S02]  /*3880*/  SHF.R.U32.HI R28, RZ, UR5, R23 ;  /* 0x00000005ff1c7c19 */ /* 0x000fe40008011617 */
[----:B------:R-:W5:Y:S01]  /*3890*/  FLO.U32 R39, R35 ;  /* 0x0000002300277300 */ /* 0x000f6200000e0000 */
[----:B------:R-:W-:Y:S02]  /*38a0*/  LOP3.LUT R53, R14, R35, RZ, 0xc0, !PT ;  /* 0x000000230e357212 */ /* 0x000fe400078ec0ff */
[----:B------:R-:W-:-:S05]  /*38b0*/  LOP3.LUT R30, R28, UR4, RZ, 0x30, !PT ;  /* 0x000000041c1e7c12 */ /* 0x000fca000f8e30ff */
[----:B------:R-:W0:Y:S01]  /*38c0*/  POPC R53, R53 ;  /* 0x0000003500357309 */ /* 0x000e220000000000 */
[----:B-----5:R-:W-:-:S13]  /*38d0*/  ISETP.NE.AND P0, PT, R24, R39, PT ;  /* 0x000000271800720c */ /* 0x020fda0003f05270 */
[----:B0--34-:R-:W-:Y:S05]  /*38e0*/  @P0 BRA `(.L_x_40) ;  /* 0x0000000000080947 */ /* 0x019fea0003800000 */
[----:B------:R-:W-:-:S05]  /*38f0*/  IMAD R48, R48, 0x4, R29 ;  /* 0x0000000430307824 */ /* 0x000fca00078e021d */
[----:B------:R0:W3:Y:S02]  /*3900*/  ATOMS.ADD R56, [R48], R53 ;  /* 0x000000353038738c */ /* 0x0000e40000000000 */
.L_x_40:
[----:B------:R-:W-:Y:S05]  /*3910*/  BSYNC.RECONVERGENT B0 ;  /* 0x0000000000007941 */ /* 0x000fea0003800200 */
.L_x_39:
        /* <DEDUP_REMOVED lines=30> */
[----:B0-----:R-:W-:Y:S02]  /*3b00*/  LOP3.LUT R48, R14, R35, RZ, 0xc0, !PT ;  /* 0x000000230e307212 */ /* 0x001fe400078ec0ff */
[----:B------:R-:W-:-:S05]  /*3b10*/  LOP3.LUT R34, R28, UR4, RZ, 0x30, !PT ;  /* 0x000000041c227c12 */ /* 0x000fca000f8e30ff */
[----:B------:R-:W0:Y:S01]  /*3b20*/  POPC R48, R48 ;  /* 0x0000003000307309 */ /* 0x000e220000000000 */
[----:B-----5:R-:W-:-:S13]  /*3b30*/  ISETP.NE.AND P0, PT, R24, R32, PT ;  /* 0x000000201800720c */ /* 0x020fda0003f05270 */
[----:B0--34-:R-:W-:Y:S05]  /*3b40*/  @P0 BRA `(.L_x_42) ;  /* 0x0000000000080947 */ /* 0x019fea0003800000 */
[----:B------:R-:W-:-:S06]  /*3b50*/  IMAD R45, R30, 0x4, R29 ;  /* 0x000000041e2d7824 */ /* 0x000fcc00078e021d */
[----:B------:R0:W3:Y:S02]  /*3b60*/  ATOMS.ADD R45, [R45], R48 ;  /* 0x000000302d2d738c */ /* 0x0000e40000000000 */
.L_x_42:
[----:B------:R-:W-:Y:S05]  /*3b70*/  BSYNC.RECONVERGENT B0 ;  /* 0x0000000000007941 */ /* 0x000fea0003800200 */
.L_x_41:
        /* <DEDUP_REMOVED lines=35> */
[----:B------:R-:W-:-:S06]  /*3db0*/  IMAD R36, R34, 0x4, R29 ;  /* 0x0000000422247824 */ /* 0x000fcc00078e021d */
[----:B------:R0:W3:Y:S02]  /*3dc0*/  ATOMS.ADD R36, [R36], R37 ;  /* 0x000000252424738c */ /* 0x0000e40000000000 */
.L_x_44:
[----:B------:R-:W-:Y:S05]  /*3dd0*/  BSYNC.RECONVERGENT B0 ;  /* 0x0000000000007941 */ /* 0x000fea0003800200 */
.L_x_43:
        /* <DEDUP_REMOVED lines=37> */
.L_x_46:
[----:B------:R-:W-:Y:S05]  /*4030*/  BSYNC.RECONVERGENT B0 ;  /* 0x0000000000007941 */ /* 0x000fea0003800200 */
.L_x_45:
        /* <DEDUP_REMOVED lines=37> */
.L_x_48:
[----:B------:R-:W-:Y:S05]  /*4290*/  BSYNC.RECONVERGENT B0 ;  /* 0x0000000000007941 */ /* 0x000fea0003800200 */
.L_x_47:
[----:B------:R-:W-:Y:S01]  /*42a0*/  R2P PR, R40, 0x7f ;  /* 0x0000007f28007804 */ /* 0x000fe20000000000 */
[----:B---3--:R3:W4:Y:S01]  /*42b0*/  SHFL.IDX PT, R32, R32, R55, 0x1f ;  /* 0x00001f3720207589 */ /* 0x00872200000e0000 */
[----:B------:R-:W-:Y:S01]  /*42c0*/  SHF.R.U32.HI R38, RZ, UR5, R12 ;  /* 0x00000005ff267c19 */ /* 0x000fe2000801160c */
[----:B------:R-:W-:Y:S01]  /*42d0*/  BSSY.RECONVERGENT B0, `(.L_x_49) ;  /* 0x0000022000007945 */ /* 0x000fe20003800200 */
[----:B------:R-:W-:Y:S02]  /*42e0*/  IMAD.MOV.U32 R30, RZ, RZ, RZ ;  /* 0x000000ffff1e7224 */ /* 0x000fe400078e00ff */
[----:B------:R-:W-:-:S07]  /*42f0*/  LOP3.LUT R38, R38, UR4, RZ, 0x30, !PT ;  /* 0x0000000426267c12 */ /* 0x000fce000f8e30ff */
        /* <DEDUP_REMOVED lines=31> */
.L_x_50:
[----:B------:R-:W-:Y:S05]  /*44f0*/  BSYNC.RECONVERGENT B0 ;  /* 0x0000000000007941 */ /* 0x000fea0003800200 */
.L_x_49:
        /* <DEDUP_REMOVED lines=9> */
[----:B------:R-:W-:Y:S02]  /*4590*/  @!P1 LOP3.LUT R39, RZ, R39, RZ, 0x33, !PT ;  /* 0x00000027ff279212 */ /* 0x000fe400078e33ff */
[----:B------:R-:W-:Y:S02]  /*45a0*/  VOTE.ANY R55, PT, P2 ;  /* 0x0000000000377806 */ /* 0x000fe400010e0100 */
[----:B------:R-:W-:-:S02]  /*45b0*/  LOP3.LUT R28, R39, R28, RZ, 0xc0, !PT ;  /* 0x0000001c271c7212 */ /* 0x000fc400078ec0ff */
[----:B------:R-:W-:Y:S02]  /*45c0*/  VOTE.ANY R39, PT, P3 ;  /* 0x0000000000277806 */ /* 0x000fe400018e0100 */
[----:B------:R-:W-:Y:S02]  /*45d0*/  @!P2 LOP3.LUT R55, RZ, R55, RZ, 0x33, !PT ;  /* 0x00000037ff37a212 */ /* 0x000fe400078e33ff */
[----:B------:R-:W-:Y:S02]  /*45e0*/  @!P3 LOP3.LUT R39, RZ, R39, RZ, 0x33, !PT ;  /* 0x00000027ff27b212 */ /* 0x000fe400078e33ff */
[----:B------:R-:W-:Y:S02]  /*45f0*/  LOP3.LUT R28, R55, R28, RZ, 0xc0, !PT ;  /* 0x0000001c371c7212 */ /* 0x000fe400078ec0ff */
[----:B------:R-:W-:Y:S02]  /*4600*/  LOP3.LUT P0, RZ, R38, 0x80, RZ, 0xc0, !PT ;  /* 0x0000008026ff7812 */ /* 0x000fe4000780c0ff */
[----:B------:R-:W-:-:S02]  /*4610*/  VOTE.ANY R55, PT, P4 ;  /* 0x0000000000377806 */ /* 0x000fc400020e0100 */
[----:B------:R-:W-:Y:S02]  /*4620*/  LOP3.LUT R28, R39, R28, RZ, 0xc0, !PT ;  /* 0x0000001c271c7212 */ /* 0x000fe400078ec0ff */
[----:B------:R-:W-:Y:S02]  /*4630*/  VOTE.ANY R39, PT, P5 ;  /* 0x0000000000277806 */ /* 0x000fe400028e0100 */
[----:B------:R-:W-:Y:S02]  /*4640*/  @!P4 LOP3.LUT R55, RZ, R55, RZ, 0x33, !PT ;  /* 0x00000037ff37c212 */ /* 0x000fe400078e33ff */
[----:B------:R-:W-:Y:S02]  /*4650*/  @!P5 LOP3.LUT R39, RZ, R39, RZ, 0x33, !PT ;  /* 0x00000027ff27d212 */ /* 0x000fe400078e33ff */
[----:B------:R-:W-:Y:S02]  /*4660*/  LOP3.LUT R28, R55, R28, RZ, 0xc0, !PT ;  /* 0x0000001c371c7212 */ /* 0x000fe400078ec0ff */
[----:B------:R-:W-:-:S02]  /*4670*/  VOTE.ANY R55, PT, P6 ;  /* 0x0000000000377806 */ /* 0x000fc400030e0100 */
[----:B------:R-:W-:Y:S02]  /*4680*/  LOP3.LUT R28, R39, R28, RZ, 0xc0, !PT ;  /* 0x0000001c271c7212 */ /* 0x000fe400078ec0ff */
[----:B------:R-:W-:Y:S02]  /*4690*/  VOTE.ANY R39, PT, P0 ;  /* 0x0000000000277806 */ /* 0x000fe400000e0100 */
[----:B------:R-:W-:Y:S02]  /*46a0*/  @!P6 LOP3.LUT R55, RZ, R55, RZ, 0x33, !PT ;  /* 0x00000037ff37e212 */ /* 0x000fe400078e33ff */
        /* <DEDUP_REMOVED lines=8> */
[----:B------:R-:W-:-:S05]  /*4730*/  IMAD R43, R38, 0x4, R29 ;  /* 0x00000004262b7824 */ /* 0x000fca00078e021d */
[----:B------:R0:W3:Y:S02]  /*4740*/  ATOMS.ADD R60, [R43], R28 ;  /* 0x0000001c2b3c738c */ /* 0x0000e40000000000 */
.L_x_52:
[----:B------:R-:W-:Y:S05]  /*4750*/  BSYNC.RECONVERGENT B0 ;  /* 0x0000000000007941 */ /* 0x000fea0003800200 */
.L_x_51:
[----:B------:R-:W-:Y:S01]  /*4760*/  R2P PR, R40, 0x7f ;  /* 0x0000007f28007804 */ /* 0x000fe20000000000 */
[----:B---3--:R3:W4:Y:S01]  /*4770*/  SHFL.IDX PT, R39, R60, R39, 0x1f ;  /* 0x00001f273c277589 */ /* 0x00872200000e0000 */
[----:B------:R-:W-:Y:S01]  /*4780*/  SHF.R.U32.HI R58, RZ, UR5, R16 ;  /* 0x00000005ff3a7c19 */ /* 0x000fe20008011610 */
[----:B------:R-:W-:Y:S01]  /*4790*/  BSSY.RECONVERGENT B0, `(.L_x_53) ;  /* 0x0000022000007945 */ /* 0x000fe20003800200 */
[----:B------:R-:W-:Y:S02]  /*47a0*/  IMAD.MOV.U32 R64, RZ, RZ, RZ ;  /* 0x000000ffff407224 */ /* 0x000fe400078e00ff */
[----:B------:R-:W-:-:S07]  /*47b0*/  LOP3.LUT R58, R58, UR4, RZ, 0x30, !PT ;  /* 0x000000043a3a7c12 */ /* 0x000fce000f8e30ff */
[----:B------:R-:W-:Y:S02]  /*47c0*/  VOTE.ANY R38, PT, P0 ;  /* 0x0000000000267806 */ /* 0x000fe400000e0100 */
[----:B0-----:R-:W-:Y:S02]  /*47d0*/  VOTE.ANY R43, PT, P1 ;  /* 0x00000000002b7806 */ /* 0x001fe400008e0100 */
[----:B------:R-:W-:Y:S02]  /*47e0*/  @!P0 LOP3.LUT R38, RZ, R38, RZ, 0x33, !PT ;  /* 0x00000026ff268212 */ /* 0x000fe400078e33ff */
[----:B------:R-:W-:Y:S02]  /*47f0*/  @!P1 LOP3.LUT R43, RZ, R43, RZ, 0x33, !PT ;  /* 0x0000002bff2b9212 */ /* 0x000fe400078e33ff */
[----:B------:R-:W-:Y:S02]  /*4800*/  LOP3.LUT P0, RZ, R40, 0x80, RZ, 0xc0, !PT ;  /* 0x0000008028ff7812 */ /* 0x000fe4000780c0ff */
[----:B------:R-:W-:-:S02]  /*4810*/  LOP3.LUT R38, R43, R38, RZ, 0xc0, !PT ;  /* 0x000000262b267212 */ /* 0x000fc400078ec0ff */
[----:B------:R-:W-:-:S04]  /*4820*/  VOTE.ANY R43, PT, P2 ;  /* 0x00000000002b7806 */ /* 0x000fc800010e0100 */
[----:B------:R-:W-:-:S04]  /*4830*/  @!P2 LOP3.LUT R43, RZ, R43, RZ, 0x33, !PT ;  /* 0x0000002bff2ba212 */ /* 0x000fc800078e33ff */
[----:B------:R-:W-:Y:S02]  /*4840*/  LOP3.LUT R38, R43, R38, RZ, 0xc0, !PT ;  /* 0x000000262b267212 */ /* 0x000fe400078ec0ff */
        /* <DEDUP_REMOVED lines=14> */
[----:B------:R-:W-:-:S04]  /*4930*/  LOP3.LUT R55, R43, R38, RZ, 0xc0, !PT ;  /* 0x000000262b377212 */ /* 0x000fc800078ec0ff */
[----:B------:R-:W0:Y:S01]  /*4940*/  FLO.U32 R43, R55 ;  /* 0x00000037002b7300 */ /* 0x000e2200000e0000 */
[----:B------:R-:W-:-:S07]  /*4950*/  LOP3.LUT R38, R14, R55, RZ, 0xc0, !PT ;  /* 0x000000370e267212 */ /* 0x000fce00078ec0ff */
[----:B------:R-:W1:Y:S01]  /*4960*/  POPC R38, R38 ;  /* 0x0000002600267309 */ /* 0x000e620000000000 */
[----:B0-----:R-:W-:-:S13]  /*4970*/  ISETP.NE.AND P0, PT, R24, R43, PT ;  /* 0x0000002b1800720c */ /* 0x001fda0003f05270 */
[----:B-1-34-:R-:W-:Y:S05]  /*4980*/  @P0 BRA `(.L_x_54) ;  /* 0x0000000000080947 */ /* 0x01afea0003800000 */
[----:B------:R-:W-:-:S05]  /*4990*/  IMAD R55, R40, 0x4, R29 ;  /* 0x0000000428377824 */ /* 0x000fca00078e021d */
[----:B------:R0:W1:Y:S02]  /*49a0*/  ATOMS.ADD R64, [R55], R38 ;  /* 0x000000263740738c */ /* 0x0000640000000000 */
.L_x_54:
[----:B------:R-:W-:Y:S05]  /*49b0*/  BSYNC.RECONVERGENT B0 ;  /* 0x0000000000007941 */ /* 0x000fea0003800200 */
.L_x_53:
[----:B------:R-:W-:Y:S01]  /*49c0*/  R2P PR, R58, 0x7f ;  /* 0x0000007f3a007804 */ /* 0x000fe20000000000 */
[----:B-1----:R1:W3:Y:S01]  /*49d0*/  SHFL.IDX PT, R43, R64, R43, 0x1f ;  /* 0x00001f2b402b7589 */ /* 0x0022e200000e0000 */
        /* <DEDUP_REMOVED lines=30> */
[----:B------:R-:W4:Y:S01]  /*4bc0*/  POPC R40, R40 ;  /* 0x0000002800287309 */ /* 0x000f220000000000 */
[----:B0-----:R-:W-:-:S13]  /*4bd0*/  ISETP.NE.AND P0, PT, R24, R55, PT ;  /* 0x000000371800720c */ /* 0x001fda0003f05270 */
[----:B-1-34-:R-:W-:Y:S05]  /*4be0*/  @P0 BRA `(.L_x_56) ;  /* 0x0000000000080947 */ /* 0x01afea0003800000 */
[----:B------:R-:W-:-:S05]  /*4bf0*/  IMAD R59, R58, 0x4, R29 ;  /* 0x000000043a3b7824 */ /* 0x000fca00078e021d */
[----:B------:R0:W1:Y:S02]  /*4c00*/  ATOMS.ADD R62, [R59], R40 ;  /* 0x000000283b3e738c */ /* 0x0000640000000000 */
.L_x_56:
[----:B------:R-:W-:Y:S05]  /*4c10*/  BSYNC.RECONVERGENT B0 ;  /* 0x0000000000007941 */ /* 0x000fea0003800200 */
.L_x_55:
[----:B------:R-:W-:Y:S01]  /*4c20*/  R2P PR, R60, 0x7f ;  /* 0x0000007f3c007804 */ /* 0x000fe20000000000 */
[----:B--2---:R-:W-:Y:S01]  /*4c30*/  IMAD.IADD R44, R44, 0x1, R47 ;  /* 0x000000012c2c7824 */ /* 0x004fe200078e022f */
[----:B------:R-:W-:Y:S01]  /*4c40*/  BSSY.RECONVERGENT B0, `(.L_x_57) ;  /* 0x0000025000007945 */ /* 0x000fe20003800200 */
[----:B------:R-:W-:Y:S02]  /*4c50*/  IMAD.IADD R46, R46, 0x1, R49 ;  /* 0x000000012e2e7824 */ /* 0x000fe400078e0231 */
[----:B-1----:R1:W2:Y:S01]  /*4c60*/  SHFL.IDX PT, R49, R62, R55, 0x1f ;  /* 0x00001f373e317589 */ /* 0x0022a200000e0000 */
[----:B------:R-:W-:-:S07]  /*4c70*/  IMAD.MOV.U32 R64, RZ, RZ, RZ ;  /* 0x000000ffff407224 */ /* 0x000fce00078e00ff */
[----:B------:R-:W-:Y:S02]  /*4c80*/  VOTE.ANY R58, PT, P0 ;  /* 0x00000000003a7806 */ /* 0x000fe400000e0100 */
[----:B------:R-:W-:Y:S02]  /*4c90*/  VOTE.ANY R47, PT, P1 ;  /* 0x00000000002f7806 */ /* 0x000fe400008e0100 */
        /* <DEDUP_REMOVED lines=22> */
[----:B------:R-:W-:Y:S02]  /*4e00*/  SHF.R.U32.HI R58, RZ, UR5, R6 ;  /* 0x00000005ff3a7c19 */ /* 0x000fe40008011606 */
[----:B0-----:R-:W0:Y:S01]  /*4e10*/  FLO.U32 R59, R61 ;  /* 0x0000003d003b7300 */ /* 0x001e2200000e0000 */
[----:B------:R-:W-:Y:S02]  /*4e20*/  LOP3.LUT R47, R14, R61, RZ, 0xc0, !PT ;  /* 0x0000003d0e2f7212 */ /* 0x000fe400078ec0ff */
[----:B------:R-:W-:-:S05]  /*4e30*/  LOP3.LUT R58, R58, UR4, RZ, 0x30, !PT ;  /* 0x000000043a3a7c12 */ /* 0x000fca000f8e30ff */
[----:B------:R-:W3:Y:S01]  /*4e40*/  POPC R47, R47 ;  /* 0x0000002f002f7309 */ /* 0x000ee20000000000 */
[----:B0-----:R-:W-:-:S13]  /*4e50*/  ISETP.NE.AND P0, PT, R24, R59, PT ;  /* 0x0000003b1800720c */ /* 0x001fda0003f05270 */
[----:B-123--:R-:W-:Y:S05]  /*4e60*/  @P0 BRA `(.L_x_58) ;  /* 0x0000000000080947 */ /* 0x00efea0003800000 */
[----:B------:R-:W-:-:S05]  /*4e70*/  IMAD R60, R60, 0x4, R29 ;  /* 0x000000043c3c7824 */ /* 0x000fca00078e021d */
[----:B------:R0:W1:Y:S02]  /*4e80*/  ATOMS.ADD R64, [R60], R47 ;  /* 0x0000002f3c40738c */ /* 0x0000640000000000 */
.L_x_58:
[----:B------:R-:W-:Y:S05]  /*4e90*/  BSYNC.RECONVERGENT B0 ;  /* 0x0000000000007941 */ /* 0x000fea0003800200 */
.L_x_57:
[----:B------:R-:W-:Y:S01]  /*4ea0*/  R2P PR, R58, 0x7f ;  /* 0x0000007f3a007804 */ /* 0x000fe20000000000 */
[----:B------:R-:W-:Y:S01]  /*4eb0*/  IMAD.IADD R52, R51, 0x1, R52 ;  /* 0x0000000133347824 */ /* 0x000fe200078e0234 */
[----:B-1----:R1:W2:Y:S01]  /*4ec0*/  SHFL.IDX PT, R64, R64, R59, 0x1f ;  /* 0x00001f3b40407589 */ /* 0x0022a200000e0000 */
[----:B------:R-:W-:Y:S01]  /*4ed0*/  BSSY.RECONVERGENT B0, `(.L_x_59) ;  /* 0x0000024000007945 */ /* 0x000fe20003800200 */
[----:B------:R-:W-:Y:S02]  /*4ee0*/  IMAD.IADD R56, R53, 0x1, R56 ;  /* 0x0000000135387824 */ /* 0x000fe400078e0238 */
[----:B------:R-:W-:-:S07]  /*4ef0*/  IMAD.MOV.U32 R62, RZ, RZ, RZ ;  /* 0x000000ffff3e7224 */ /* 0x000fce00078e00ff */
        /* <DEDUP_REMOVED lines=25> */
[----:B------:R-:W0:Y:S01]  /*5090*/  FLO.U32 R55, R61 ;  /* 0x0000003d00377300 */ /* 0x000e2200000e0000 */
[----:B------:R-:W-:Y:S02]  /*50a0*/  LOP3.LUT R51, R14, R61, RZ, 0xc0, !PT ;  /* 0x0000003d0e337212 */ /* 0x000fe400078ec0ff */
[----:B------:R-:W-:-:S05]  /*50b0*/  LOP3.LUT R60, R60, UR4, RZ, 0x30, !PT ;  /* 0x000000043c3c7c12 */ /* 0x000fca000f8e30ff */
[----:B------:R-:W3:Y:S01]  /*50c0*/  POPC R51, R51 ;  /* 0x0000003300337309 */ /* 0x000ee20000000000 */
[----:B0-----:R-:W-:-:S13]  /*50d0*/  ISETP.NE.AND P0, PT, R24, R55, PT ;  /* 0x000000371800720c */ /* 0x001fda0003f05270 */
[----:B-123--:R-:W-:Y:S05]  /*50e0*/  @P0 BRA `(.L_x_60) ;  /* 0x0000000000080947 */ /* 0x00efea0003800000 */
[----:B------:R-:W-:-:S05]  /*50f0*/  IMAD R58, R58, 0x4, R29 ;  /* 0x000000043a3a7824 */ /* 0x000fca00078e021d */
[----:B------:R0:W1:Y:S02]  /*5100*/  ATOMS.ADD R62, [R58], R51 ;  /* 0x000000333a3e738c */ /* 0x0000640000000000 */
.L_x_60:
[----:B------:R-:W-:Y:S05]  /*5110*/  BSYNC.RECONVERGENT B0 ;  /* 0x0000000000007941 */ /* 0x000fea0003800200 */
.L_x_59:
[----:B------:R-:W-:Y:S01]  /*5120*/  R2P PR, R60, 0x7f ;  /* 0x0000007f3c007804 */ /* 0x000fe20000000000 */
[----:B------:R-:W-:Y:S01]  /*5130*/  IMAD.IADD R48, R48, 0x1, R45 ;  /* 0x0000000130307824 */ /* 0x000fe200078e022d */
[----:B-1----:R1:W2:Y:S01]  /*5140*/  SHFL.IDX PT, R62, R62, R55, 0x1f ;  /* 0x00001f373e3e7589 */ /* 0x0022a200000e0000 */
[----:B------:R-:W-:Y:S01]  /*5150*/  BSSY.RECONVERGENT B0, `(.L_x_61) ;  /* 0x0000024000007945 */ /* 0x000fe20003800200 */
[----:B------:R-:W-:-:S09]  /*5160*/  IMAD.MOV.U32 R66, RZ, RZ, RZ ;  /* 0x000000ffff427224 */ /* 0x000fd200078e00ff */
        /* <DEDUP_REMOVED lines=23> */
[----:B------:R-:W-:Y:S01]  /*52e0*/  LOP3.LUT R53, R58, R53, RZ, 0xc0, !PT ;  /* 0x000000353a357212 */ /* 0x000fe200078ec0ff */
[----:B------:R-:W-:Y:S01]  /*52f0*/  IMAD.IADD R58, R37, 0x1, R36 ;  /* 0x00000001253a7824 */ /* 0x000fe200078e0224 */
        /* <DEDUP_REMOVED lines=9> */
.L_x_62:
[----:B------:R-:W-:Y:S05]  /*5390*/  BSYNC.RECONVERGENT B0 ;  /* 0x0000000000007941 */ /* 0x000fea0003800200 */
.L_x_61:
[----:B------:R-:W-:Y:S01]  /*53a0*/  R2P PR, R36, 0x7f ;  /* 0x0000007f24007804 */ /* 0x000fe20000000000 */
[----:B------:R-:W-:Y:S01]  /*53b0*/  IMAD.IADD R34, R35, 0x1, R34 ;  /* 0x0000000123227824 */ /* 0x000fe200078e0222 */
[----:B------:R-:W-:Y:S01]  /*53c0*/  BSSY.RECONVERGENT B0, `(.L_x_63) ;  /* 0x0000022000007945 */ /* 0x000fe20003800200 */
[----:B------:R-:W-:-:S10]  /*53d0*/  IMAD.MOV.U32 R55, RZ, RZ, RZ ;  /* 0x000000ffff377224 */ /* 0x000fd400078e00ff */
        /* <DEDUP_REMOVED lines=24> */
[----:B-1----:R0:W1:Y:S02]  /*5560*/  SHFL.IDX PT, R60, R66, R45, 0x1f ;  /* 0x00001f2d423c7589 */ /* 0x00206400000e0000 */
[----:B------:R-:W2:Y:S01]  /*5570*/  FLO.U32 R59, R53 ;  /* 0x00000035003b7300 */ /* 0x000ea200000e0000 */
[----:B------:R-:W-:-:S07]  /*5580*/  LOP3.LUT R35, R14, R53, RZ, 0xc0, !PT ;  /* 0x000000350e237212 */ /* 0x000fce00078ec0ff */
[----:B------:R-:W3:Y:S01]  /*5590*/  POPC R35, R35 ;  /* 0x0000002300237309 */ /* 0x000ee20000000000 */
[----:B--2---:R-:W-:-:S13]  /*55a0*/  ISETP.NE.AND P0, PT, R24, R59, PT ;  /* 0x0000003b1800720c */ /* 0x004fda0003f05270 */
[----:B01-3--:R-:W-:Y:S05]  /*55b0*/  @P0 BRA `(.L_x_64) ;  /* 0x0000000000080947 */ /* 0x00bfea0003800000 */
[----:B------:R-:W-:-:S05]  /*55c0*/  IMAD R36, R36, 0x4, R29 ;  /* 0x0000000424247824 */ /* 0x000fca00078e021d */
[----:B------:R0:W1:Y:S02]  /*55d0*/  ATOMS.ADD R55, [R36], R35 ;  /* 0x000000232437738c */ /* 0x0000640000000000 */
.L_x_64:
[----:B------:R-:W-:Y:S05]  /*55e0*/  BSYNC.RECONVERGENT B0 ;  /* 0x0000000000007941 */ /* 0x000fea0003800200 */
.L_x_63:
[----:B------:R-:W-:Y:S01]  /*55f0*/  R2P PR, R26, 0x7f ;  /* 0x0000007f1a007804 */ /* 0x000fe20000000000 */
[----:B01----:R0:W1:Y:S01]  /*5600*/  SHFL.IDX PT, R36, R55, R59, 0x1f ;  /* 0x00001f3b37247589 */ /* 0x00306200000e0000 */
[----:B------:R-:W-:Y:S11]  /*5610*/  BSSY.RECONVERGENT B0, `(.L_x_65) ;  /* 0x0000021000007945 */ /* 0x000ff60003800200 */
[----:B------:R-:W-:-:S02]  /*5620*/  VOTE.ANY R45, PT, P0 ;  /* 0x00000000002d7806 */ /* 0x000fc400000e0100 */
[----:B------:R-:W-:Y:S02]  /*5630*/  VOTE.ANY R66, PT, P1 ;  /* 0x0000000000427806 */ /* 0x000fe400008e0100 */
[----:B------:R-:W-:Y:S02]  /*5640*/  @!P0 LOP3.LUT R45, RZ, R45, RZ, 0x33, !PT ;  /* 0x0000002dff2d8212 */ /* 0x000fe400078e33ff */
[----:B------:R-:W-:Y:S02]  /*5650*/  @!P1 LOP3.LUT R66, RZ, R66, RZ, 0x33, !PT ;  /* 0x00000042ff429212 */ /* 0x000fe400078e33ff */
[----:B------:R-:W-:Y:S02]  /*5660*/  LOP3.LUT P0, RZ, R26, 0x80, RZ, 0xc0, !PT ;  /* 0x000000801aff7812 */ /* 0x000fe4000780c0ff */
        /* <DEDUP_REMOVED lines=19> */
[----:B------:R-:W2:Y:S01]  /*57a0*/  FLO.U32 R53, R45 ;  /* 0x0000002d00357300 */ /* 0x000ea200000e0000 */
[----:B------:R-:W-:-:S07]  /*57b0*/  LOP3.LUT R14, R14, R45, RZ, 0xc0, !PT ;  /* 0x0000002d0e0e7212 */ /* 0x000fce00078ec0ff */
[----:B0-----:R0:W3:Y:S01]  /*57c0*/  POPC R55, R14 ;  /* 0x0000000e00377309 */ /* 0x0010e20000000000 */
[----:B--2---:R-:W-:Y:S01]  /*57d0*/  ISETP.NE.AND P0, PT, R24, R53, PT ;  /* 0x000000351800720c */ /* 0x004fe20003f05270 */
[----:B------:R-:W-:-:S12]  /*57e0*/  IMAD.MOV.U32 R24, RZ, RZ, RZ ;  /* 0x000000ffff187224 */ /* 0x000fd800078e00ff */
[----:B01-3--:R-:W-:Y:S05]  /*57f0*/  @P0 BRA `(.L_x_66) ;  /* 0x0000000000080947 */ /* 0x00bfea0003800000 */
[----:B------:R-:W-:-:S06]  /*5800*/  IMAD R24, R26, 0x4, R29 ;  /* 0x000000041a187824 */ /* 0x000fcc00078e021d */
[----:B------:R0:W1:Y:S02]  /*5810*/  ATOMS.ADD R24, [R24], R55 ;  /* 0x000000371818738c */ /* 0x0000640000000000 */
.L_x_66:
[----:B------:R-:W-:Y:S05]  /*5820*/  BSYNC.RECONVERGENT B0 ;  /* 0x0000000000007941 */ /* 0x000fea0003800200 */
.L_x_65:
[----:B------:R-:W-:Y:S01]  /*5830*/  BAR.SYNC.DEFER_BLOCKING 0x0 ;  /* 0x0000000000007b1d */ /* 0x000fe20000010000 */
[----:B------:R-:W-:Y:S01]  /*5840*/  IMAD.IADD R26, R40, 0x1, R49 ;  /* 0x00000001281a7824 */ /* 0x000fe200078e0231 */
[----:B------:R-:W-:Y:S01]  /*5850*/  ISETP.NE.AND P0, PT, R50, RZ, PT ;  /* 0x000000ff3200720c */ /* 0x000fe20003f05270 */
[----:B------:R-:W-:Y:S02]  /*5860*/  IMAD.IADD R28, R28, 0x1, R39 ;  /* 0x000000011c1c7824 */ /* 0x000fe400078e0227 */
[----:B------:R-:W-:Y:S01]  /*5870*/  IMAD R40, R44, 0x4, R7 ;  /* 0x000000042c287824 */ /* 0x000fe200078e0207 */
[----:B------:R-:W-:Y:S01]  /*5880*/  BSSY B1, `(.L_x_67) ;  /* 0x000005c000017945 */ /* 0x000fe20003800000 */
[----:B------:R-:W-:Y:S01]  /*5890*/  IMAD.IADD R14, R38, 0x1, R43 ;  /* 0x00000001260e7824 */ /* 0x000fe200078e022b */
[----:B-1----:R-:W1:Y:S01]  /*58a0*/  SHFL.IDX PT, R24, R24, R53, 0x1f ;  /* 0x00001f3518187589 */ /* 0x002e6200000e0000 */
[----:B------:R-:W-:Y:S02]  /*58b0*/  IMAD R39, R46, 0x4, R7 ;  /* 0x000000042e277824 */ /* 0x000fe400078e0207 */
[----:B------:R-:W-:-:S02]  /*58c0*/  IMAD.IADD R60, R37, 0x1, R60 ;  /* 0x00000001253c7824 */ /* 0x000fc400078e023c */
[--C-:B------:R-:W-:Y:S02]  /*58d0*/  IMAD R38, R52, 0x4, R7.reuse ;  /* 0x0000000434267824 */ /* 0x100fe400078e0207 */
[----:B------:R-:W-:Y:S02]  /*58e0*/  IMAD.IADD R32, R33, 0x1, R32 ;  /* 0x0000000121207824 */ /* 0x000fe400078e0220 */
[----:B------:R-:W-:Y:S02]  /*58f0*/  IMAD.IADD R44, R35, 0x1, R36 ;  /* 0x00000001232c7824 */ /* 0x000fe400078e0224 */
[--C-:B------:R-:W-:Y:S02]  /*5900*/  IMAD R37, R56, 0x4, R7.reuse ;  /* 0x0000000438257824 */ /* 0x100fe400078e0207 */
[----:B------:R-:W-:Y:S02]  /*5910*/  IMAD.IADD R30, R31, 0x1, R30 ;  /* 0x000000011f1e7824 */ /* 0x000fe400078e021e */
[--C-:B------:R-:W-:Y:S01]  /*5920*/  IMAD R36, R48, 0x4, R7.reuse ;  /* 0x0000000430247824 */ /* 0x100fe200078e0207 */
[----:B------:R2:W-:Y:S01]  /*5930*/  STS [R40+-0x4], R27 ;  /* 0xfffffc1b28007388 */ /* 0x0005e20000000800 */
[----:B------:R-:W-:-:S02]  /*5940*/  IMAD R35, R58, 0x4, R7 ;  /* 0x000000043a237824 */ /* 0x000fc400078e0207 */
[--C-:B------:R-:W-:Y:S01]  /*5950*/  IMAD R34, R34, 0x4, R7.reuse ;  /* 0x0000000422227824 */ /* 0x100fe200078e0207 */
[----:B------:R-:W-:Y:S01]  /*5960*/  STS [R39+-0x4], R22 ;  /* 0xfffffc1627007388 */ /* 0x000fe20000000800 */
[--C-:B------:R-:W-:Y:S02]  /*5970*/  IMAD R33, R32, 0x4, R7.reuse ;  /* 0x0000000420217824 */ /* 0x100fe400078e0207 */
[----:B------:R-:W-:Y:S01]  /*5980*/  IMAD.IADD R64, R47, 0x1, R64 ;  /* 0x000000012f407824 */ /* 0x000fe200078e0240 */
[----:B------:R-:W-:Y:S01]  /*5990*/  STS [R38+-0x4], R21 ;  /* 0xfffffc1526007388 */ /* 0x000fe20000000800 */
[--C-:B------:R-:W-:Y:S02]  /*59a0*/  IMAD R32, R30, 0x4, R7.reuse ;  /* 0x000000041e207824 */ /* 0x100fe400078e0207 */
[----:B------:R-:W-:Y:S01]  /*59b0*/  IMAD.IADD R62, R51, 0x1, R62 ;  /* 0x00000001333e7824 */ /* 0x000fe200078e023e */
[----:B------:R-:W-:Y:S01]  /*59c0*/  STS [R37+-0x4], R18 ;  /* 0xfffffc1225007388 */ /* 0x000fe20000000800 */
[----:B------:R-:W-:-:S02]  /*59d0*/  IMAD R31, R28, 0x4, R7 ;  /* 0x000000041c1f7824 */ /* 0x000fc400078e0207 */
[--C-:B------:R-:W-:Y:S01]  /*59e0*/  IMAD R30, R14, 0x4, R7.reuse ;  /* 0x000000040e1e7824 */ /* 0x100fe200078e0207 */
[----:B------:R-:W-:Y:S01]  /*59f0*/  STS [R36+-0x4], R23 ;  /* 0xfffffc1724007388 */ /* 0x000fe20000000800 */
[--C-:B------:R-:W-:Y:S02]  /*5a00*/  IMAD R29, R26, 0x4, R7.reuse ;  /* 0x000000041a1d7824 */ /* 0x100fe400078e0207 */
[----:B-1----:R-:W-:Y:S01]  /*5a10*/  IMAD.IADD R24, R55, 0x1, R24 ;  /* 0x0000000137187824 */ /* 0x002fe200078e0218 */
[----:B------:R-:W-:Y:S01]  /*5a20*/  STS [R35+-0x4], R20 ;  /* 0xfffffc1423007388 */ /* 0x000fe20000000800 */
[--C-:B------:R-:W-:Y:S02]  /*5a30*/  IMAD R28, R64, 0x4, R7.reuse ;  /* 0x00000004401c7824 */ /* 0x100fe400078e0207 */
[--C-:B--2---:R-:W-:Y:S01]  /*5a40*/  IMAD R27, R62, 0x4, R7.reuse ;  /* 0x000000043e1b7824 */ /* 0x104fe200078e0207 */
[----:B------:R1:W-:Y:S01]  /*5a50*/  STS [R34+-0x4], R25 ;  /* 0xfffffc1922007388 */ /* 0x0003e20000000800 */
[----:B------:R-:W-:-:S02]  /*5a60*/  IMAD R26, R60, 0x4, R7 ;  /* 0x000000043c1a7824 */ /* 0x000fc400078e0207 */
[--C-:B------:R-:W-:Y:S01]  /*5a70*/  IMAD R24, R24, 0x4, R7.reuse ;  /* 0x0000000418187824 */ /* 0x100fe200078e0207 */
[----:B------:R-:W-:Y:S04]  /*5a80*/  STS [R33+-0x4], R10 ;  /* 0xfffffc0a21007388 */ /* 0x000fe80000000800 */
[----:B------:R-:W-:Y:S01]  /*5a90*/  STS [R32+-0x4], R17 ;  /* 0xfffffc1120007388 */ /* 0x000fe20000000800 */
[----:B-1----:R-:W-:-:S03]  /*5aa0*/  IMAD R25, R44, 0x4, R7 ;  /* 0x000000042c197824 */ /* 0x002fc600078e0207 */
[----:B------:R-:W-:Y:S04]  /*5ab0*/  STS [R31+-0x4], R12 ;  /* 0xfffffc0c1f007388 */ /* 0x000fe80000000800 */
[----:B------:R1:W-:Y:S04]  /*5ac0*/  STS [R30+-0x4], R19 ;  /* 0xfffffc131e007388 */ /* 0x0003e80000000800 */
[----:B------:R2:W-:Y:S04]  /*5ad0*/  STS [R29+-0x4], R16 ;  /* 0xfffffc101d007388 */ /* 0x0005e80000000800 */
[----:B------:R2:W-:Y:S01]  /*5ae0*/  STS [R28+-0x4], R9 ;  /* 0xfffffc091c007388 */ /* 0x0005e20000000800 */
[----:B-1----:R-:W-:-:S03]  /*5af0*/  IMAD R19, R3, 0x8, R7 ;  /* 0x0000000803137824 */ /* 0x002fc600078e0207 */
[----:B------:R2:W-:Y:S04]  /*5b00*/  STS [R27+-0x4], R6 ;  /* 0xfffffc061b007388 */ /* 0x0005e80000000800 */
[----:B------:R2:W-:Y:S04]  /*5b10*/  STS [R26+-0x4], R11 ;  /* 0xfffffc0b1a007388 */ /* 0x0005e80000000800 */
[----:B------:R2:W-:Y:S04]  /*5b20*/  STS [R25+-0x4], R8 ;  /* 0xfffffc0819007388 */ /* 0x0005e80000000800 */
[----:B------:R2:W-:Y:S01]  /*5b30*/  STS [R24+-0x4], R13 ;  /* 0xfffffc0d18007388 */ /* 0x0005e20000000800 */
[----:B------:R-:W-:Y:S05]  /*5b40*/  @P0 BRA `(.L_x_68) ;  /* 0x0000000000bc0947 */ /* 0x000fea0003800000 */
[----:B------:R-:W1:Y:S02]  /*5b50*/  LDCU.64 UR8, c[0x0][0x398] ;  /* 0x00007300ff0877ac */ /* 0x000e640008000a00 */
[----:B-1----:R-:W-:-:S04]  /*5b60*/  LEA R10, P0, R3, UR8, 0x3 ;  /* 0x00000008030a7c11 */ /* 0x002fc8000f8018ff */
[----:B--2---:R-:W-:-:S05]  /*5b70*/  LEA.HI.X R11, R3, UR9, RZ, 0x3, P0 ;  /* 0x00000009030b7c11 */ /* 0x004fca00080f1cff */
[----:B------:R-:W2:Y:S01]  /*5b80*/  LDG.E.64 R8, desc[UR6][R10.64] ;  /* 0x000000060a087981 */ /* 0x000ea2000c1e1b00 */
[----:B------:R-:W-:Y:S02]  /*5b90*/  SHF.R.S32.HI R13, RZ, 0x1f, R15 ;  /* 0x0000001fff0d7819 */ /* 0x000fe4000001140f */
[----:B--2---:R-:W-:-:S05]  /*5ba0*/  IADD3 R8, P0, PT, -R15, R8, RZ ;  /* 0x000000080f087210 */ /* 0x004fca0007f1e1ff */
[----:B------:R-:W-:Y:S01]  /*5bb0*/  IMAD.X R9, R9, 0x1, ~R13, P0 ;  /* 0x0000000109097824 */ /* 0x000fe200000e0e0d */
[----:B------:R-:W-:Y:S01]  /*5bc0*/  ISETP.GE.AND P0, PT, R42, 0x1, PT ;  /* 0x000000012a00780c */ /* 0x000fe20003f06270 */
[----:B------:R-:W-:-:S03]  /*5bd0*/  IMAD.MOV.U32 R13, RZ, RZ, R0 ;  /* 0x000000ffff0d7224 */ /* 0x000fc600078e0000 */
[----:B------:R1:W-:Y:S09]  /*5be0*/  STS.64 [R19+0x6600], R8 ;  /* 0x0066000813007388 */ /* 0x0003f20000000a00 */
[----:B------:R-:W-:Y:S05]  /*5bf0*/  @!P0 BRA `(.L_x_69) ;  /* 0x00000000006c8947 */ /* 0x000fea0003800000 */
[----:B------:R-:W-:Y:S01]  /*5c00*/  BSSY B0, `(.L_x_70) ;  /* 0x0000019000007945 */ /* 0x000fe20003800000 */
[----:B------:R-:W-:Y:S02]  /*5c10*/  IMAD.MOV.U32 R6, RZ, RZ, -0x1 ;  /* 0xffffffffff067424 */ /* 0x000fe400078e00ff */
[----:B------:R-:W-:Y:S02]  /*5c20*/  IMAD.MOV.U32 R10, RZ, RZ, R42 ;  /* 0x000000ffff0a7224 */ /* 0x000fe400078e002a */
[----:B------:R-:W-:-:S07]  /*5c30*/  IMAD.MOV.U32 R13, RZ, RZ, R0 ;  /* 0x000000ffff0d7224 */ /* 0x000fce00078e0000 */
.L_x_74:
[----:B-1----:R-:W1:Y:S01]  /*5c40*/  LDC.64 R8, c[0x0][0x380] ;  /* 0x0000e000ff087b82 */ /* 0x002e620000000a00 */
[----:B------:R-:W-:Y:S01]  /*5c50*/  VIADD R17, R10, 0xffffffff ;  /* 0xffffffff0a117836 */ /* 0x000fe20000000000 */
[----:B------:R-:W-:Y:S03]  /*5c60*/  BSSY B2, `(.L_x_71) ;  /* 0x0000008000027945 */ /* 0x000fe60003800000 */
[----:B------:R-:W-:-:S04]  /*5c70*/  IMAD R11, R17, 0x100, R3 ;  /* 0x00000100110b7824 */ /* 0x000fc800078e0203 */
[----:B-1----:R-:W-:-:S07]  /*5c80*/  IMAD.WIDE R8, R11, 0x4, R8 ;  /* 0x000000040b087825 */ /* 0x002fce00078e0208 */
.L_x_72:
[----:B------:R-:W-:Y:S05]  /*5c90*/  YIELD ;  /* 0x0000000000007946 */ /* 0x000fea0003800000 */
[----:B------:R1:W-:Y:S06]  /*5ca0*/  MEMBAR.SC.CTA ;  /* 0x0000000000007992 */ /* 0x0003ec0000000000 */
[----:B-1----:R-:W2:Y:S02]  /*5cb0*/  LDG.E.STRONG.SYS R11, desc[UR6][R8.64] ;  /* 0x00000006080b7981 */ /* 0x002ea4000c1f5900 */
[----:B--2---:R-:W-:-:S13]  /*5cc0*/  ISETP.NE.AND P0, PT, R11, RZ, PT ;  /* 0x000000ff0b00720c */ /* 0x004fda0003f05270 */
[----:B------:R-:W-:Y:S05]  /*5cd0*/  @!P0 BRA `(.L_x_72) ;  /* 0xfffffffc00ec8947 */ /* 0x000fea000383ffff */
[----:B------:R-:W-:Y:S05]  /*5ce0*/  BSYNC B2 ;  /* 0x0000000000027941 */ /* 0x000fea0003800000 */
.L_x_71:
[----:B------:R-:W-:Y:S01]  /*5cf0*/  BSSY.RECONVERGENT B2, `(.L_x_73) ;  /* 0x0000006000027945 */ /* 0x000fe20003800200 */
[C---:B------:R-:W-:Y:S02]  /*5d00*/  ISETP.GT.AND P0, PT, R11.reuse, -0x1, PT ;  /* 0xffffffff0b00780c */ /* 0x040fe40003f04270 */
[----:B------:R-:W-:Y:S01]  /*5d10*/  LOP3.LUT R8, R11, 0x3fffffff, RZ, 0xc0, !PT ;  /* 0x3fffffff0b087812 */ /* 0x000fe200078ec0ff */
[----:B------:R-:W-:Y:S05]  /*5d20*/  WARPSYNC.EXCLUSIVE R6 ;  /* 0x0000000006007348 */ /* 0x000fea0003a00000 */
[----:B------:R-:W-:-:S05]  /*5d30*/  IMAD.IADD R13, R8, 0x1, R13 ;  /* 0x00000001080d7824 */ /* 0x000fca00078e020d */
[----:B------:R-:W-:-:S07]  /*5d40*/  VOTE.ANY R6, PT, P0 ;  /* 0x0000000000067806 */ /* 0x000fce00000e0100 */
[----:B------:R-:W-:Y:S05]  /*5d50*/  BSYNC.RECONVERGENT B2 ;  /* 0x0000000000027941 */ /* 0x000fea0003800200 */
.L_x_73:
[----:B------:R-:W-:Y:S01]  /*5d60*/  ISETP.GT.U32.AND P1, PT, R10, 0x1, PT ;  /* 0x000000010a00780c */ /* 0x000fe20003f24070 */
[----:B------:R-:W-:-:S12]  /*5d70*/  IMAD.MOV.U32 R10, RZ, RZ, R17 ;  /* 0x000000ffff0a7224 */ /* 0x000fd800078e0011 */
[----:B------:R-:W-:Y:S05]  /*5d80*/  @P0 BRA P1, `(.L_x_74) ;  /* 0xfffffffc00ac0947 */ /* 0x000fea000083ffff */
[----:B------:R-:W-:Y:S05]  /*5d90*/  BSYNC B0 ;  /* 0x0000000000007941 */ /* 0x000fea0003800000 */
.L_x_70:
[----:B------:R2:W3:Y:S02]  /*5da0*/  LDS.64 R8, [R19+0x6600] ;  /* 0x0066000013087984 */ /* 0x0004e40000000a00 */
.L_x_69:
[----:B------:R-:W4:Y:S01]  /*5db0*/  LDC.64 R10, c[0x0][0x380] ;  /* 0x0000e000ff0a7b82 */ /* 0x000f220000000a00 */
[C---:B------:R-:W-:Y:S01]  /*5dc0*/  IMAD.IADD R17, R13.reuse, 0x1, -R0 ;  /* 0x000000010d117824 */ /* 0x040fe200078e0a00 */
[----:B------:R-:W-:Y:S01]  /*5dd0*/  LOP3.LUT R13, R13, 0x80000000, RZ, 0xfc, !PT ;  /* 0x800000000d0d7812 */ /* 0x000fe200078efcff */
[----:B------:R-:W-:-:S03]  /*5de0*/  IMAD R21, R42, 0x100, R3 ;  /* 0x000001002a157824 */ /* 0x000fc600078e0203 */
[----:B-1-3--:R-:W-:-:S04]  /*5df0*/  IADD3 R8, P0, PT, R17, R8, RZ ;  /* 0x0000000811087210 */ /* 0x00afc80007f1e0ff */
[----:B------:R-:W-:-:S05]  /*5e00*/  LEA.HI.X.SX32 R9, R17, R9, 0x1, P0 ;  /* 0x0000000911097211 */ /* 0x000fca00000f0eff */
[----:B------:R1:W-:Y:S01]  /*5e10*/  STS.64 [R19+0x6600], R8 ;  /* 0x0066000813007388 */ /* 0x0003e20000000a00 */
[----:B----4-:R-:W-:-:S05]  /*5e20*/  IMAD.WIDE R10, R21, 0x4, R10 ;  /* 0x00000004150a7825 */ /* 0x010fca00078e020a */
[----:B------:R1:W-:Y:S02]  /*5e30*/  STG.E.STRONG.SYS desc[UR6][R10.64], R13 ;  /* 0x0000000d0a007986 */ /* 0x0003e4000c115906 */
.L_x_68:
[----:B------:R-:W-:Y:S05]  /*5e40*/  BSYNC B1 ;  /* 0x0000000000017941 */ /* 0x000fea0003800000 */
.L_x_67:
[----:B------:R-:W3:Y:S01]  /*5e50*/  LDC R23, c[0x0][0x3c0] ;  /* 0x0000f000ff177b82 */ /* 0x000ee20000000800 */
[----:B--2---:R-:W-:-:S07]  /*5e60*/  VIADD R6, R54, 0x1980 ;  /* 0x0000198036067836 */ /* 0x004fce0000000000 */
[----:B-1----:R-:W1:Y:S01]  /*5e70*/  LDC.64 R10, c[0x0][0x390] ;  /* 0x0000e400ff0a7b82 */ /* 0x002e620000000a00 */
[----:B---3--:R-:W-:Y:S02]  /*5e80*/  ISETP.GE.AND P0, PT, R6, R23, PT ;  /* 0x000000170600720c */ /* 0x008fe40003f06270 */
[----:B-1----:R-:W-:-:S04]  /*5e90*/  ISETP.EQ.U32.AND P1, PT, R10, RZ, PT ;  /* 0x000000ff0a00720c */ /* 0x002fc80003f22070 */
[----:B------:R-:W-:-:S04]  /*5ea0*/  ISETP.EQ.OR.EX P0, PT, R11, RZ, !P0, P1 ;  /* 0x000000ff0b00720c */ /* 0x000fc80004702710 */
[----:B------:R-:W-:-:S13]  /*5eb0*/  ISETP.GT.U32.OR P0, PT, R3, 0xff, P0 ;  /* 0x000000ff0300780c */ /* 0x000fda0000704470 */
[----:B------:R-:W-:Y:S05]  /*5ec0*/  @P0 BRA `(.L_x_75) ;  /* 0x0000000000200947 */ /* 0x000fea0003800000 */
[----:B------:R-:W1:Y:S01]  /*5ed0*/  LDS.64 R8, [R19+0x6600] ;  /* 0x0066000013087984 */ /* 0x000e620000000a00 */
[C---:B------:R-:W-:Y:S02]  /*5ee0*/  LEA R10, P2, R3.reuse, R10, 0x3 ;  /* 0x0000000a030a7211 */ /* 0x040fe400078418ff */
[--C-:B------:R-:W-:Y:S02]  /*5ef0*/  SHF.R.S32.HI R13, RZ, 0x1f, R0.reuse ;  /* 0x0000001fff0d7819 */ /* 0x100fe40000011400 */
[----:B------:R-:W-:Y:S02]  /*5f00*/  LEA.HI.X R11, R3, R11, RZ, 0x3, P2 ;  /* 0x0000000b030b7211 */ /* 0x000fe400010f1cff */
[----:B-1----:R-:W-:Y:S02]  /*5f10*/  IADD3 R8, P0, P1, R8, R15, R0 ;  /* 0x0000000f08087210 */ /* 0x002fe4000791e000 */
[----:B------:R-:W-:-:S04]  /*5f20*/  SHF.R.S32.HI R15, RZ, 0x1f, R15 ;  /* 0x0000001fff0f7819 */ /* 0x000fc8000001140f */
[----:B------:R-:W-:-:S05]  /*5f30*/  IADD3.X R9, PT, PT, R9, R15, R13, P0, P1 ;  /* 0x0000000f09097210 */ /* 0x000fca00007e240d */
[----:B------:R1:W-:Y:S02]  /*5f40*/  STG.E.64 desc[UR6][R10.64], R8 ;  /* 0x000000080a007986 */ /* 0x0003e4000c101b06 */
.L_x_75:
[----:B------:R-:W-:Y:S01]  /*5f50*/  ISETP.GT.AND P0, PT, R6, R23, PT ;  /* 0x000000170600720c */ /* 0x000fe20003f04270 */
[----:B------:R-:W-:Y:S05]  /*5f60*/  WARPSYNC.ALL ;  /* 0x0000000000007948 */ /* 0x000fea0003800000 */
[----:B------:R-:W-:Y:S01]  /*5f70*/  BAR.SYNC.DEFER_BLOCKING 0x0 ;  /* 0x0000000000007b1d */ /* 0x000fe20000010000 */
[----:B------:R-:W-:-:S06]  /*5f80*/  IMAD R22, R3, 0x4, R7 ;  /* 0x0000000403167824 */ /* 0x000fcc00078e0207 */
[----:B------:R-:W-:Y:S05]  /*5f90*/  @P0 BRA `(.L_x_76) ;  /* 0x0000000c003c0947 */ /* 0x000fea0003800000 */
[----:B------:R-:W2:Y:S01]  /*5fa0*/  LDS R0, [R22] ;  /* 0x0000000016007984 */ /* 0x000ea20000000800 */
[----:B------:R-:W2:Y:S01]  /*5fb0*/  LDCU UR5, c[0x0][0x3c4] ;  /* 0x00007880ff0577ac */ /* 0x000ea20008000800 */
[----:B------:R-:W3:Y:S01]  /*5fc0*/  LDCU.64 UR8, c[0x0][0x3a0] ;  /* 0x00007400ff0877ac */ /* 0x000ee20008000a00 */
[----:B--2---:R-:W-:Y:S02]  /*5fd0*/  SHF.R.U32.HI R6, RZ, UR5, R0 ;  /* 0x00000005ff067c19 */ /* 0x004fe40008011600 */
[----:B------:R-:W-:Y:S02]  /*5fe0*/  LOP3.LUT R15, R0, 0x80000000, RZ, 0x3c, !PT ;  /* 0x80000000000f7812 */ /* 0x000fe400078e3cff */
[----:B------:R-:W-:-:S05]  /*5ff0*/  LOP3.LUT R6, R6, UR4, RZ, 0x30, !PT ;  /* 0x0000000406067c12 */ /* 0x000fca000f8e30ff */
[----:B-1----:R-:W-:-:S06]  /*6000*/  IMAD R8, R6, 0x8, R7 ;  /* 0x0000000806087824 */ /* 0x002fcc00078e0207 */
[----:B------:R-:W1:Y:S02]  /*6010*/  LDS.64 R8, [R8+0x6600] ;  /* 0x0066000008087984 */ /* 0x000e640000000a00 */
[----:B-1----:R-:W-:-:S05]  /*6020*/  IADD3 R6, P1, PT, R8, R3, RZ ;  /* 0x0000000308067210 */ /* 0x002fca0007f3e0ff */
[----:B------:R-:W-:Y:S01]  /*6030*/  IMAD.X R9, RZ, RZ, R9, P1 ;  /* 0x000000ffff097224 */ /* 0x000fe200008e0609 */
[----:B---3--:R-:W-:-:S04]  /*6040*/  LEA R10, P1, R6, UR8, 0x2 ;  /* 0x00000008060a7c11 */ /* 0x008fc8000f8210ff */
[----:B------:R-:W-:-:S05]  /*6050*/  LEA.HI.X R11, R6, UR9, R9, 0x2, P1 ;  /* 0x00000009060b7c11 */ /* 0x000fca00088f1409 */
[----:B------:R-:W-:Y:S01]  /*6060*/  STG.E desc[UR6][R10.64], R15 ;  /* 0x0000000f0a007986 */ /* 0x000fe2000c101906 */
[----:B------:R-:W-:-:S03]  /*6070*/  NOP ;  /* 0x0000000000007918 */ /* 0x000fc60000000000 */
[----:B------:R-:W1:Y:S02]  /*6080*/  LDS R0, [R22+0x600] ;  /* 0x0006000016007984 */ /* 0x000e640000000800 */
[----:B-1----:R-:W-:Y:S02]  /*6090*/  SHF.R.U32.HI R6, RZ, UR5, R0 ;  /* 0x00000005ff067c19 */ /* 0x002fe40008011600 */
[----:B------:R-:W-:Y:S02]  /*60a0*/  LOP3.LUT R15, R0, 0x80000000, RZ, 0x3c, !PT ;  /* 0x80000000000f7812 */ /* 0x000fe400078e3cff */
[----:B------:R-:W-:-:S05]  /*60b0*/  LOP3.LUT R6, R6, UR4, RZ, 0x30, !PT ;  /* 0x0000000406067c12 */ /* 0x000fca000f8e30ff */
[----:B------:R-:W-:-:S06]  /*60c0*/  IMAD R8, R6, 0x8, R7 ;  /* 0x0000000806087824 */ /* 0x000fcc00078e0207 */
[----:B------:R-:W1:Y:S02]  /*60d0*/  LDS.64 R8, [R8+0x6600] ;  /* 0x0066000008087984 */ /* 0x000e640000000a00 */
[----:B-1----:R-:W-:-:S05]  /*60e0*/  IADD3 R6, P1, PT, R8, R3, RZ ;  /* 0x0000000308067210 */ /* 0x002fca0007f3e0ff */
[----:B------:R-:W-:Y:S01]  /*60f0*/  IMAD.X R9, RZ, RZ, R9, P1 ;  /* 0x000000ffff097224 */ /* 0x000fe200008e0609 */
[----:B------:R-:W-:-:S04]  /*6100*/  LEA R12, P1, R6, UR8, 0x2 ;  /* 0x00000008060c7c11 */ /* 0x000fc8000f8210ff */
        /* <DEDUP_REMOVED lines=163> */
[----:B------:R-:W-:-:S05]  /*6b40*/  IMAD R12, R6, 0x8, R7 ;  /* 0x00000008060c7824 */ /* 0x000fca00078e0207 */
        /* <DEDUP_REMOVED lines=17> */
[----:B------:R1:W-:Y:S01]  /*6c60*/  STG.E desc[UR6][R6.64+0x6000], R9 ;  /* 0x0060000906007986 */ /* 0x0003e2000c101906 */
[----:B------:R-:W-:Y:S01]  /*6c70*/  NOP ;  /* 0x0000000000007918 */ /* 0x000fe20000000000 */
[----:B------:R-:W-:Y:S05]  /*6c80*/  BRA `(.L_x_77) ;  /* 0x00000014000c7947 */ /* 0x000fea0003800000 */
.L_x_76:
[----:B-1----:R-:W-:Y:S01]  /*6c90*/  IMAD R9, R42, -0x1980, R23 ;  /* 0xffffe6802a097824 */ /* 0x002fe200078e0217 */
[----:B------:R-:W-:Y:S01]  /*6ca0*/  BSSY.RECONVERGENT B0, `(.L_x_78) ;  /* 0x000001b000007945 */ /* 0x000fe20003800200 */
[C---:B------:R-:W-:Y:S02]  /*6cb0*/  VIADD R0, R3.reuse, 0x180 ;  /* 0x0000018003007836 */ /* 0x040fe40000000000 */
[C---:B------:R-:W-:Y:S01]  /*6cc0*/  VIADD R6, R3.reuse, 0x300 ;  /* 0x0000030003067836 */ /* 0x040fe20000000000 */
[CC--:B------:R-:W-:Y:S01]  /*6cd0*/  ISETP.GE.AND P1, PT, R3.reuse, R9.reuse, PT ;  /* 0x000000090300720c */ /* 0x0c0fe20003f26270 */
[C---:B------:R-:W-:Y:S01]  /*6ce0*/  VIADD R8, R3.reuse, 0x480 ;  /* 0x0000048003087836 */ /* 0x040fe20000000000 */
[-C--:B------:R-:W-:Y:S01]  /*6cf0*/  ISETP.GE.AND P2, PT, R0, R9.reuse, PT ;  /* 0x000000090000720c */ /* 0x080fe20003f46270 */
[C---:B------:R-:W-:Y:S01]  /*6d00*/  VIADD R0, R3.reuse, 0x600 ;  /* 0x0000060003007836 */ /* 0x040fe20000000000 */
[-C--:B------:R-:W-:Y:S01]  /*6d10*/  ISETP.GE.AND P3, PT, R6, R9.reuse, PT ;  /* 0x000000090600720c */ /* 0x080fe20003f66270 */
[C---:B------:R-:W-:Y:S01]  /*6d20*/  VIADD R6, R3.reuse, 0x780 ;  /* 0x0000078003067836 */ /* 0x040fe20000000000 */
[-C--:B------:R-:W-:Y:S01]  /*6d30*/  ISETP.GE.AND P4, PT, R8, R9.reuse, PT ;  /* 0x000000090800720c */ /* 0x080fe20003f86270 */
[----:B------:R-:W-:Y:S01]  /*6d40*/  VIADD R8, R3, 0x900 ;  /* 0x0000090003087836 */ /* 0x000fe20000000000 */
[----:B------:R-:W-:-:S02]  /*6d50*/  ISETP.GE.AND P5, PT, R0, R9, PT ;  /* 0x000000090000720c */ /* 0x000fc40003fa6270 */
[----:B------:R-:W-:-:S03]  /*6d60*/  ISETP.GE.AND P6, PT, R6, R9, PT ;  /* 0x000000090600720c */ /* 0x000fc60003fc6270 */
[----:B------:R-:W-:Y:S10]  /*6d70*/  @P1 BRA `(.L_x_79) ;  /* 0x0000000000341947 */ /* 0x000ff40003800000 */
[----:B------:R-:W1:Y:S01]  /*6d80*/  LDS R0, [R22] ;  /* 0x0000000016007984 */ /* 0x000e620000000800 */
[----:B------:R-:W1:Y:S01]  /*6d90*/  LDCU UR5, c[0x0][0x3c4] ;  /* 0x00007880ff0577ac */ /* 0x000e620008000800 */
[----:B------:R-:W2:Y:S01]  /*6da0*/  LDCU.64 UR8, c[0x0][0x3a0] ;  /* 0x00007400ff0877ac */ /* 0x000ea20008000a00 */
[----:B-1----:R-:W-:Y:S02]  /*6db0*/  SHF.R.U32.HI R6, RZ, UR5, R0 ;  /* 0x00000005ff067c19 */ /* 0x002fe40008011600 */
[----:B------:R-:W-:Y:S02]  /*6dc0*/  LOP3.LUT R13, R0, 0x80000000, RZ, 0x3c, !PT ;  /* 0x80000000000d7812 */ /* 0x000fe400078e3cff */
[----:B------:R-:W-:-:S05]  /*6dd0*/  LOP3.LUT R6, R6, UR4, RZ, 0x30, !PT ;  /* 0x0000000406067c12 */ /* 0x000fca000f8e30ff */
[----:B------:R-:W-:-:S05]  /*6de0*/  IMAD R6, R6, 0x8, R7 ;  /* 0x0000000806067824 */ /* 0x000fca00078e0207 */
[----:B------:R-:W1:Y:S02]  /*6df0*/  LDS.64 R10, [R6+0x6600] ;  /* 0x00660000060a7984 */ /* 0x000e640000000a00 */
[----:B-1----:R-:W-:-:S05]  /*6e00*/  IADD3 R12, P1, PT, R10, R3, RZ ;  /* 0x000000030a0c7210 */ /* 0x002fca0007f3e0ff */
[----:B------:R-:W-:Y:S01]  /*6e10*/  IMAD.X R11, RZ, RZ, R11, P1 ;  /* 0x000000ffff0b7224 */ /* 0x000fe200008e060b */
[----:B--2---:R-:W-:-:S04]  /*6e20*/  LEA R10, P1, R12, UR8, 0x2 ;  /* 0x000000080c0a7c11 */ /* 0x004fc8000f8210ff */
[----:B------:R-:W-:-:S05]  /*6e30*/  LEA.HI.X R11, R12, UR9, R11, 0x2, P1 ;  /* 0x000000090c0b7c11 */ /* 0x000fca00088f140b */
[----:B------:R1:W-:Y:S04]  /*6e40*/  STG.E desc[UR6][R10.64], R13 ;  /* 0x0000000d0a007986 */ /* 0x0003e8000c101906 */
.L_x_79:
[----:B------:R-:W-:Y:S05]  /*6e50*/  BSYNC.RECONVERGENT B0 ;  /* 0x0000000000007941 */ /* 0x000fea0003800200 */
.L_x_78:
[----:B------:R-:W-:Y:S01]  /*6e60*/  NOP ;  /* 0x0000000000007918 */ /* 0x000fe20000000000 */
[----:B------:R-:W-:Y:S01]  /*6e70*/  BSSY.RECONVERGENT B0, `(.L_x_80) ;  /* 0x0000011000007945 */ /* 0x000fe20003800200 */
[----:B------:R-:W-:Y:S01]  /*6e80*/  ISETP.GE.AND P1, PT, R8, R9, PT ;  /* 0x000000090800720c */ /* 0x000fe20003f26270 */
[----:B------:R-:W-:Y:S02]  /*6e90*/  VIADD R8, R3, 0xa80 ;  /* 0x00000a8003087836 */ /* 0x000fe40000000000 */
[----:B------:R-:W-:Y:S10]  /*6ea0*/  @P2 BRA `(.L_x_81) ;  /* 0x0000000000342947 */ /* 0x000ff40003800000 */
[----:B------:R-:W2:Y:S01]  /*6eb0*/  LDS R0, [R22+0x600] ;  /* 0x0006000016007984 */ /* 0x000ea20000000800 */
[----:B------:R-:W2:Y:S01]  /*6ec0*/  LDCU UR5, c[0x0][0x3c4] ;  /* 0x00007880ff0577ac */ /* 0x000ea20008000800 */
[----:B------:R-:W3:Y:S01]  /*6ed0*/  LDCU.64 UR8, c[0x0][0x3a0] ;  /* 0x00007400ff0877ac */ /* 0x000ee20008000a00 */
[----:B--2---:R-:W-:Y:S02]  /*6ee0*/  SHF.R.U32.HI R6, RZ, UR5, R0 ;  /* 0x00000005ff067c19 */ /* 0x004fe40008011600 */
[----:B-1----:R-:W-:Y:S02]  /*6ef0*/  LOP3.LUT R13, R0, 0x80000000, RZ, 0x3c, !PT ;  /* 0x80000000000d7812 */ /* 0x002fe400078e3cff */
[----:B------:R-:W-:-:S05]  /*6f00*/  LOP3.LUT R6, R6, UR4, RZ, 0x30, !PT ;  /* 0x0000000406067c12 */ /* 0x000fca000f8e30ff */
[----:B------:R-:W-:-:S05]  /*6f10*/  IMAD R6, R6, 0x8, R7 ;  /* 0x0000000806067824 */ /* 0x000fca00078e0207 */
[----:B------:R-:W1:Y:S02]  /*6f20*/  LDS.64 R10, [R6+0x6600] ;  /* 0x00660000060a7984 */ /* 0x000e640000000a00 */
[----:B-1----:R-:W-:-:S05]  /*6f30*/  IADD3 R12, P2, PT, R10, R3, RZ ;  /* 0x000000030a0c7210 */ /* 0x002fca0007f5e0ff */
[----:B------:R-:W-:Y:S01]  /*6f40*/  IMAD.X R11, RZ, RZ, R11, P2 ;  /* 0x000000ffff0b7224 */ /* 0x000fe200010e060b */
[----:B---3--:R-:W-:-:S04]  /*6f50*/  LEA R10, P2, R12, UR8, 0x2 ;  /* 0x000000080c0a7c11 */ /* 0x008fc8000f8410ff */
[----:B------:R-:W-:-:S05]  /*6f60*/  LEA.HI.X R11, R12, UR9, R11, 0x2, P2 ;  /* 0x000000090c0b7c11 */ /* 0x000fca00090f140b */
[----:B------:R2:W-:Y:S04]  /*6f70*/  STG.E desc[UR6][R10.64+0x600], R13 ;  /* 0x0006000d0a007986 */ /* 0x0005e8000c101906 */
.L_x_81:
[----:B------:R-:W-:Y:S05]  /*6f80*/  BSYNC.RECONVERGENT B0 ;  /* 0x0000000000007941 */ /* 0x000fea0003800200 */
.L_x_80:
[----:B------:R-:W-:Y:S01]  /*6f90*/  NOP ;  /* 0x0000000000007918 */ /* 0x000fe20000000000 */
[----:B------:R-:W-:Y:S01]  /*6fa0*/  BSSY.RECONVERGENT B0, `(.L_x_82) ;  /* 0x0000011000007945 */ /* 0x000fe20003800200 */
[----:B------:R-:W-:Y:S02]  /*6fb0*/  ISETP.GE.AND P2, PT, R8, R9, PT ;  /* 0x000000090800720c */ /* 0x000fe40003f46270 */
[----:B------:R-:W-:Y:S01]  /*6fc0*/  LOP3.LUT R8, R3, 0xc00, RZ, 0xfc, !PT ;  /* 0x00000c0003087812 */ /* 0x000fe200078efcff */
[----:B------:R-:W-:Y:S10]  /*6fd0*/  @P3 BRA `(.L_x_83) ;  /* 0x0000000000343947 */ /* 0x000ff40003800000 */
[----:B------:R-:W3:Y:S01]  /*6fe0*/  LDS R0, [R22+0xc00] ;  /* 0x000c000016007984 */ /* 0x000ee20000000800 */
[----:B------:R-:W3:Y:S01]  /*6ff0*/  LDCU UR5, c[0x0][0x3c4] ;  /* 0x00007880ff0577ac */ /* 0x000ee20008000800 */
[----:B------:R-:W4:Y:S01]  /*7000*/  LDCU.64 UR8, c[0x0][0x3a0] ;  /* 0x00007400ff0877ac */ /* 0x000f220008000a00 */
[----:B---3--:R-:W-:Y:S02]  /*7010*/  SHF.R.U32.HI R6, RZ, UR5, R0 ;  /* 0x00000005ff067c19 */ /* 0x008fe40008011600 */
[----:B-12---:R-:W-:Y:S02]  /*7020*/  LOP3.LUT R13, R0, 0x80000000, RZ, 0x3c, !PT ;  /* 0x80000000000d7812 */ /* 0x006fe400078e3cff */
[----:B------:R-:W-:-:S05]  /*7030*/  LOP3.LUT R6, R6, UR4, RZ, 0x30, !PT ;  /* 0x0000000406067c12 */ /* 0x000fca000f8e30ff */
[----:B------:R-:W-:-:S05]  /*7040*/  IMAD R6, R6, 0x8, R7 ;  /* 0x0000000806067824 */ /* 0x000fca00078e0207 */
[----:B------:R-:W1:Y:S02]  /*7050*/  LDS.64 R10, [R6+0x6600] ;  /* 0x00660000060a7984 */ /* 0x000e640000000a00 */
[----:B-1----:R-:W-:-:S05]  /*7060*/  IADD3 R12, P3, PT, R10, R3, RZ ;  /* 0x000000030a0c7210 */ /* 0x002fca0007f7e0ff */
[----:B------:R-:W-:Y:S01]  /*7070*/  IMAD.X R11, RZ, RZ, R11, P3 ;  /* 0x000000ffff0b7224 */ /* 0x000fe200018e060b */
[----:B----4-:R-:W-:-:S04]  /*7080*/  LEA R10, P3, R12, UR8, 0x2 ;  /* 0x000000080c0a7c11 */ /* 0x010fc8000f8610ff */
[----:B------:R-:W-:-:S05]  /*7090*/  LEA.HI.X R11, R12, UR9, R11, 0x2, P3 ;  /* 0x000000090c0b7c11 */ /* 0x000fca00098f140b */
[----:B------:R3:W-:Y:S04]  /*70a0*/  STG.E desc[UR6][R10.64+0xc00], R13 ;  /* 0x000c000d0a007986 */ /* 0x0007e8000c101906 */
.L_x_83:
[----:B------:R-:W-:Y:S05]  /*70b0*/  BSYNC.RECONVERGENT B0 ;  /* 0x0000000000007941 */ /* 0x000fea0003800200 */
.L_x_82:
[----:B------:R-:W-:Y:S01]  /*70c0*/  NOP ;  /* 0x0000000000007918 */ /* 0x000fe20000000000 */
[----:B------:R-:W-:Y:S01]  /*70d0*/  BSSY.RECONVERGENT B0, `(.L_x_84) ;  /* 0x0000011000007945 */ /* 0x000fe20003800200 */
[----:B------:R-:W-:Y:S01]  /*70e0*/  ISETP.GE.AND P3, PT, R8, R9, PT ;  /* 0x000000090800720c */ /* 0x000fe20003f66270 */
[----:B------:R-:W-:Y:S02]  /*70f0*/  VIADD R8, R3, 0xd80 ;  /* 0x00000d8003087836 */ /* 0x000fe40000000000 */
[----:B------:R-:W-:Y:S10]  /*7100*/  @P4 BRA `(.L_x_85) ;  /* 0x0000000000344947 */ /* 0x000ff40003800000 */
[----:B------:R-:W4:Y:S01]  /*7110*/  LDS R0, [R22+0x1200] ;  /* 0x0012000016007984 */ /* 0x000f220000000800 */
[----:B------:R-:W4:Y:S01]  /*7120*/  LDCU UR5, c[0x0][0x3c4] ;  /* 0x00007880ff0577ac */ /* 0x000f220008000800 */
[----:B------:R-:W5:Y:S01]  /*7130*/  LDCU.64 UR8, c[0x0][0x3a0] ;  /* 0x00007400ff0877ac */ /* 0x000f620008000a00 */
[----:B----4-:R-:W-:Y:S02]  /*7140*/  SHF.R.U32.HI R6, RZ, UR5, R0 ;  /* 0x00000005ff067c19 */ /* 0x010fe40008011600 */
[----:B-123--:R-:W-:Y:S02]  /*7150*/  LOP3.LUT R13, R0, 0x80000000, RZ, 0x3c, !PT ;  /* 0x80000000000d7812 */ /* 0x00efe400078e3cff */
[----:B------:R-:W-:-:S05]  /*7160*/  LOP3.LUT R6, R6, UR4, RZ, 0x30, !PT ;  /* 0x0000000406067c12 */ /* 0x000fca000f8e30ff */
[----:B------:R-:W-:-:S05]  /*7170*/  IMAD R6, R6, 0x8, R7 ;  /* 0x0000000806067824 */ /* 0x000fca00078e0207 */
[----:B------:R-:W1:Y:S02]  /*7180*/  LDS.64 R10, [R6+0x6600] ;  /* 0x00660000060a7984 */ /* 0x000e640000000a00 */
[----:B-1----:R-:W-:-:S05]  /*7190*/  IADD3 R12, P4, PT, R10, R3, RZ ;  /* 0x000000030a0c7210 */ /* 0x002fca0007f9e0ff */
[----:B------:R-:W-:Y:S01]  /*71a0*/  IMAD.X R11, RZ, RZ, R11, P4 ;  /* 0x000000ffff0b7224 */ /* 0x000fe200020e060b */
[----:B-----5:R-:W-:-:S04]  /*71b0*/  LEA R10, P4, R12, UR8, 0x2 ;  /* 0x000000080c0a7c11 */ /* 0x020fc8000f8810ff */
[----:B------:R-:W-:-:S05]  /*71c0*/  LEA.HI.X R11, R12, UR9, R11, 0x2, P4 ;  /* 0x000000090c0b7c11 */ /* 0x000fca000a0f140b */
[----:B------:R4:W-:Y:S04]  /*71d0*/  STG.E desc[UR6][R10.64+0x1200], R13 ;  /* 0x0012000d0a007986 */ /* 0x0009e8000c101906 */
.L_x_85:
[----:B------:R-:W-:Y:S05]  /*71e0*/  BSYNC.RECONVERGENT B0 ;  /* 0x0000000000007941 */ /* 0x000fea0003800200 */
.L_x_84:
[----:B------:R-:W-:Y:S01]  /*71f0*/  NOP ;  /* 0x0000000000007918 */ /* 0x000fe20000000000 */
[----:B------:R-:W-:Y:S01]  /*7200*/  BSSY.RECONVERGENT B0, `(.L_x_86) ;  /* 0x0000011000007945 */ /* 0x000fe20003800200 */
[----:B------:R-:W-:Y:S01]  /*7210*/  ISETP.GE.AND P4, PT, R8, R9, PT ;  /* 0x000000090800720c */ /* 0x000fe20003f86270 */
[----:B------:R-:W-:Y:S02]  /*7220*/  VIADD R8, R3, 0xf00 ;  /* 0x00000f0003087836 */ /* 0x000fe40000000000 */
[----:B------:R-:W-:Y:S10]  /*7230*/  @P5 BRA `(.L_x_87) ;  /* 0x0000000000345947 */ /* 0x000ff40003800000 */
[----:B------:R-:W5:Y:S01]  /*7240*/  LDS R0, [R22+0x1800] ;  /* 0x0018000016007984 */ /* 0x000f620000000800 */
[----:B------:R-:W5:Y:S01]  /*7250*/  LDCU UR5, c[0x0][0x3c4] ;  /* 0x00007880ff0577ac */ /* 0x000f620008000800 */
[----:B------:R-:W0:Y:S01]  /*7260*/  LDCU.64 UR8, c[0x0][0x3a0] ;  /* 0x00007400ff0877ac */ /* 0x000e220008000a00 */
[----:B-----5:R-:W-:Y:S02]  /*7270*/  SHF.R.U32.HI R6, RZ, UR5, R0 ;  /* 0x00000005ff067c19 */ /* 0x020fe40008011600 */
[----:B-1234-:R-:W-:Y:S02]  /*7280*/  LOP3.LUT R13, R0, 0x80000000, RZ, 0x3c, !PT ;  /* 0x80000000000d7812 */ /* 0x01efe400078e3cff */
[----:B------:R-:W-:-:S05]  /*7290*/  LOP3.LUT R6, R6, UR4, RZ, 0x30, !PT ;  /* 0x0000000406067c12 */ /* 0x000fca000f8e30ff */
[----:B------:R-:W-:-:S05]  /*72a0*/  IMAD R6, R6, 0x8, R7 ;  /* 0x0000000806067824 */ /* 0x000fca00078e0207 */
[----:B------:R-:W1:Y:S02]  /*72b0*/  LDS.64 R10, [R6+0x6600] ;  /* 0x00660000060a7984 */ /* 0x000e640000000a00 */
[----:B-1----:R-:W-:-:S05]  /*72c0*/  IADD3 R12, P5, PT, R10, R3, RZ ;  /* 0x000000030a0c7210 */ /* 0x002fca0007fbe0ff */
[----:B------:R-:W-:Y:S01]  /*72d0*/  IMAD.X R11, RZ, RZ, R11, P5 ;  /* 0x000000ffff0b7224 */ /* 0x000fe200028e060b */
[----:B0-----:R-:W-:-:S04]  /*72e0*/  LEA R10, P5, R12, UR8, 0x2 ;  /* 0x000000080c0a7c11 */ /* 0x001fc8000f8a10ff */
[----:B------:R-:W-:-:S05]  /*72f0*/  LEA.HI.X R11, R12, UR9, R11, 0x2, P5 ;  /* 0x000000090c0b7c11 */ /* 0x000fca000a8f140b */
[----:B------:R0:W-:Y:S04]  /*7300*/  STG.E desc[UR6][R10.64+0x1800], R13 ;  /* 0x0018000d0a007986 */ /* 0x0001e8000c101906 */
.L_x_87:
[----:B------:R-:W-:Y:S05]  /*7310*/  BSYNC.RECONVERGENT B0 ;  /* 0x0000000000007941 */ /* 0x000fea0003800200 */
.L_x_86:
        /* <DEDUP_REMOVED lines=9> */
[----:B01234-:R-:W-:Y:S02]  /*73b0*/  LOP3.LUT R13, R0, 0x80000000, RZ, 0x3c, !PT ;  /* 0x80000000000d7812 */ /* 0x01ffe400078e3cff */
[----:B------:R-:W-:-:S05]  /*73c0*/  LOP3.LUT R6, R6, UR4, RZ, 0x30, !PT ;  /* 0x0000000406067c12 */ /* 0x000fca000f8e30ff */
[----:B------:R-:W-:-:S05]  /*73d0*/  IMAD R6, R6, 0x8, R7 ;  /* 0x0000000806067824 */ /* 0x000fca00078e0207 */
[----:B------:R-:W0:Y:S02]  /*73e0*/  LDS.64 R10, [R6+0x6600] ;  /* 0x00660000060a7984 */ /* 0x000e240000000a00 */
[----:B0-----:R-:W-:-:S05]  /*73f0*/  IADD3 R12, P6, PT, R10, R3, RZ ;  /* 0x000000030a0c7210 */ /* 0x001fca0007fde0ff */
[----:B------:R-:W-:Y:S01]  /*7400*/  IMAD.X R11, RZ, RZ, R11, P6 ;  /* 0x000000ffff0b7224 */ /* 0x000fe200030e060b */
[----:B------:R-:W-:-:S04]  /*7410*/  LEA R10, P6, R12, UR8, 0x2 ;  /* 0x000000080c0a7c11 */ /* 0x000fc8000f8c10ff */
[----:B------:R-:W-:-:S05]  /*7420*/  LEA.HI.X R11, R12, UR9, R11, 0x2, P6 ;  /* 0x000000090c0b7c11 */ /* 0x000fca000b0f140b */
[----:B------:R0:W-:Y:S04]  /*7430*/  STG.E desc[UR6][R10.64+0x1e00], R13 ;  /* 0x001e000d0a007986 */ /* 0x0001e8000c101906 */
.L_x_89:
[----:B------:R-:W-:Y:S05]  /*7440*/  BSYNC.RECONVERGENT B0 ;  /* 0x0000000000007941 */ /* 0x000fea0003800200 */
.L_x_88:
        /* <DEDUP_REMOVED lines=18> */
.L_x_91:
[----:B------:R-:W-:Y:S05]  /*7570*/  BSYNC.RECONVERGENT B0 ;  /* 0x0000000000007941 */ /* 0x000fea0003800200 */
.L_x_90:
        /* <DEDUP_REMOVED lines=18> */
.L_x_93:
[----:B------:R-:W-:Y:S05]  /*76a0*/  BSYNC.RECONVERGENT B0 ;  /* 0x0000000000007941 */ /* 0x000fea0003800200 */
.L_x_92:
        /* <DEDUP_REMOVED lines=18> */
.L_x_95:
[----:B------:R-:W-:Y:S05]  /*77d0*/  BSYNC.RECONVERGENT B0 ;  /* 0x0000000000007941 */ /* 0x000fea0003800200 */
.L_x_94:
        /* <DEDUP_REMOVED lines=18> */
.L_x_97:
[----:B------:R-:W-:Y:S05]  /*7900*/  BSYNC.RECONVERGENT B0 ;  /* 0x0000000000007941 */ /* 0x000fea0003800200 */
.L_x_96:
[----:B------:R-:W-:Y:S01]  /*7910*/  NOP ;  /* 0x0000000000007918 */ /* 0x000fe20000000000 */
[----:B------:R-:W-:Y:S01]  /*7920*/  BSSY.RECONVERGENT B0, `(.L_x_98) ;  /* 0x0000011000007945 */ /* 0x000fe20003800200 */
[----:B------:R-:W-:Y:S02]  /*7930*/  ISETP.GE.AND P4, PT, R8, R9, PT ;  /* 0x000000090800720c */ /* 0x000fe40003f86270 */
[----:B------:R-:W-:Y:S01]  /*7940*/  LOP3.LUT R8, R3, 0x1800, RZ, 0xfc, !PT ;  /* 0x0000180003087812 */ /* 0x000fe200078efcff */
        /* <DEDUP_REMOVED lines=14> */
.L_x_99:
[----:B------:R-:W-:Y:S05]  /*7a30*/  BSYNC.RECONVERGENT B0 ;  /* 0x0000000000007941 */ /* 0x000fea0003800200 */
.L_x_98:
[----:B------:R-:W-:Y:S01]  /*7a40*/  NOP ;  /* 0x0000000000007918 */ /* 0x000fe20000000000 */
[----:B------:R-:W-:Y:S01]  /*7a50*/  BSSY.RECONVERGENT B0, `(.L_x_100) ;  /* 0x0000010000007945 */ /* 0x000fe20003800200 */
[----:B------:R-:W-:-:S03]  /*7a60*/  ISETP.GE.AND P5, PT, R8, R9, PT ;  /* 0x000000090800720c */ /* 0x000fc60003fa6270 */
        /* <DEDUP_REMOVED lines=14> */
.L_x_101:
[----:B------:R-:W-:Y:S05]  /*7b50*/  BSYNC.RECONVERGENT B0 ;  /* 0x0000000000007941 */ /* 0x000fea0003800200 */
.L_x_100:
[----:B------:R-:W-:Y:S01]  /*7b60*/  NOP ;  /* 0x0000000000007918 */ /* 0x000fe20000000000 */
[----:B------:R-:W-:Y:S04]  /*7b70*/  BSSY.RECONVERGENT B0, `(.L_x_102) ;  /* 0x000000f000007945 */ /* 0x000fe80003800200 */
[----:B------:R-:W-:Y:S05]  /*7b80*/  @P1 BRA `(.L_x_103) ;  /* 0x0000000000341947 */ /* 0x000fea0003800000 */
        /* <DEDUP_REMOVED lines=13> */
.L_x_103:
[----:B------:R-:W-:Y:S05]  /*7c60*/  BSYNC.RECONVERGENT B0 ;  /* 0x0000000000007941 */ /* 0x000fea0003800200 */
.L_x_102:
        /* <DEDUP_REMOVED lines=16> */
.L_x_105:
[----:B------:R-:W-:Y:S05]  /*7d70*/  BSYNC.RECONVERGENT B0 ;  /* 0x0000000000007941 */ /* 0x000fea0003800200 */
.L_x_104:
        /* <DEDUP_REMOVED lines=16> */
.L_x_107:
[----:B------:R-:W-:Y:S05]  /*7e80*/  BSYNC.RECONVERGENT B0 ;  /* 0x0000000000007941 */ /* 0x000fea0003800200 */
.L_x_106:
        /* <DEDUP_REMOVED lines=16> */
.L_x_109:
[----:B------:R-:W-:Y:S05]  /*7f90*/  BSYNC.RECONVERGENT B0 ;  /* 0x0000000000007941 */ /* 0x000fea0003800200 */
.L_x_108:
[----:B------:R-:W-:Y:S01]  /*7fa0*/  NOP ;  /* 0x0000000000007918 */ /* 0x000fe20000000000 */
[----:B------:R-:W-:Y:S04]  /*7fb0*/  BSSY.RECONVERGENT B0, `(.L_x_110) ;  /* 0x000000f000007945 */ /* 0x000fe80003800200 */
[----:B------:R-:W-:Y:S05]  /*7fc0*/  @P5 BRA `(.L_x_111) ;  /* 0x0000000000345947 */ /* 0x000fea0003800000 */
[----:B------:R-:W5:Y:S01]  /*7fd0*/  LDS R0, [R22+0x6000] ;  /* 0x0060000016007984 */ /* 0x000f620000000800 */
[----:B------:R-:W5:Y:S01]  /*7fe0*/  LDCU UR5, c[0x0][0x3c4] ;  /* 0x00007880ff0577ac */ /* 0x000f620008000800 */
[----:B------:R-:W1:Y:S01]  /*7ff0*/  LDCU.64 UR8, c[0x0][0x3a0] ;  /* 0x00007400ff0877ac */ /* 0x000e620008000a00 */
[----:B-----5:R-:W-:-:S04]  /*8000*/  SHF.R.U32.HI R6, RZ, UR5, R0 ;  /* 0x00000005ff067c19 */ /* 0x020fc80008011600 */
[----:B------:R-:W-:-:S05]  /*8010*/  LOP3.LUT R6, R6, UR4, RZ, 0x30, !PT ;  /* 0x0000000406067c12 */ /* 0x000fca000f8e30ff */
[----:B0-----:R-:W-:-:S05]  /*8020*/  IMAD R8, R6, 0x8, R7 ;  /* 0x0000000806087824 */ /* 0x001fca00078e0207 */
[----:B------:R-:W0:Y:S02]  /*8030*/  LDS.64 R6, [R8+0x6600] ;  /* 0x0066000008067984 */ /* 0x000e240000000a00 */
[----:B0-----:R-:W-:-:S05]  /*8040*/  IADD3 R9, P1, PT, R6, R3, RZ ;  /* 0x0000000306097210 */ /* 0x001fca0007f3e0ff */
[----:B-1234-:R-:W-:Y:S01]  /*8050*/  IMAD.X R10, RZ, RZ, R7, P1 ;  /* 0x000000ffff0a7224 */ /* 0x01efe200008e0607 */
[----:B------:R-:W-:-:S04]  /*8060*/  LEA R6, P1, R9, UR8, 0x2 ;  /* 0x0000000809067c11 */ /* 0x000fc8000f8210ff */
[----:B------:R-:W-:Y:S02]  /*8070*/  LEA.HI.X R7, R9, UR9, R10, 0x2, P1 ;  /* 0x0000000909077c11 */ /* 0x000fe400088f140a */
[----:B------:R-:W-:-:S05]  /*8080*/  LOP3.LUT R9, R0, 0x80000000, RZ, 0x3c, !PT ;  /* 0x8000000000097812 */ /* 0x000fca00078e3cff */
[----:B------:R0:W-:Y:S02]  /*8090*/  STG.E desc[UR6][R6.64+0x6000], R9 ;  /* 0x0060000906007986 */ /* 0x0001e4000c101906 */
.L_x_111:
[----:B------:R-:W-:Y:S05]  /*80a0*/  BSYNC.RECONVERGENT B0 ;  /* 0x0000000000007941 */ /* 0x000fea0003800200 */
.L_x_110:
[----:B------:R-:W-:Y:S01]  /*80b0*/  NOP ;  /* 0x0000000000007918 */ /* 0x000fe20000000000 */
.L_x_77:
[----:B------:R-:W5:Y:S01]  /*80c0*/  LDS R0, [R22] ;  /* 0x0000000016007984 */ /* 0x000f620000000800 */
[----:B------:R-:W5:Y:S03]  /*80d0*/  LDCU UR5, c[0x0][0x3c4] ;  /* 0x00007880ff0577ac */ /* 0x000f660008000800 */
[----:B01----:R-:W0:Y:S04]  /*80e0*/  LDS R6, [R22+0x600] ;  /* 0x0006000016067984 */ /* 0x003e280000000800 */
[----:B------:R-:W1:Y:S04]  /*80f0*/  LDS R7, [R22+0xc00] ;  /* 0x000c000016077984 */ /* 0x000e680000000800 */
[----:B------:R-:W1:Y:S04]  /*8100*/  LDS R8, [R22+0x1200] ;  /* 0x0012000016087984 */ /* 0x000e680000000800 */
[----:B------:R-:W1:Y:S04]  /*8110*/  LDS R9, [R22+0x1800] ;  /* 0x0018000016097984 */ /* 0x000e680000000800 */
[----:B--234-:R-:W2:Y:S04]  /*8120*/  LDS R10, [R22+0x1e00] ;  /* 0x001e0000160a7984 */ /* 0x01cea80000000800 */
[----:B------:R-:W3:Y:S04]  /*8130*/  LDS R11, [R22+0x2400] ;  /* 0x00240000160b7984 */ /* 0x000ee80000000800 */
[----:B------:R-:W4:Y:S04]  /*8140*/  LDS R12, [R22+0x2a00] ;  /* 0x002a0000160c7984 */ /* 0x000f280000000800 */
[----:B------:R-:W4:Y:S04]  /*8150*/  LDS R13, [R22+0x3000] ;  /* 0x00300000160d7984 */ /* 0x000f280000000800 */
[----:B------:R-:W4:Y:S04]  /*8160*/  LDS R14, [R22+0x3600] ;  /* 0x00360000160e7984 */ /* 0x000f280000000800 */
[----:B------:R-:W4:Y:S01]  /*8170*/  LDS R15, [R22+0x3c00] ;  /* 0x003c0000160f7984 */ /* 0x000f220000000800 */
[----:B-----5:R-:W-:-:S03]  /*8180*/  SHF.R.U32.HI R0, RZ, UR5, R0 ;  /* 0x00000005ff007c19 */ /* 0x020fc60008011600 */
[----:B------:R-:W5:Y:S01]  /*8190*/  LDS R16, [R22+0x4200] ;  /* 0x0042000016107984 */ /* 0x000f620000000800 */
[----:B0-----:R-:W-:-:S03]  /*81a0*/  SHF.R.U32.HI R6, RZ, UR5, R6 ;  /* 0x00000005ff067c19 */ /* 0x001fc60008011606 */
[----:B------:R-:W0:Y:S01]  /*81b0*/  LDS R17, [R22+0x4800] ;  /* 0x0048000016117984 */ /* 0x000e220000000800 */
[----:B-1----:R-:W-:-:S03]  /*81c0*/  SHF.R.U32.HI R7, RZ, UR5, R7 ;  /* 0x00000005ff077c19 */ /* 0x002fc60008011607 */
[----:B------:R-:W1:Y:S01]  /*81d0*/  LDS R18, [R22+0x4e00] ;  /* 0x004e000016127984 */ /* 0x000e620000000800 */
[----:B------:R-:W-:-:S03]  /*81e0*/  SHF.R.U32.HI R8, RZ, UR5, R8 ;  /* 0x00000005ff087c19 */ /* 0x000fc60008011608 */
[----:B------:R-:W1:Y:S01]  /*81f0*/  LDS R19, [R22+0x5400] ;  /* 0x0054000016137984 */ /* 0x000e620000000800 */
[----:B------:R-:W-:-:S03]  /*8200*/  SHF.R.U32.HI R9, RZ, UR5, R9 ;  /* 0x00000005ff097c19 */ /* 0x000fc60008011609 */
[----:B------:R-:W1:Y:S01]  /*8210*/  LDS R20, [R22+0x5a00] ;  /* 0x005a000016147984 */ /* 0x000e620000000800 */
[----:B--2---:R-:W-:-:S03]  /*8220*/  SHF.R.U32.HI R10, RZ, UR5, R10 ;  /* 0x00000005ff0a7c19 */ /* 0x004fc6000801160a */
[----:B------:R-:W2:Y:S01]  /*8230*/  LDS R21, [R22+0x6000] ;  /* 0x0060000016157984 */ /* 0x000ea20000000800 */
[----:B---3--:R-:W-:Y:S02]  /*8240*/  SHF.R.U32.HI R11, RZ, UR5, R11 ;  /* 0x00000005ff0b7c19 */ /* 0x008fe4000801160b */
[----:B----4-:R-:W-:Y:S02]  /*8250*/  SHF.R.U32.HI R12, RZ, UR5, R12 ;  /* 0x00000005ff0c7c19 */ /* 0x010fe4000801160c */
[----:B------:R-:W-:Y:S02]  /*8260*/  SHF.R.U32.HI R13, RZ, UR5, R13 ;  /* 0x00000005ff0d7c19 */ /* 0x000fe4000801160d */
[----:B------:R-:W-:Y:S02]  /*8270*/  SHF.R.U32.HI R43, RZ, UR5, R14 ;  /* 0x00000005ff2b7c19 */ /* 0x000fe4000801160e */
[----:B------:R-:W-:Y:S02]  /*8280*/  LOP3.LUT R14, R12, UR4, RZ, 0x30, !PT ;  /* 0x000000040c0e7c12 */ /* 0x000fe4000f8e30ff */
[----:B------:R-:W-:-:S02]  /*8290*/  SHF.R.U32.HI R44, RZ, UR5, R15 ;  /* 0x00000005ff2c7c19 */ /* 0x000fc4000801160f */
[----:B------:R-:W-:Y:S02]  /*82a0*/  LOP3.LUT R15, R11, UR4, RZ, 0x30, !PT ;  /* 0x000000040b0f7c12 */ /* 0x000fe4000f8e30ff */
[----:B-----5:R-:W-:Y:S02]  /*82b0*/  SHF.R.U32.HI R45, RZ, UR5, R16 ;  /* 0x00000005ff2d7c19 */ /* 0x020fe40008011610 */
[----:B------:R-:W-:Y:S02]  /*82c0*/  LOP3.LUT R16, R10, UR4, RZ, 0x30, !PT ;  /* 0x000000040a107c12 */ /* 0x000fe4000f8e30ff */
[----:B0-----:R-:W-:Y:S02]  /*82d0*/  SHF.R.U32.HI R46, RZ, UR5, R17 ;  /* 0x00000005ff2e7c19 */ /* 0x001fe40008011611 */
[----:B------:R-:W-:Y:S02]  /*82e0*/  LOP3.LUT R17, R9, UR4, RZ, 0x30, !PT ;  /* 0x0000000409117c12 */ /* 0x000fe4000f8e30ff */
[----:B-1----:R-:W-:-:S02]  /*82f0*/  SHF.R.U32.HI R47, RZ, UR5, R18 ;  /* 0x00000005ff2f7c19 */ /* 0x002fc40008011612 */
[----:B------:R-:W-:Y:S02]  /*8300*/  LOP3.LUT R18, R8, UR4, RZ, 0x30, !PT ;  /* 0x0000000408127c12 */ /* 0x000fe4000f8e30ff */
[----:B------:R-:W-:Y:S02]  /*8310*/  SHF.R.U32.HI R48, RZ, UR5, R19 ;  /* 0x00000005ff307c19 */ /* 0x000fe40008011613 */
[----:B------:R-:W-:Y:S02]  /*8320*/  LOP3.LUT R19, R7, UR4, RZ, 0x30, !PT ;  /* 0x0000000407137c12 */ /* 0x000fe4000f8e30ff */
[----:B------:R-:W-:Y:S02]  /*8330*/  SHF.R.U32.HI R49, RZ, UR5, R20 ;  /* 0x00000005ff317c19 */ /* 0x000fe40008011614 */
[----:B------:R-:W-:Y:S02]  /*8340*/  LOP3.LUT R20, R6, UR4, RZ, 0x30, !PT ;  /* 0x0000000406147c12 */ /* 0x000fe4000f8e30ff */
[----:B--2---:R-:W-:-:S02]  /*8350*/  SHF.R.U32.HI R50, RZ, UR5, R21 ;  /* 0x00000005ff327c19 */ /* 0x004fc40008011615 */
[----:B------:R-:W-:Y:S02]  /*8360*/  LOP3.LUT R21, R0, UR4, RZ, 0x30, !PT ;  /* 0x0000000400157c12 */ /* 0x000fe4000f8e30ff */
[----:B------:R-:W-:Y:S02]  /*8370*/  LOP3.LUT R13, R13, UR4, RZ, 0x30, !PT ;  /* 0x000000040d0d7c12 */ /* 0x000fe4000f8e30ff */
[----:B------:R-:W-:Y:S02]  /*8380*/  LOP3.LUT R12, R43, UR4, RZ, 0x30, !PT ;  /* 0x000000042b0c7c12 */ /* 0x000fe4000f8e30ff */
[----:B------:R-:W-:Y:S02]  /*8390*/  LOP3.LUT R11, R44, UR4, RZ, 0x30, !PT ;  /* 0x000000042c0b7c12 */ /* 0x000fe4000f8e30ff */
[----:B------:R-:W-:Y:S02]  /*83a0*/  LOP3.LUT R10, R45, UR4, RZ, 0x30, !PT ;  /* 0x000000042d0a7c12 */ /* 0x000fe4000f8e30ff */
[----:B------:R-:W-:-:S02]  /*83b0*/  LOP3.LUT R9, R46, UR4, RZ, 0x30, !PT ;  /* 0x000000042e097c12 */ /* 0x000fc4000f8e30ff */
[----:B------:R-:W-:Y:S02]  /*83c0*/  LOP3.LUT R8, R47, UR4, RZ, 0x30, !PT ;  /* 0x000000042f087c12 */ /* 0x000fe4000f8e30ff */
[----:B------:R-:W-:Y:S02]  /*83d0*/  LOP3.LUT R7, R48, UR4, RZ, 0x30, !PT ;  /* 0x0000000430077c12 */ /* 0x000fe4000f8e30ff */
[----:B------:R-:W-:Y:S02]  /*83e0*/  LOP3.LUT R6, R49, UR4, RZ, 0x30, !PT ;  /* 0x0000000431067c12 */ /* 0x000fe4000f8e30ff */
[----:B------:R-:W-:Y:S01]  /*83f0*/  LOP3.LUT R0, R50, UR4, RZ, 0x30, !PT ;  /* 0x0000000432007c12 */ /* 0x000fe2000f8e30ff */
[----:B------:R-:W-:Y:S06]  /*8400*/  @P0 BRA `(.L_x_112) ;  /* 0x0000000000640947 */ /* 0x000fec0003800000 */
[----:B------:R-:W0:Y:S01]  /*8410*/  LDCU.64 UR4, c[0x0][0x3b8] ;  /* 0x00007700ff0477ac */ /* 0x000e220008000a00 */
[----:B------:R-:W-:Y:S01]  /*8420*/  IMAD R5, R42, 0x1980, RZ ;  /* 0x000019802a057824 */ /* 0x000fe200078e02ff */
[----:B------:R-:W-:-:S04]  /*8430*/  LOP3.LUT R2, R41, 0x1f, R3, 0xf8, !PT ;  /* 0x0000001f29027812 */ /* 0x000fc800078ef803 */
[----:B------:R-:W-:-:S04]  /*8440*/  IADD3 R3, P1, PT, R5, R2, RZ ;  /* 0x0000000205037210 */ /* 0x000fc80007f3e0ff */
[----:B------:R-:W-:Y:S02]  /*8450*/  LEA.HI.X.SX32 R4, R5, RZ, 0x1, P1 ;  /* 0x000000ff05047211 */ /* 0x000fe400008f0eff */
[----:B0-----:R-:W-:-:S04]  /*8460*/  LEA R2, P1, R3, UR4, 0x2 ;  /* 0x0000000403027c11 */ /* 0x001fc8000f8210ff */
        /* <DEDUP_REMOVED lines=19> */
.L_x_112:
[----:B------:R-:W-:Y:S01]  /*85a0*/  IMAD.IADD R60, R23, 0x1, -R54 ;  /* 0x00000001173c7824 */ /* 0x000fe200078e0a36 */
[----:B------:R-:W0:Y:S01]  /*85b0*/  LDCU.64 UR4, c[0x0][0x3b8] ;  /* 0x00007700ff0477ac */ /* 0x000e220008000a00 */
[----:B------:R-:W-:-:S03]  /*85c0*/  VIADD R3, R57, 0x20 ;  /* 0x0000002039037836 */ /* 0x000fc60000000000 */
[-C--:B------:R-:W-:Y:S02]  /*85d0*/  ISETP.GE.AND P2, PT, R57, R60.reuse, PT ;  /* 0x0000003c3900720c */ /* 0x080fe40003f46270 */
[----:B------:R-:W-:Y:S01]  /*85e0*/  ISETP.GE.AND P1, PT, R3, R60, PT ;  /* 0x0000003c0300720c */ /* 0x000fe20003f26270 */
[----:B------:R-:W-:-:S05]  /*85f0*/  VIADD R3, R57, 0x40 ;  /* 0x0000004039037836 */ /* 0x000fca0000000000 */
[----:B------:R-:W-:Y:S01]  /*8600*/  ISETP.GE.AND P5, PT, R3, R60, PT ;  /* 0x0000003c0300720c */ /* 0x000fe20003fa6270 */
[----:B------:R-:W-:-:S05]  /*8610*/  VIADD R3, R57, 0x60 ;  /* 0x0000006039037836 */ /* 0x000fca0000000000 */
[----:B------:R-:W-:Y:S01]  /*8620*/  ISETP.GE.AND P4, PT, R3, R60, PT ;  /* 0x0000003c0300720c */ /* 0x000fe20003f86270 */
[----:B------:R-:W-:Y:S01]  /*8630*/  VIADD R3, R57, 0x80 ;  /* 0x0000008039037836 */ /* 0x000fe20000000000 */
[----:B0-----:R-:W-:Y:S01]  /*8640*/  IADD3 R2, P6, PT, R5, UR4, RZ ;  /* 0x0000000405027c10 */ /* 0x001fe2000ffde0ff */
[----:B------:R-:W-:-:S03]  /*8650*/  VIADD R5, R57, 0xa0 ;  /* 0x000000a039057836 */ /* 0x000fc60000000000 */
[-C--:B------:R-:W-:Y:S02]  /*8660*/  ISETP.GE.AND P3, PT, R3, R60.reuse, PT ;  /* 0x0000003c0300720c */ /* 0x080fe40003f66270 */
[----:B------:R-:W-:Y:S02]  /*8670*/  IADD3.X R3, PT, PT, R4, UR5, RZ, P6, !PT ;  /* 0x0000000504037c10 */ /* 0x000fe4000b7fe4ff */
[-C--:B------:R-:W-:Y:S01]  /*8680*/  ISETP.GE.AND P6, PT, R5, R60.reuse, PT ;  /* 0x0000003c0500720c */ /* 0x080fe20003fc6270 */
[----:B------:R-:W-:Y:S02]  /*8690*/  VIADD R5, R57, 0xc0 ;  /* 0x000000c039057836 */ /* 0x000fe40000000000 */
[----:B------:R-:W5:Y:S03]  /*86a0*/  @!P2 LDG.E R41, desc[UR6][R2.64] ;  /* 0x000000060229a981 */ /* 0x000f66000c1e1900 */
[-C--:B------:R-:W-:Y:S01]  /*86b0*/  ISETP.GE.AND P2, PT, R5, R60.reuse, PT ;  /* 0x0000003c0500720c */ /* 0x080fe20003f46270 */
[----:B------:R-:W-:Y:S01]  /*86c0*/  VIADD R5, R57, 0xe0 ;  /* 0x000000e039057836 */ /* 0x000fe20000000000 */
[----:B------:R-:W5:Y:S04]  /*86d0*/  @!P1 LDG.E R44, desc[UR6][R2.64+0x80] ;  /* 0x00008006022c9981 */ /* 0x000f68000c1e1900 */
[----:B------:R-:W-:Y:S01]  /*86e0*/  ISETP.GE.AND P1, PT, R5, R60, PT ;  /* 0x0000003c0500720c */ /* 0x000fe20003f26270 */
[----:B------:R-:W-:Y:S01]  /*86f0*/  VIADD R59, R57, 0x100 ;  /* 0x00000100393b7836 */ /* 0x000fe20000000000 */
[----:B------:R-:W5:Y:S04]  /*8700*/  @!P5 LDG.E R43, desc[UR6][R2.64+0x100] ;  /* 0x00010006022bd981 */ /* 0x000f68000c1e1900 */
[----:B------:R-:W5:Y:S04]  /*8710*/  @!P4 LDG.E R46, desc[UR6][R2.64+0x180] ;  /* 0x00018006022ec981 */ /* 0x000f68000c1e1900 */
[----:B------:R-:W5:Y:S03]  /*8720*/  @!P2 LDG.E R47, desc[UR6][R2.64+0x300] ;  /* 0x00030006022fa981 */ /* 0x000f66000c1e1900 */
[C---:B------:R-:W-:Y:S01]  /*8730*/  @!P1 IADD3 R5, P2, PT, R54.reuse, R57, RZ ;  /* 0x0000003936059210 */ /* 0x040fe20007f5e0ff */
[----:B------:R-:W5:Y:S03]  /*8740*/  @!P3 LDG.E R45, desc[UR6][R2.64+0x200] ;  /* 0x00020006022db981 */ /* 0x000f66000c1e1900 */
[----:B------:R-:W-:Y:S01]  /*8750*/  @!P1 LEA.HI.X.SX32 R62, R54, RZ, 0x1, P2 ;  /* 0x000000ff363e9211 */ /* 0x000fe200010f0eff */
[----:B------:R0:W5:Y:S01]  /*8760*/  @!P6 LDG.E R48, desc[UR6][R2.64+0x280] ;  /* 0x000280060230e981 */ /* 0x000162000c1e1900 */
[----:B------:R-:W-:-:S04]  /*8770*/  @!P1 LEA R4, P2, R5, UR4, 0x2 ;  /* 0x0000000405049c11 */ /* 0x000fc8000f8410ff */
[----:B------:R-:W-:-:S05]  /*8780*/  @!P1 LEA.HI.X R5, R5, UR5, R62, 0x2, P2 ;  /* 0x0000000505059c11 */ /* 0x000fca00090f143e */
[----:B------:R1:W5:Y:S01]  /*8790*/  @!P1 LDG.E R50, desc[UR6][R4.64+0x380] ;  /* 0x0003800604329981 */ /* 0x000362000c1e1900 */
[----:B------:R-:W-:-:S13]  /*87a0*/  ISETP.GE.AND P1, PT, R59, R60, PT ;  /* 0x0000003c3b00720c */ /* 0x000fda0003f26270 */
[----:B------:R-:W-:-:S04]  /*87b0*/  @!P1 IADD3 R59, P2, PT, R54, R57, RZ ;  /* 0x00000039363b9210 */ /* 0x000fc80007f5e0ff */
[----:B------:R-:W-:Y:S02]  /*87c0*/  @!P1 LEA.HI.X.SX32 R62, R54, RZ, 0x1, P2 ;  /* 0x000000ff363e9211 */ /* 0x000fe400010f0eff */
[----:B0-----:R-:W-:-:S04]  /*87d0*/  @!P1 LEA R2, P2, R59, UR4, 0x2 ;  /* 0x000000043b029c11 */ /* 0x001fc8000f8410ff */
[----:B------:R-:W-:Y:S01]  /*87e0*/  @!P1 LEA.HI.X R3, R59, UR5, R62, 0x2, P2 ;  /* 0x000000053b039c11 */ /* 0x000fe200090f143e */
[----:B------:R-:W-:-:S04]  /*87f0*/  VIADD R59, R57, 0x120 ;  /* 0x00000120393b7836 */ /* 0x000fc80000000000 */
[----:B------:R0:W5:Y:S01]  /*8800*/  @!P1 LDG.E R49, desc[UR6][R2.64+0x400] ;  /* 0x0004000602319981 */ /* 0x000162000c1e1900 */
[----:B------:R-:W-:-:S13]  /*8810*/  ISETP.GE.AND P1, PT, R59, R60, PT ;  /* 0x0000003c3b00720c */ /* 0x000fda0003f26270 */
[----:B------:R-:W-:-:S04]  /*8820*/  @!P1 IADD3 R59, P2, PT, R54, R57, RZ ;  /* 0x00000039363b9210 */ /* 0x000fc80007f5e0ff */
[----:B------:R-:W-:Y:S02]  /*8830*/  @!P1 LEA.HI.X.SX32 R62, R54, RZ, 0x1, P2 ;  /* 0x000000ff363e9211 */ /* 0x000fe400010f0eff */
[----:B-1----:R-:W-:-:S04]  /*8840*/  @!P1 LEA R4, P2, R59, UR4, 0x2 ;  /* 0x000000043b049c11 */ /* 0x002fc8000f8410ff */
[----:B------:R-:W-:Y:S01]  /*8850*/  @!P1 LEA.HI.X R5, R59, UR5, R62, 0x2, P2 ;  /* 0x000000053b059c11 */ /* 0x000fe200090f143e */
[----:B------:R-:W-:-:S04]  /*8860*/  VIADD R59, R57, 0x140 ;  /* 0x00000140393b7836 */ /* 0x000fc80000000000 */
        /* <DEDUP_REMOVED lines=9> */
[----:B------:R-:W-:-:S05]  /*8900*/  @!P1 IMAD R62, R42, 0x1980, RZ ;  /* 0x000019802a3e9824 */ /* 0x000fca00078e02ff */
[----:B-1----:R-:W-:-:S04]  /*8910*/  @!P1 IADD3 R5, P2, PT, R62, R57, RZ ;  /* 0x000000393e059210 */ /* 0x002fc80007f5e0ff */
[----:B------:R-:W-:Y:S02]  /*8920*/  @!P1 LEA.HI.X.SX32 R62, R62, RZ, 0x1, P2 ;  /* 0x000000ff3e3e9211 */ /* 0x000fe400010f0eff */
[----:B------:R-:W-:Y:S01]  /*8930*/  @!P1 LEA R4, P2, R5, UR4, 0x2 ;  /* 0x0000000405049c11 */ /* 0x000fe2000f8410ff */
[----:B------:R-:W-:-:S03]  /*8940*/  VIADD R59, R57, 0x180 ;  /* 0x00000180393b7836 */ /* 0x000fc60000000000 */
[----:B------:R-:W-:-:S05]  /*8950*/  @!P1 LEA.HI.X R5, R5, UR5, R62, 0x2, P2 ;  /* 0x0000000505059c11 */ /* 0x000fca00090f143e */
[----:B------:R1:W5:Y:S01]  /*8960*/  @!P1 LDG.E R56, desc[UR6][R4.64+0x580] ;  /* 0x0005800604389981 */ /* 0x000362000c1e1900 */
[----:B------:R-:W-:-:S13]  /*8970*/  ISETP.GE.AND P1, PT, R59, R60, PT ;  /* 0x0000003c3b00720c */ /* 0x000fda0003f26270 */
[----:B0-----:R-:W-:-:S05]  /*8980*/  @!P1 IMAD R2, R42, 0x1980, RZ ;  /* 0x000019802a029824 */ /* 0x001fca00078e02ff */
[----:B------:R-:W-:-:S04]  /*8990*/  @!P1 IADD3 R3, P2, PT, R2, R57, RZ ;  /* 0x0000003902039210 */ /* 0x000fc80007f5e0ff */
[----:B------:R-:W-:Y:S02]  /*89a0*/  @!P1 LEA.HI.X.SX32 R62, R2, RZ, 0x1, P2 ;  /* 0x000000ff023e9211 */ /* 0x000fe400010f0eff */
[----:B------:R-:W-:Y:S01]  /*89b0*/  @!P1 LEA R2, P2, R3, UR4, 0x2 ;  /* 0x0000000403029c11 */ /* 0x000fe2000f8410ff */
[----:B------:R-:W-:-:S03]  /*89c0*/  VIADD R59, R57, 0x1a0 ;  /* 0x000001a0393b7836 */ /* 0x000fc60000000000 */
[----:B------:R-:W-:-:S05]  /*89d0*/  @!P1 LEA.HI.X R3, R3, UR5, R62, 0x2, P2 ;  /* 0x0000000503039c11 */ /* 0x000fca00090f143e */
[----:B------:R0:W5:Y:S01]  /*89e0*/  @!P1 LDG.E R53, desc[UR6][R2.64+0x600] ;  /* 0x0006000602359981 */ /* 0x000162000c1e1900 */
[----:B------:R-:W-:-:S13]  /*89f0*/  ISETP.GE.AND P1, PT, R59, R60, PT ;  /* 0x0000003c3b00720c */ /* 0x000fda0003f26270 */
[----:B-1----:R-:W-:-:S05]  /*8a00*/  @!P1 IMAD R4, R42, 0x1980, RZ ;  /* 0x000019802a049824 */ /* 0x002fca00078e02ff */
[----:B------:R-:W-:-:S04]  /*8a10*/  @!P1 IADD3 R5, P2, PT, R4, R57, RZ ;  /* 0x0000003904059210 */ /* 0x000fc80007f5e0ff */
[----:B------:R-:W-:Y:S02]  /*8a20*/  @!P1 LEA.HI.X.SX32 R62, R4, RZ, 0x1, P2 ;  /* 0x000000ff043e9211 */ /* 0x000fe400010f0eff */
[----:B------:R-:W-:Y:S01]  /*8a30*/  @!P1 LEA R4, P2, R5, UR4, 0x2 ;  /* 0x0000000405049c11 */ /* 0x000fe2000f8410ff */
[----:B------:R-:W-:-:S03]  /*8a40*/  VIADD R59, R57, 0x1c0 ;  /* 0x000001c0393b7836 */ /* 0x000fc60000000000 */
[----:B------:R-:W-:-:S05]  /*8a50*/  @!P1 LEA.HI.X R5, R5, UR5, R62, 0x2, P2 ;  /* 0x0000000505059c11 */ /* 0x000fca00090f143e */
[----:B------:R1:W5:Y:S01]  /*8a60*/  @!P1 LDG.E R54, desc[UR6][R4.64+0x680] ;  /* 0x0006800604369981 */ /* 0x000362000c1e1900 */
[----:B------:R-:W-:Y:S01]  /*8a70*/  ISETP.GE.AND P1, PT, R59, R60, PT ;  /* 0x0000003c3b00720c */ /* 0x000fe20003f26270 */
[----:B------:R-:W-:-:S05]  /*8a80*/  VIADD R59, R57, 0x200 ;  /* 0x00000200393b7836 */ /* 0x000fca0000000000 */
[----:B------:R-:W-:-:S07]  /*8a90*/  ISETP.GE.AND P3, PT, R59, R60, PT ;  /* 0x0000003c3b00720c */ /* 0x000fce0003f66270 */
[----:B0-----:R-:W-:-:S05]  /*8aa0*/  @!P1 IMAD R2, R42, 0x1980, RZ ;  /* 0x000019802a029824 */ /* 0x001fca00078e02ff */
[C---:B------:R-:W-:Y:S01]  /*8ab0*/  @!P1 IADD3 R3, P2, PT, R2.reuse, R57, RZ ;  /* 0x0000003902039210 */ /* 0x040fe20007f5e0ff */
[----:B------:R-:W0:Y:S03]  /*8ac0*/  @!P3 S2R R59, SR_TID.X ;  /* 0x00000000003bb919 */ /* 0x000e260000002100 */
[----:B------:R-:W-:Y:S02]  /*8ad0*/  @!P1 LEA.HI.X.SX32 R62, R2, RZ, 0x1, P2 ;  /* 0x000000ff023e9211 */ /* 0x000fe400010f0eff */
[----:B------:R-:W-:Y:S01]  /*8ae0*/  @!P1 LEA R2, P2, R3, UR4, 0x2 ;  /* 0x0000000403029c11 */ /* 0x000fe2000f8410ff */
[----:B-1----:R-:W-:-:S03]  /*8af0*/  VIADD R5, R57, 0x1e0 ;  /* 0x000001e039057836 */ /* 0x002fc60000000000 */
[----:B------:R-:W-:-:S05]  /*8b00*/  @!P1 LEA.HI.X R3, R3, UR5, R62, 0x2, P2 ;  /* 0x0000000503039c11 */ /* 0x000fca00090f143e */
[----:B------:R0:W5:Y:S01]  /*8b10*/  @!P1 LDG.E R51, desc[UR6][R2.64+0x700] ;  /* 0x0007000602339981 */ /* 0x000162000c1e1900 */
[----:B------:R-:W-:-:S13]  /*8b20*/  ISETP.GE.AND P1, PT, R5, R60, PT ;  /* 0x0000003c0500720c */ /* 0x000fda0003f26270 */
[----:B------:R-:W-:-:S05]  /*8b30*/  @!P1 IMAD R4, R42, 0x1980, RZ ;  /* 0x000019802a049824 */ /* 0x000fca00078e02ff */
[C---:B------:R-:W-:Y:S02]  /*8b40*/  @!P1 IADD3 R5, P2, PT, R4.reuse, R57, RZ ;  /* 0x0000003904059210 */ /* 0x040fe40007f5e0ff */
[----:B0-----:R-:W-:Y:S02]  /*8b50*/  @!P3 LOP3.LUT R2, R59, 0x3e0, RZ, 0xc0, !PT ;  /* 0x000003e03b02b812 */ /* 0x001fe400078ec0ff */
[----:B------:R-:W-:Y:S02]  /*8b60*/  @!P1 LEA.HI.X.SX32 R60, R4, RZ, 0x1, P2 ;  /* 0x000000ff043c9211 */ /* 0x000fe400010f0eff */
[----:B------:R-:W-:Y:S02]  /*8b70*/  @!P1 LEA R4, P2, R5, UR4, 0x2 ;  /* 0x0000000405049c11 */ /* 0x000fe4000f8410ff */
[----:B------:R-:W-:Y:S01]  /*8b80*/  @!P3 LOP3.LUT R59, R59, 0x1f, RZ, 0xc0, !PT ;  /* 0x0000001f3b3bb812 */ /* 0x000fe200078ec0ff */
[----:B------:R-:W-:Y:S01]  /*8b90*/  @!P3 IMAD R3, R42, 0x1980, RZ ;  /* 0x000019802a03b824 */ /* 0x000fe200078e02ff */
[----:B------:R-:W-:-:S03]  /*8ba0*/  @!P1 LEA.HI.X R5, R5, UR5, R60, 0x2, P2 ;  /* 0x0000000505059c11 */ /* 0x000fc600090f143c */
[----:B------:R-:W-:Y:S02]  /*8bb0*/  @!P3 IMAD R2, R2, 0x11, R59 ;  /* 0x000000110202b824 */ /* 0x000fe400078e023b */
[----:B------:R1:W5:Y:S03]  /*8bc0*/  @!P1 LDG.E R58, desc[UR6][R4.64+0x780] ;  /* 0x00078006043a9981 */ /* 0x000366000c1e1900 */
[----:B------:R-:W-:-:S04]  /*8bd0*/  @!P3 IADD3 R59, P1, PT, R3, R2, RZ ;  /* 0x00000002033bb210 */ /* 0x000fc80007f3e0ff */
[----:B------:R-:W-:Y:S02]  /*8be0*/  @!P3 LEA.HI.X.SX32 R60, R3, RZ, 0x1, P1 ;  /* 0x000000ff033cb211 */ /* 0x000fe400008f0eff */
[----:B------:R-:W-:-:S04]  /*8bf0*/  @!P3 LEA R2, P1, R59, UR4, 0x2 ;  /* 0x000000043b02bc11 */ /* 0x000fc8000f8210ff */
[----:B------:R-:W-:-:S05]  /*8c00*/  @!P3 LEA.HI.X R3, R59, UR5, R60, 0x2, P1 ;  /* 0x000000053b03bc11 */ /* 0x000fca00088f143c */
[----:B------:R1:W5:Y:S04]  /*8c10*/  @!P3 LDG.E R57, desc[UR6][R2.64+0x800] ;  /* 0x000800060239b981 */ /* 0x000368000c1e1900 */
.L_x_113:
[----:B------:R-:W-:Y:S08]  /*8c20*/  BAR.SYNC.DEFER_BLOCKING 0x0 ;  /* 0x0000000000007b1d */ /* 0x000ff00000010000 */
[----:B------:R-:W2:Y:S01]  /*8c30*/  S2UR UR5, SR_CgaCtaId ;  /* 0x00000000000579c3 */ /* 0x000ea20000008800 */
[----:B------:R-:W-:Y:S01]  /*8c40*/  UMOV UR4, 0x400 ;  /* 0x0000040000047882 */ /* 0x000fe20000000000 */
[----:B01----:R-:W0:Y:S01]  /*8c50*/  S2R R2, SR_TID.X ;  /* 0x0000000000027919 */ /* 0x003e220000002100 */
[----:B-----5:R1:W-:Y:S04]  /*8c60*/  STS [R40+-0x4], R41 ;  /* 0xfffffc2928007388 */ /* 0x0203e80000000800 */
[----:B------:R1:W-:Y:S01]  /*8c70*/  STS [R39+-0x4], R44 ;  /* 0xfffffc2c27007388 */ /* 0x0003e20000000800 */
[----:B--2---:R-:W-:-:S03]  /*8c80*/  ULEA UR4, UR5, UR4, 0x18 ;  /* 0x0000000405047291 */ /* 0x004fc6000f8ec0ff */
[----:B------:R1:W-:Y:S04]  /*8c90*/  STS [R38+-0x4], R43 ;  /* 0xfffffc2b26007388 */ /* 0x0003e80000000800 */
        /* <DEDUP_REMOVED lines=13> */
[----:B------:R1:W-:Y:S01]  /*8d70*/  STS [R24+-0x4], R57 ;  /* 0xfffffc3918007388 */ /* 0x0003e20000000800 */
[----:B------:R-:W-:Y:S06]  /*8d80*/  BAR.SYNC.DEFER_BLOCKING 0x0 ;  /* 0x0000000000007b1d */ /* 0x000fec0000010000 */
[----:B0-----:R-:W-:Y:S05]  /*8d90*/  @P0 BRA `(.L_x_114) ;  /* 0x00000008006c0947 */ /* 0x001fea0003800000 */
[----:B------:R-:W-:Y:S01]  /*8da0*/  LEA R21, R21, UR4, 0x3 ;  /* 0x0000000415157c11 */ /* 0x000fe2000f8e18ff */
[----:B------:R-:W-:Y:S01]  /*8db0*/  LDS R3, [R22] ;  /* 0x0000000016037984 */ /* 0x000fe20000000800 */
[----:B------:R-:W0:Y:S01]  /*8dc0*/  LDCU.64 UR8, c[0x0][0x3b0] ;  /* 0x00007600ff0877ac */ /* 0x000e220008000a00 */
[----:B-1----:R-:W-:Y:S02]  /*8dd0*/  LEA R26, R20, UR4, 0x3 ;  /* 0x00000004141a7c11 */ /* 0x002fe4000f8e18ff */
[----:B------:R-:W1:Y:S01]  /*8de0*/  LDS.64 R4, [R21+0x6600] ;  /* 0x0066000015047984 */ /* 0x000e620000000a00 */
[----:B------:R-:W-:Y:S02]  /*8df0*/  LEA R19, R19, UR4, 0x3 ;  /* 0x0000000413137c11 */ /* 0x000fe4000f8e18ff */
[----:B------:R-:W-:Y:S02]  /*8e00*/  LEA R17, R17, UR4, 0x3 ;  /* 0x0000000411117c11 */ /* 0x000fe4000f8e18ff */
[----:B------:R-:W-:-:S02]  /*8e10*/  LEA R15, R15, UR4, 0x3 ;  /* 0x000000040f0f7c11 */ /* 0x000fc4000f8e18ff */
[----:B------:R-:W-:Y:S02]  /*8e20*/  LEA R13, R13, UR4, 0x3 ;  /* 0x000000040d0d7c11 */ /* 0x000fe4000f8e18ff */
[----:B------:R-:W-:Y:S02]  /*8e30*/  LEA R11, R11, UR4, 0x3 ;  /* 0x000000040b0b7c11 */ /* 0x000fe4000f8e18ff */
[----:B------:R-:W-:Y:S02]  /*8e40*/  LEA R9, R9, UR4, 0x3 ;  /* 0x0000000409097c11 */ /* 0x000fe4000f8e18ff */
[----:B------:R-:W-:Y:S02]  /*8e50*/  LEA R7, R7, UR4, 0x3 ;  /* 0x0000000407077c11 */ /* 0x000fe4000f8e18ff */
[----:B-1----:R-:W-:-:S05]  /*8e60*/  IADD3 R4, P0, PT, R4, R2, RZ ;  /* 0x0000000204047210 */ /* 0x002fca0007f1e0ff */
[----:B------:R-:W-:Y:S01]  /*8e70*/  IMAD.X R5, RZ, RZ, R5, P0 ;  /* 0x000000ffff057224 */ /* 0x000fe200000e0605 */
[----:B0-----:R-:W-:-:S04]  /*8e80*/  LEA R24, P0, R4, UR8, 0x2 ;  /* 0x0000000804187c11 */ /* 0x001fc8000f8010ff */
[----:B------:R-:W-:-:S05]  /*8e90*/  LEA.HI.X R25, R4, UR9, R5, 0x2, P0 ;  /* 0x0000000904197c11 */ /* 0x000fca00080f1405 */
[----:B------:R-:W-:Y:S01]  /*8ea0*/  STG.E desc[UR6][R24.64], R3 ;  /* 0x0000000318007986 */ /* 0x000fe2000c101906 */
[----:B------:R-:W-:-:S03]  /*8eb0*/  NOP ;  /* 0x0000000000007918 */ /* 0x000fc60000000000 */
[----:B------:R0:W1:Y:S04]  /*8ec0*/  LDS.64 R4, [R26+0x6600] ;  /* 0x006600001a047984 */ /* 0x0000680000000a00 */
[----:B------:R-:W2:Y:S01]  /*8ed0*/  LDS R23, [R22+0x600] ;  /* 0x0006000016177984 */ /* 0x000ea20000000800 */
[----:B0-----:R-:W-:Y:S02]  /*8ee0*/  LEA R26, R18, UR4, 0x3 ;  /* 0x00000004121a7c11 */ /* 0x001fe4000f8e18ff */
[----:B-1----:R-:W-:-:S05]  /*8ef0*/  IADD3 R4, P0, PT, R4, R2, RZ ;  /* 0x0000000204047210 */ /* 0x002fca0007f1e0ff */
[----:B------:R-:W-:Y:S01]  /*8f00*/  IMAD.X R5, RZ, RZ, R5, P0 ;  /* 0x000000ffff057224 */ /* 0x000fe200000e0605 */
[----:B------:R-:W-:-:S04]  /*8f10*/  LEA R20, P0, R4, UR8, 0x2 ;  /* 0x0000000804147c11 */ /* 0x000fc8000f8010ff */
[----:B------:R-:W-:-:S05]  /*8f20*/  LEA.HI.X R21, R4, UR9, R5, 0x2, P0 ;  /* 0x0000000904157c11 */ /* 0x000fca00080f1405 */
[----:B--2---:R-:W-:Y:S01]  /*8f30*/  STG.E desc[UR6][R20.64+0x600], R23 ;  /* 0x0006001714007986 */ /* 0x004fe2000c101906 */
[----:B------:R-:W-:-:S03]  /*8f40*/  NOP ;  /* 0x0000000000007918 */ /* 0x000fc60000000000 */
[----:B------:R-:W0:Y:S04]  /*8f50*/  LDS.64 R4, [R19+0x6600] ;  /* 0x0066000013047984 */ /* 0x000e280000000a00 */
[----:B------:R-:W1:Y:S01]  /*8f60*/  LDS R3, [R22+0xc00] ;  /* 0x000c000016037984 */ /* 0x000e620000000800 */
[----:B0-----:R-:W-:-:S05]  /*8f70*/  IADD3 R4, P0, PT, R4, R2, RZ ;  /* 0x0000000204047210 */ /* 0x001fca0007f1e0ff */
[----:B------:R-:W-:Y:S01]  /*8f80*/  IMAD.X R5, RZ, RZ, R5, P0 ;  /* 0x000000ffff057224 */ /* 0x000fe200000e0605 */
[----:B------:R-:W-:-:S04]  /*8f90*/  LEA R24, P0, R4, UR8, 0x2 ;  /* 0x0000000804187c11 */ /* 0x000fc8000f8010ff */
[----:B------:R-:W-:-:S05]  /*8fa0*/  LEA.HI.X R25, R4, UR9, R5, 0x2, P0 ;  /* 0x0000000904197c11 */ /* 0x000fca00080f1405 */
[----:B-1----:R0:W-:Y:S01]  /*8fb0*/  STG.E desc[UR6][R24.64+0xc00], R3 ;  /* 0x000c000318007986 */ /* 0x0021e2000c101906 */
[----:B------:R-:W-:-:S03]  /*8fc0*/  NOP ;  /* 0x0000000000007918 */ /* 0x000fc60000000000 */
[----:B------:R-:W1:Y:S04]  /*8fd0*/  LDS.64 R4, [R26+0x6600] ;  /* 0x006600001a047984 */ /* 0x000e680000000a00 */
        /* <DEDUP_REMOVED lines=99> */
[----:B-1----:R-:W-:Y:S01]  /*9610*/  STG.E desc[UR6][R10.64+0x5400], R3 ;  /* 0x005400030a007986 */ /* 0x002fe2000c101906 */
[----:B------:R-:W-:-:S03]  /*9620*/  NOP ;  /* 0x0000000000007918 */ /* 0x000fc60000000000 */
[----:B------:R-:W0:Y:S04]  /*9630*/  LDS.64 R4, [R12+0x6600] ;  /* 0x006600000c047984 */ /* 0x000e280000000a00 */
[----:B------:R-:W1:Y:S01]  /*9640*/  LDS R9, [R22+0x5a00] ;  /* 0x005a000016097984 */ /* 0x000e620000000800 */
[----:B0-----:R-:W-:-:S05]  /*9650*/  IADD3 R4, P0, PT, R4, R2, RZ ;  /* 0x0000000204047210 */ /* 0x001fca0007f1e0ff */
[----:B------:R-:W-:Y:S01]  /*9660*/  IMAD.X R5, RZ, RZ, R5, P0 ;  /* 0x000000ffff057224 */ /* 0x000fe200000e0605 */
[----:B------:R-:W-:-:S04]  /*9670*/  LEA R6, P0, R4, UR8, 0x2 ;  /* 0x0000000804067c11 */ /* 0x000fc8000f8010ff */
[----:B------:R-:W-:Y:S02]  /*9680*/  LEA.HI.X R7, R4, UR9, R5, 0x2, P0 ;  /* 0x0000000904077c11 */ /* 0x000fe400080f1405 */
[----:B------:R-:W-:-:S03]  /*9690*/  LEA R4, R0, UR4, 0x3 ;  /* 0x0000000400047c11 */ /* 0x000fc6000f8e18ff */
[----:B-1----:R-:W-:Y:S01]  /*96a0*/  STG.E desc[UR6][R6.64+0x5a00], R9 ;  /* 0x005a000906007986 */ /* 0x002fe2000c101906 */
        /* <DEDUP_REMOVED lines=8> */
[----:B------:R-:W-:Y:S01]  /*9730*/  NOP ;  /* 0x0000000000007918 */ /* 0x000fe20000000000 */
[----:B------:R-:W-:Y:S05]  /*9740*/  EXIT ;  /* 0x000000000000794d */ /* 0x000fea0003800000 */
.L_x_114:
[----:B------:R-:W-:Y:S01]  /*9750*/  LEA R21, R21, UR4, 0x3 ;  /* 0x0000000415157c11 */ /* 0x000fe2000f8e18ff */
[----:B------:R-:W-:Y:S01]  /*9760*/  IMAD R23, R42, -0x1980, R23 ;  /* 0xffffe6802a177824 */ /* 0x000fe200078e0217 */
[----:B-1----:R-:W-:Y:S01]  /*9770*/  LEA R26, R20, UR4, 0x3 ;  /* 0x00000004141a7c11 */ /* 0x002fe2000f8e18ff */
[C---:B------:R-:W-:Y:S01]  /*9780*/  VIADD R20, R2.reuse, 0x180 ;  /* 0x0000018002147836 */ /* 0x040fe20000000000 */
[----:B------:R-:W-:Y:S01]  /*9790*/  LEA R19, R19, UR4, 0x3 ;  /* 0x0000000413137c11 */ /* 0x000fe2000f8e18ff */
[----:B------:R-:W0:Y:S01]  /*97a0*/  LDS.64 R4, [R21+0x6600] ;  /* 0x0066000015047984 */ /* 0x000e220000000a00 */
[----:B------:R-:W-:Y:S02]  /*97b0*/  ISETP.GE.AND P1, PT, R2, R23, PT ;  /* 0x000000170200720c */ /* 0x000fe40003f26270 */
[----:B------:R-:W-:Y:S02]  /*97c0*/  LEA R17, R17, UR4, 0x3 ;  /* 0x0000000411117c11 */ /* 0x000fe4000f8e18ff */
[----:B------:R-:W-:-:S02]  /*97d0*/  LEA R15, R15, UR4, 0x3 ;  /* 0x000000040f0f7c11 */ /* 0x000fc4000f8e18ff */
[----:B------:R-:W-:Y:S02]  /*97e0*/  LEA R13, R13, UR4, 0x3 ;  /* 0x000000040d0d7c11 */ /* 0x000fe4000f8e18ff */
[----:B------:R-:W-:Y:S02]  /*97f0*/  LEA R11, R11, UR4, 0x3 ;  /* 0x000000040b0b7c11 */ /* 0x000fe4000f8e18ff */
[----:B------:R-:W-:Y:S02]  /*9800*/  LEA R9, R9, UR4, 0x3 ;  /* 0x0000000409097c11 */ /* 0x000fe4000f8e18ff */
[----:B------:R-:W-:Y:S01]  /*9810*/  LEA R7, R7, UR4, 0x3 ;  /* 0x0000000407077c11 */ /* 0x000fe2000f8e18ff */
[----:B------:R-:W1:Y:S01]  /*9820*/  @!P1 LDS R3, [R22] ;  /* 0x0000000016039984 */ /* 0x000e620000000800 */
[----:B------:R-:W2:Y:S01]  /*9830*/  @!P1 LDC.64 R24, c[0x0][0x3b0] ;  /* 0x0000ec00ff189b82 */ /* 0x000ea20000000a00 */
[----:B0-----:R-:W-:-:S05]  /*9840*/  @!P1 IADD3 R4, P0, PT, R4, R2, RZ ;  /* 0x0000000204049210 */ /* 0x001fca0007f1e0ff */
[----:B------:R-:W-:Y:S01]  /*9850*/  @!P1 IMAD.X R5, RZ, RZ, R5, P0 ;  /* 0x000000ffff059224 */ /* 0x000fe200000e0605 */
[----:B--2---:R-:W-:-:S04]  /*9860*/  @!P1 LEA R24, P0, R4, R24, 0x2 ;  /* 0x0000001804189211 */ /* 0x004fc800078010ff */
[----:B------:R-:W-:-:S05]  /*9870*/  @!P1 LEA.HI.X R25, R4, R25, R5, 0x2, P0 ;  /* 0x0000001904199211 */ /* 0x000fca00000f1405 */
[----:B-1----:R0:W-:Y:S01]  /*9880*/  @!P1 STG.E desc[UR6][R24.64], R3 ;  /* 0x0000000318009986 */ /* 0x0021e2000c101906 */
[----:B------:R-:W-:-:S03]  /*9890*/  NOP ;  /* 0x0000000000007918 */ /* 0x000fc60000000000 */
[----:B------:R1:W2:Y:S01]  /*98a0*/  LDS.64 R4, [R26+0x6600] ;  /* 0x006600001a047984 */ /* 0x0002a20000000a00 */
[----:B------:R-:W-:Y:S01]  /*98b0*/  ISETP.GE.AND P1, PT, R20, R23, PT ;  /* 0x000000171400720c */ /* 0x000fe20003f26270 */
[----:B0-----:R-:W-:Y:S01]  /*98c0*/  VIADD R24, R2, 0x300 ;  /* 0x0000030002187836 */ /* 0x001fe20000000000 */
[----:B-1----:R-:W-:Y:S01]  /*98d0*/  LEA R26, R18, UR4, 0x3 ;  /* 0x00000004121a7c11 */ /* 0x002fe2000f8e18ff */
[----:B------:R-:W-:-:S10]  /*98e0*/  VIADD R18, R2, 0x480 ;  /* 0x0000048002127836 */ /* 0x000fd40000000000 */
[----:B------:R-:W0:Y:S01]  /*98f0*/  @!P1 LDS R27, [R22+0x600] ;  /* 0x00060000161b9984 */ /* 0x000e220000000800 */
[----:B------:R-:W1:Y:S01]  /*9900*/  @!P1 LDC.64 R20, c[0x0][0x3b0] ;  /* 0x0000ec00ff149b82 */ /* 0x000e620000000a00 */
[----:B--2---:R-:W-:-:S05]  /*9910*/  @!P1 IADD3 R4, P0, PT, R4, R2, RZ ;  /* 0x0000000204049210 */ /* 0x004fca0007f1e0ff */
[----:B------:R-:W-:Y:S01]  /*9920*/  @!P1 IMAD.X R5, RZ, RZ, R5, P0 ;  /* 0x000000ffff059224 */ /* 0x000fe200000e0605 */
[----:B-1----:R-:W-:-:S04]  /*9930*/  @!P1 LEA R20, P0, R4, R20, 0x2 ;  /* 0x0000001404149211 */ /* 0x002fc800078010ff */
[----:B------:R-:W-:-:S05]  /*9940*/  @!P1 LEA.HI.X R21, R4, R21, R5, 0x2, P0 ;  /* 0x0000001504159211 */ /* 0x000fca00000f1405 */
[----:B0-----:R0:W-:Y:S01]  /*9950*/  @!P1 STG.E desc[UR6][R20.64+0x600], R27 ;  /* 0x0006001b14009986 */ /* 0x0011e2000c101906 */
[----:B------:R-:W-:-:S03]  /*9960*/  NOP ;  /* 0x0000000000007918 */ /* 0x000fc60000000000 */
[----:B------:R-:W1:Y:S01]  /*9970*/  LDS.64 R4, [R19+0x6600] ;  /* 0x0066000013047984 */ /* 0x000e620000000a00 */
[----:B------:R-:W-:Y:S01]  /*9980*/  ISETP.GE.AND P1, PT, R24, R23, PT ;  /* 0x000000171800720c */ /* 0x000fe20003f26270 */
[----:B0-----:R-:W-:-:S12]  /*9990*/  VIADD R20, R2, 0x600 ;  /* 0x0000060002147836 */ /* 0x001fd80000000000 */
[----:B------:R-:W0:Y:S01]  /*99a0*/  @!P1 LDS R3, [R22+0xc00] ;  /* 0x000c000016039984 */ /* 0x000e220000000800 */
[----:B------:R-:W2:Y:S01]  /*99b0*/  @!P1 LDC.64 R24, c[0x0][0x3b0] ;  /* 0x0000ec00ff189b82 */ /* 0x000ea20000000a00 */
[----:B-1----:R-:W-:-:S05]  /*99c0*/  @!P1 IADD3 R4, P0, PT, R4, R2, RZ ;  /* 0x0000000204049210 */ /* 0x002fca0007f1e0ff */
[----:B------:R-:W-:Y:S01]  /*99d0*/  @!P1 IMAD.X R5, RZ, RZ, R5, P0 ;  /* 0x000000ffff059224 */ /* 0x000fe200000e0605 */
[----:B--2---:R-:W-:-:S04]  /*99e0*/  @!P1 LEA R24, P0, R4, R24, 0x2 ;  /* 0x0000001804189211 */ /* 0x004fc800078010ff */
[----:B------:R-:W-:-:S05]  /*99f0*/  @!P1 LEA.HI.X R25, R4, R25, R5, 0x2, P0 ;  /* 0x0000001904199211 */ /* 0x000fca00000f1405 */
[----:B0-----:R0:W-:Y:S01]  /*9a00*/  @!P1 STG.E desc[UR6][R24.64+0xc00], R3 ;  /* 0x000c000318009986 */ /* 0x0011e2000c101906 */
[----:B------:R-:W-:-:S03]  /*9a10*/  NOP ;  /* 0x0000000000007918 */ /* 0x000fc60000000000 */
[----:B------:R-:W1:Y:S01]  /*9a20*/  LDS.64 R4, [R26+0x6600] ;  /* 0x006600001a047984 */ /* 0x000e620000000a00 */
[----:B------:R-:W-:Y:S02]  /*9a30*/  ISETP.GE.AND P1, PT, R18, R23, PT ;  /* 0x000000171200720c */ /* 0x000fe40003f26270 */
[----:B0-----:R-:W-:Y:S01]  /*9a40*/  LEA R24, R16, UR4, 0x3 ;  /* 0x0000000410187c11 */ /* 0x001fe2000f8e18ff */
[----:B------:R-:W-:-:S10]  /*9a50*/  VIADD R16, R2, 0x780 ;  /* 0x0000078002107836 */ /* 0x000fd40000000000 */
        /* <DEDUP_REMOVED lines=33> */
[----:B0-----:R-:W-:-:S11]  /*9c70*/  LOP3.LUT R16, R2, 0xc00, RZ, 0xfc, !PT ;  /* 0x00000c0002107812 */ /* 0x001fd600078efcff */
        /* <DEDUP_REMOVED lines=87> */
[----:B0-----:R-:W-:Y:S01]  /*a1f0*/  @!P1 STG.E desc[UR6][R8.64+0x4e00], R15 ;  /* 0x004e000f08009986 */ /* 0x001fe2000c101906 */
[----:B------:R-:W-:-:S03]  /*a200*/  NOP ;  /* 0x0000000000007918 */ /* 0x000fc60000000000 */
[----:B------:R-:W0:Y:S01]  /*a210*/  LDS.64 R4, [R7+0x6600] ;  /* 0x0066000007047984 */ /* 0x000e220000000a00 */
[----:B------:R-:W-:-:S13]  /*a220*/  ISETP.GE.AND P1, PT, R10, R23, PT ;  /* 0x000000170a00720c */ /* 0x000fda0003f26270 */
[----:B------:R-:W1:Y:S01]  /*a230*/  @!P1 LDS R3, [R22+0x5400] ;  /* 0x0054000016039984 */ /* 0x000e620000000800 */
[----:B------:R-:W2:Y:S01]  /*a240*/  @!P1 LDC.64 R10, c[0x0][0x3b0] ;  /* 0x0000ec00ff0a9b82 */ /* 0x000ea20000000a00 */
[----:B0-----:R-:W-:-:S05]  /*a250*/  @!P1 IADD3 R4, P0, PT, R4, R2, RZ ;  /* 0x0000000204049210 */ /* 0x001fca0007f1e0ff */
[----:B------:R-:W-:Y:S01]  /*a260*/  @!P1 IMAD.X R5, RZ, RZ, R5, P0 ;  /* 0x000000ffff059224 */ /* 0x000fe200000e0605 */
[----:B--2---:R-:W-:-:S04]  /*a270*/  @!P1 LEA R10, P0, R4, R10, 0x2 ;  /* 0x0000000a040a9211 */ /* 0x004fc800078010ff */
[----:B------:R-:W-:-:S05]  /*a280*/  @!P1 LEA.HI.X R11, R4, R11, R5, 0x2, P0 ;  /* 0x0000000b040b9211 */ /* 0x000fca00000f1405 */
[----:B-1----:R-:W-:Y:S01]  /*a290*/  @!P1 STG.E desc[UR6][R10.64+0x5400], R3 ;  /* 0x005400030a009986 */ /* 0x002fe2000c101906 */
        /* <DEDUP_REMOVED lines=8> */
[----:B------:R-:W-:Y:S02]  /*a320*/  @!P1 LEA.HI.X R7, R4, R7, R5, 0x2, P0 ;  /* 0x0000000704079211 */ /* 0x000fe400000f1405 */
[----:B------:R-:W-:Y:S02]  /*a330*/  LEA R5, R0, UR4, 0x3 ;  /* 0x0000000400057c11 */ /* 0x000fe4000f8e18ff */
[----:B------:R-:W-:Y:S01]  /*a340*/  LOP3.LUT R0, R2, 0x1800, RZ, 0xfc, !PT ;  /* 0x0000180002007812 */ /* 0x000fe200078efcff */
[----:B-1----:R-:W-:Y:S01]  /*a350*/  @!P1 STG.E desc[UR6][R6.64+0x5a00], R9 ;  /* 0x005a000906009986 */ /* 0x002fe2000c101906 */
[----:B------:R-:W-:-:S03]  /*a360*/  NOP ;  /* 0x0000000000007918 */ /* 0x000fc60000000000 */
[----:B------:R-:W0:Y:S01]  /*a370*/  LDS.64 R4, [R5+0x6600] ;  /* 0x0066000005047984 */ /* 0x000e220000000a00 */
[----:B------:R-:W-:-:S13]  /*a380*/  ISETP.GE.AND P1, PT, R0, R23, PT ;  /* 0x000000170000720c */ /* 0x000fda0003f26270 */
[----:B------:R-:W1:Y:S01]  /*a390*/  @!P1 LDS R11, [R22+0x6000] ;  /* 0x00600000160b9984 */ /* 0x000e620000000800 */
[----:B------:R-:W2:Y:S01]  /*a3a0*/  @!P1 LDC.64 R12, c[0x0][0x3b0] ;  /* 0x0000ec00ff0c9b82 */ /* 0x000ea20000000a00 */
[----:B0-----:R-:W-:-:S05]  /*a3b0*/  IADD3 R0, P0, PT, R4, R2, RZ ;  /* 0x0000000204007210 */ /* 0x001fca0007f1e0ff */
[----:B------:R-:W-:Y:S01]  /*a3c0*/  IMAD.X R4, RZ, RZ, R5, P0 ;  /* 0x000000ffff047224 */ /* 0x000fe200000e0605 */
[----:B--2---:R-:W-:-:S04]  /*a3d0*/  @!P1 LEA R2, P0, R0, R12, 0x2 ;  /* 0x0000000c00029211 */ /* 0x004fc800078010ff */
[----:B------:R-:W-:-:S05]  /*a3e0*/  @!P1 LEA.HI.X R3, R0, R13, R4, 0x2, P0 ;  /* 0x0000000d00039211 */ /* 0x000fca00000f1404 */
[----:B-1----:R-:W-:Y:S01]  /*a3f0*/  @!P1 STG.E desc[UR6][R2.64+0x6000], R11 ;  /* 0x0060000b02009986 */ /* 0x002fe2000c101906 */
[----:B------:R-:W-:Y:S01]  /*a400*/  NOP ;  /* 0x0000000000007918 */ /* 0x000fe20000000000 */
[----:B------:R-:W-:Y:S05]  /*a410*/  EXIT ;  /* 0x000000000000794d */ /* 0x000fea0003800000 */
.L_x_30:
[----:B------:R-:W-:Y:S02]  /*a420*/  IMAD.MOV.U32 R58, RZ, RZ, R39 ;  /* 0x000000ffff3a7224 */ /* 0x000fe400078e0027 */
[----:B------:R-:W-:Y:S02]  /*a430*/  IMAD.MOV.U32 R49, RZ, RZ, 0x1 ;  /* 0x00000001ff317424 */ /* 0x000fe400078e00ff */
[----:B------:R-:W-:Y:S02]  /*a440*/  IMAD.MOV.U32 R60, RZ, RZ, RZ ;  /* 0x000000ffff3c7224 */ /* 0x000fe400078e00ff */
[----:B------:R-:W-:-:S07]  /*a450*/  IMAD.MOV.U32 R47, RZ, RZ, -0x1 ;  /* 0xffffffffff2f7424 */ /* 0x000fce00078e00ff */
[----:B------:R-:W-:Y:S05]  /*a460*/  WARPSYNC.COLLECTIVE R47, `(.L_x_115) ;  /* 0x000000002f087348 */ /* 0x000fea0003c00000 */
[----:B------:R0:W1:Y:S02]  /*a470*/  SHFL.UP P0, R46, R58, R49, R60 ;  /* 0x040000313a2e7389 */ /* 0x000064000000003c */
[----:B01----:R-:W-:Y:S05]  /*a480*/  ENDCOLLECTIVE ;  /* 0x000000000000791b */ /* 0x003fea0003800000 */
.L_x_115:
[----:B------:R-:W-:Y:S02]  /*a490*/  IMAD.MOV.U32 R49, RZ, RZ, 0x2 ;  /* 0x00000002ff317424 */ /* 0x000fe400078e00ff */
[----:B------:R-:W-:-:S04]  /*a4a0*/  IMAD.MOV.U32 R40, RZ, RZ, R46 ;  /* 0x000000ffff287224 */ /* 0x000fc800078e002e */
[----:B------:R-:W-:-:S04]  /*a4b0*/  @P0 IMAD.IADD R40, R39, 0x1, R40 ;  /* 0x0000000127280824 */ /* 0x000fc800078e0228 */
[----:B------:R-:W-:-:S07]  /*a4c0*/  IMAD.MOV.U32 R58, RZ, RZ, R40 ;  /* 0x000000ffff3a7224 */ /* 0x000fce00078e0028 */
[----:B------:R-:W-:Y:S05]  /*a4d0*/  WARPSYNC.COLLECTIVE R47, `(.L_x_116) ;  /* 0x000000002f087348 */ /* 0x000fea0003c00000 */
[----:B------:R0:W1:Y:S02]  /*a4e0*/  SHFL.UP P0, R46, R58, R49, R60 ;  /* 0x040000313a2e7389 */ /* 0x000064000000003c */
[----:B01----:R-:W-:Y:S05]  /*a4f0*/  ENDCOLLECTIVE ;  /* 0x000000000000791b */ /* 0x003fea0003800000 */
.L_x_116:
[----:B------:R-:W-:Y:S02]  /*a500*/  IMAD.MOV.U32 R49, RZ, RZ, 0x4 ;  /* 0x00000004ff317424 */ /* 0x000fe400078e00ff */
[----:B------:R-:W-:-:S04]  /*a510*/  IMAD.MOV.U32 R43, RZ, RZ, R46 ;  /* 0x000000ffff2b7224 */ /* 0x000fc800078e002e */
[----:B------:R-:W-:-:S04]  /*a520*/  @P0 IMAD.IADD R43, R40, 0x1, R43 ;  /* 0x00000001282b0824 */ /* 0x000fc800078e022b */
[----:B------:R-:W-:-:S07]  /*a530*/  IMAD.MOV.U32 R58, RZ, RZ, R43 ;  /* 0x000000ffff3a7224 */ /* 0x000fce00078e002b */
[----:B------:R-:W-:Y:S05]  /*a540*/  WARPSYNC.COLLECTIVE R47, `(.L_x_117) ;  /* 0x000000002f087348 */ /* 0x000fea0003c00000 */
[----:B------:R0:W1:Y:S02]  /*a550*/  SHFL.UP P0, R46, R58, R49, R60 ;  /* 0x040000313a2e7389 */ /* 0x000064000000003c */
[----:B01----:R-:W-:Y:S05]  /*a560*/  ENDCOLLECTIVE ;  /* 0x000000000000791b */ /* 0x003fea0003800000 */
.L_x_117:
[----:B------:R-:W-:Y:S02]  /*a570*/  IMAD.MOV.U32 R49, RZ, RZ, 0x8 ;  /* 0x00000008ff317424 */ /* 0x000fe400078e00ff */
[----:B------:R-:W-:-:S04]  /*a580*/  IMAD.MOV.U32 R44, RZ, RZ, R46 ;  /* 0x000000ffff2c7224 */ /* 0x000fc800078e002e */
[----:B------:R-:W-:-:S04]  /*a590*/  @P0 IMAD.IADD R44, R43, 0x1, R44 ;  /* 0x000000012b2c0824 */ /* 0x000fc800078e022c */
[----:B------:R-:W-:-:S07]  /*a5a0*/  IMAD.MOV.U32 R58, RZ, RZ, R44 ;  /* 0x000000ffff3a7224 */ /* 0x000fce00078e002c */
[----:B------:R-:W-:Y:S05]  /*a5b0*/  WARPSYNC.COLLECTIVE R47, `(.L_x_118) ;  /* 0x000000002f087348 */ /* 0x000fea0003c00000 */
[----:B------:R0:W1:Y:S02]  /*a5c0*/  SHFL.UP P0, R46, R58, R49, R60 ;  /* 0x040000313a2e7389 */ /* 0x000064000000003c */
[----:B01----:R-:W-:Y:S05]  /*a5d0*/  ENDCOLLECTIVE ;  /* 0x000000000000791b */ /* 0x003fea0003800000 */
.L_x_118:
[----:B------:R-:W-:Y:S02]  /*a5e0*/  IMAD.MOV.U32 R49, RZ, RZ, 0x10 ;  /* 0x00000010ff317424 */ /* 0x000fe400078e00ff */
[----:B------:R-:W-:-:S04]  /*a5f0*/  IMAD.MOV.U32 R45, RZ, RZ, R46 ;  /* 0x000000ffff2d7224 */ /* 0x000fc800078e002e */
[----:B------:R-:W-:-:S04]  /*a600*/  @P0 IMAD.IADD R45, R44, 0x1, R45 ;  /* 0x000000012c2d0824 */ /* 0x000fc800078e022d */
[----:B------:R-:W-:-:S07]  /*a610*/  IMAD.MOV.U32 R58, RZ, RZ, R45 ;  /* 0x000000ffff3a7224 */ /* 0x000fce00078e002d */
[----:B------:R-:W-:Y:S05]  /*a620*/  WARPSYNC.COLLECTIVE R47, `(.L_x_119) ;  /* 0x000000002f087348 */ /* 0x000fea0003c00000 */
[----:B------:R0:W1:Y:S02]  /*a630*/  SHFL.UP P0, R46, R58, R49, R60 ;  /* 0x040000313a2e7389 */ /* 0x000064000000003c */
[----:B01----:R-:W-:Y:S05]  /*a640*/  ENDCOLLECTIVE ;  /* 0x000000000000791b */ /* 0x003fea0003800000 */
.L_x_119:
[----:B------:R-:W-:Y:S05]  /*a650*/  BRA `(.L_x_120) ;  /* 0xffffff8400407947 */ /* 0x000fea000383ffff */
.L_x_121:
[----:B------:R-:W-:-:S00]  /*a660*/  BRA `(.L_x_121) ;  /* 0xfffffffc00fc7947 */ /* 0x000fc0000383ffff */
[----:B------:R-:W-:-:S00]  /*a670*/  NOP ;  /* 0x0000000000007918 */ /* 0x000fc00000000000 */
        /* <DEDUP_REMOVED lines=8> */
.L_x_1055:


//--------------------- .text._ZN3cub18CUB_300001_SM_10006detail10radix_sort33DeviceRadixSortExclusiveSumKernelINS1_5radix10policy_hubIiiyE10Policy1000EyEEvPT0_ --------------------------
	.section	.text._ZN3cub18CUB_300001_SM_10006detail10radix_sort33DeviceRadixSortExclusiveSumKernelINS1_5radix10policy_hubIiiyE10Policy1000EyEEvPT0_,"ax",@progbits
	.align	128
        .global         _ZN3cub18CUB_300001_SM_10006detail10radix_sort33DeviceRadixSortExclusiveSumKernelINS1_5radix10policy_hubIiiyE10Policy1000EyEEvPT0_
        .type           _ZN3cub18CUB_300001_SM_10006detail10radix_sort33DeviceRadixSortExclusiveSumKernelINS1_5radix10policy_hubIiiyE10Policy1000EyEEvPT0_,@function
        .size           _ZN3cub18CUB_300001_SM_10006detail10radix_sort33DeviceRadixSortExclusiveSumKernelINS1_5radix10policy_hubIiiyE10Policy1000EyEEvPT0_,(.L_x_1056 - _ZN3cub18CUB_300001_SM_10006detail10radix_sort33DeviceRadixSortExclusiveSumKernelINS1_5radix10policy_hubIiiyE10Policy1000EyEEvPT0_)
        .other          _ZN3cub18CUB_300001_SM_10006detail10radix_sort33DeviceRadixSortExclusiveSumKernelINS1_5radix10policy_hubIiiyE10Policy1000EyEEvPT0_,@"STO_CUDA_ENTRY STV_DEFAULT"
_ZN3cub18CUB_300001_SM_10006detail10radix_sort33DeviceRadixSortExclusiveSumKernelINS1_5radix10policy_hubIiiyE10Policy1000EyEEvPT0_:
.text._ZN3cub18CUB_300001_SM_10006detail10radix_sort33DeviceRadixSortExclusiveSumKernelINS1_5radix10policy_hubIiiyE10Policy1000EyEEvPT0_:
[----:B------:R-:W-:Y:S01]  /*0000*/  LDC R1, c[0x0][0x37c] ;  /* 0x0000df00ff017b82 */ /* 0x000fe20000000800 */
[----:B------:R-:W0:Y:S07]  /*0010*/  S2R R18, SR_TID.X ;  /* 0x0000000000127919 */ /* 0x000e2e0000002100 */
[----:B------:R-:W1:Y:S01]  /*0020*/  LDC.64 R16, c[0x0][0x380] ;  /* 0x0000e000ff107b82 */ /* 0x000e620000000a00 */
[----:B------:R-:W2:Y:S01]  /*0030*/  LDCU.64 UR4, c[0x0][0x358] ;  /* 0x00006b00ff0477ac */ /* 0x000ea20008000a00 */
[----:B------:R-:W3:Y:S01]  /*0040*/  S2R R5, SR_CTAID.X ;  /* 0x0000000000057919 */ /* 0x000ee20000002500 */
[----:B0-----:R-:W-:Y:S01]  /*0050*/  ISETP.GT.U32.AND P1, PT, R18, 0xff, PT ;  /* 0x000000ff1200780c */ /* 0x001fe20003f24070 */
[----:B---3--:R-:W-:-:S04]  /*0060*/  IMAD R5, R5, 0x100, R18 ;  /* 0x0000010005057824 */ /* 0x008fc800078e0212 */
[----:B-1----:R-:W-:-:S08]  /*0070*/  IMAD.WIDE R16, R5, 0x8, R16 ;  /* 0x0000000805107825 */ /* 0x002fd000078e0210 */
[----:B--2---:R-:W2:Y:S01]  /*0080*/  @!P1 LDG.E.64 R2, desc[UR4][R16.64] ;  /* 0x0000000410029981 */ /* 0x004ea2000c1e1b00 */
[----:B------:R-:W-:Y:S02]  /*0090*/  MOV R0, 0x400 ;  /* 0x0000040000007802 */ /* 0x000fe40000000f00 */
[C---:B------:R-:W-:Y:S01]  /*00a0*/  ISETP.GT.U32.AND P0, PT, R18.reuse, 0x1f, PT ;  /* 0x0000001f1200780c */ /* 0x040fe20003f04070 */
[----:B------:R-:W0:Y:S02]  /*00b0*/  S2R R5, SR_CgaCtaId ;  /* 0x0000000000057919 */ /* 0x000e240000008800 */
[----:B0-----:R-:W-:Y:S02]  /*00c0*/  LEA R5, R5, R0, 0x18 ;  /* 0x0000000005057211 */ /* 0x001fe400078ec0ff */
[----:B------:R-:W-:-:S05]  /*00d0*/  LEA.HI R0, R18, R18, RZ, 0x1d ;  /* 0x0000001212007211 */ /* 0x000fca00078fe8ff */
[----:B------:R-:W-:-:S05]  /*00e0*/  IMAD R0, R0, 0x8, R5 ;  /* 0x0000000800007824 */ /* 0x000fca00078e0205 */
[----:B--2---:R0:W-:Y:S01]  /*00f0*/  STS.64 [R0+0x10], R2 ;  /* 0x0000100200007388 */ /* 0x0041e20000000a00 */
[----:B------:R-:W-:Y:S06]  /*0100*/  BAR.SYNC.DEFER_BLOCKING 0x0 ;  /* 0x0000000000007b1d */ /* 0x000fec0000010000 */
[----:B------:R-:W-:Y:S05]  /*0110*/  @P0 BRA `(.L_x_122) ;  /* 0x0000000400240947 */ /* 0x000fea0003800000 */
[----:B------:R-:W-:Y:S01]  /*0120*/  IMAD R18, R18, 0x48, R5 ;  /* 0x0000004812127824 */ /* 0x000fe200078e0205 */
[----:B------:R-:W-:-:S04]  /*0130*/  UMOV UR6, 0xffffffff ;  /* 0xffffffff00067882 */ /* 0x000fc80000000000 */
[----:B------:R-:W-:Y:S04]  /*0140*/  LDS.64 R14, [R18+0x10] ;  /* 0x00001000120e7984 */ /* 0x000fe80000000a00 */
[----:B------:R-:W-:Y:S04]  /*0150*/  LDS.64 R12, [R18+0x18] ;  /* 0x00001800120c7984 */ /* 0x000fe80000000a00 */
[----:B------:R-:W1:Y:S04]  /*0160*/  LDS.64 R10, [R18+0x20] ;  /* 0x00002000120a7984 */ /* 0x000e680000000a00 */
[----:B------:R-:W-:Y:S04]  /*0170*/  LDS.64 R8, [R18+0x28] ;  /* 0x0000280012087984 */ /* 0x000fe80000000a00 */
[----:B------:R-:W2:Y:S04]  /*0180*/  LDS.64 R6, [R18+0x30] ;  /* 0x0000300012067984 */ /* 0x000ea80000000a00 */
[----:B------:R-:W-:Y:S04]  /*0190*/  LDS.64 R4, [R18+0x38] ;  /* 0x0000380012047984 */ /* 0x000fe80000000a00 */
[----:B0-----:R-:W0:Y:S04]  /*01a0*/  LDS.64 R2, [R18+0x40] ;  /* 0x0000400012027984 */ /* 0x001e280000000a00 */
[----:B------:R-:W3:Y:S01]  /*01b0*/  LDS.64 R20, [R18+0x48] ;  /* 0x0000480012147984 */ /* 0x000ee20000000a00 */
[----:B-1----:R-:W-:-:S04]  /*01c0*/  IADD3 R19, P3, P4, R10, R12, R14 ;  /* 0x0000000c0a137210 */ /* 0x002fc80007c7e00e */
[----:B------:R-:W-:Y:S02]  /*01d0*/  IADD3.X R23, PT, PT, R11, R13, R15, P3, P4 ;  /* 0x0000000d0b177210 */ /* 0x000fe40001fe840f */
[----:B--2---:R-:W-:-:S04]  /*01e0*/  IADD3 R19, P0, P2, R6, R19, R8 ;  /* 0x0000001306137210 */ /* 0x004fc80007a1e008 */
[----:B------:R-:W-:Y:S02]  /*01f0*/  IADD3.X R23, PT, PT, R7, R23, R9, P0, P2 ;  /* 0x0000001707177210 */ /* 0x000fe400007e4409 */
[----:B0-----:R-:W-:-:S04]  /*0200*/  IADD3 R19, P3, P4, R2, R19, R4 ;  /* 0x0000001302137210 */ /* 0x001fc80007c7e004 */
[----:B---3--:R-:W-:Y:S02]  /*0210*/  IADD3 R20, P0, PT, R20, R19, RZ ;  /* 0x0000001314147210 */ /* 0x008fe40007f1e0ff */
[----:B------:R-:W-:-:S05]  /*0220*/  IADD3.X R19, PT, PT, R3, R23, R5, P3, P4 ;  /* 0x0000001703137210 */ /* 0x000fca0001fe8405 */
[----:B------:R-:W-:Y:S01]  /*0230*/  IMAD.X R19, R21, 0x1, R19, P0 ;  /* 0x0000000115137824 */ /* 0x000fe200000e0613 */
[----:B------:R-:W-:Y:S06]  /*0240*/  BRA.DIV UR6, `(.L_x_123) ;  /* 0x0000000206f07947 */ /* 0x000fec000b800000 */
[----:B------:R-:W0:Y:S04]  /*0250*/  SHFL.UP PT, R27, R20, 0x1, RZ ;  /* 0x04200000141b7989 */ /* 0x000e2800000e00ff */
[----:B------:R-:W1:Y:S01]  /*0260*/  SHFL.UP P0, R25, R19, 0x1, RZ ;  /* 0x0420000013197989 */ /* 0x000e6200000000ff */
[----:B0-----:R-:W-:-:S04]  /*0270*/  IADD3 R22, P2, PT, R27, R20, RZ ;  /* 0x000000141b167210 */ /* 0x001fc80007f5e0ff */
[----:B-1----:R-:W-:Y:S01]  /*0280*/  SEL R27, R22, R27, P0 ;  /* 0x0000001b161b7207 */ /* 0x002fe20000000000 */
[----:B------:R-:W-:-:S04]  /*0290*/  IMAD.X R26, R25, 0x1, R19, P2 ;  /* 0x00000001191a7824 */ /* 0x000fc800010e0613 */
[----:B------:R-:W0:Y:S01]  /*02a0*/  SHFL.UP PT, R28, R27, 0x2, RZ ;  /* 0x044000001b1c7989 */ /* 0x000e2200000e00ff */
[----:B------:R-:W-:-:S05]  /*02b0*/  SEL R26, R26, R25, P0 ;  /* 0x000000191a1a7207 */ /* 0x000fca0000000000 */
[----:B------:R-:W1:Y:S01]  /*02c0*/  SHFL.UP P0, R25, R26, 0x2, RZ ;  /* 0x044000001a197989 */ /* 0x000e6200000000ff */
[----:B0-----:R-:W-:-:S05]  /*02d0*/  IADD3 R21, P2, PT, R28, R27, RZ ;  /* 0x0000001b1c157210 */ /* 0x001fca0007f5e0ff */
[----:B-1----:R-:W-:Y:S01]  /*02e0*/  IMAD.X R22, R25, 0x1, R26, P2 ;  /* 0x0000000119167824 */ /* 0x002fe200010e061a */
[----:B------:R-:W-:-:S04]  /*02f0*/  SEL R28, R21, R28, P0 ;  /* 0x0000001c151c7207 */ /* 0x000fc80000000000 */
[----:B------:R-:W-:Y:S01]  /*0300*/  SEL R29, R22, R25, P0 ;  /* 0x00000019161d7207 */ /* 0x000fe20000000000 */
        /* <DEDUP_REMOVED lines=12> */
[----:B------:R0:W1:Y:S04]  /*03d0*/  SHFL.UP PT, R28, R27, 0x10, RZ ;  /* 0x060000001b1c7989 */ /* 0x00006800000e00ff */
[----:B------:R0:W2:Y:S02]  /*03e0*/  SHFL.UP P0, R25, R26, 0x10, RZ ;  /* 0x060000001a197989 */ /* 0x0000a400000000ff */
.L_x_134:
[----:B-1----:R-:W-:-:S04]  /*03f0*/  IADD3 R21, P2, PT, R28, R27, RZ ;  /* 0x0000001b1c157210 */ /* 0x002fc80007f5e0ff */
[----:B--2---:R-:W-:Y:S01]  /*0400*/  SEL R21, R21, R28, P0 ;  /* 0x0000001c15157207 */ /* 0x004fe20000000000 */
[----:B------:R-:W-:-:S05]  /*0410*/  IMAD.X R22, R25, 0x1, R26, P2 ;  /* 0x0000000119167824 */ /* 0x000fca00010e061a */
[----:B------:R-:W-:Y:S02]  /*0420*/  SEL R22, R22, R25, P0 ;  /* 0x0000001916167207 */ /* 0x000fe40000000000 */
[----:B------:R-:W-:-:S05]  /*0430*/  IADD3 R20, P0, PT, R21, -R20, RZ ;  /* 0x8000001415147210 */ /* 0x000fca0007f1e0ff */
[----:B------:R-:W-:Y:S01]  /*0440*/  IMAD.X R21, R22, 0x1, ~R19, P0 ;  /* 0x0000000116157824 */ /* 0x000fe200000e0e13 */
[----:B------:R-:W-:-:S04]  /*0450*/  IADD3 R14, P0, PT, R14, R20, RZ ;  /* 0x000000140e0e7210 */ /* 0x000fc80007f1e0ff */
[----:B------:R1:W-:Y:S01]  /*0460*/  STS.64 [R18+0x10], R20 ;  /* 0x0000101412007388 */ /* 0x0003e20000000a00 */
[----:B------:R-:W-:Y:S01]  /*0470*/  IMAD.X R15, R15, 0x1, R21, P0 ;  /* 0x000000010f0f7824 */ /* 0x000fe200000e0615 */
        /* <DEDUP_REMOVED lines=17> */
[----:B------:R-:W-:-:S05]  /*0590*/  IMAD.X R3, R3, 0x1, R5, P0 ;  /* 0x0000000103037824 */ /* 0x000fca00000e0605 */
[----:B------:R1:W-:Y:S03]  /*05a0*/  STS.64 [R18+0x48], R2 ;  /* 0x0000480212007388 */ /* 0x0003e60000000a00 */
.L_x_122:
[----:B------:R-:W-:Y:S05]  /*05b0*/  WARPSYNC.ALL ;  /* 0x0000000000007948 */ /* 0x000fea0003800000 */
[----:B------:R-:W-:Y:S06]  /*05c0*/  BAR.SYNC.DEFER_BLOCKING 0x0 ;  /* 0x0000000000007b1d */ /* 0x000fec0000010000 */
[----:B------:R-:W-:Y:S05]  /*05d0*/  @P1 EXIT ;  /* 0x000000000000194d */ /* 0x000fea0003800000 */
[----:B01----:R-:W0:Y:S04]  /*05e0*/  LDS.64 R2, [R0+0x10] ;  /* 0x0000100000027984 */ /* 0x003e280000000a00 */
[----:B0-----:R-:W-:Y:S01]  /*05f0*/  STG.E.64 desc[UR4][R16.64], R2 ;  /* 0x0000000210007986 */ /* 0x001fe2000c101b04 */
[----:B------:R-:W-:Y:S05]  /*0600*/  EXIT ;  /* 0x000000000000794d */ /* 0x000fea0003800000 */
.L_x_123:
[----:B------:R-:W-:Y:S02]  /*0610*/  IMAD.MOV.U32 R24, RZ, RZ, R20 ;  /* 0x000000ffff187224 */ /* 0x000fe400078e0014 */
[----:B------:R-:W-:Y:S02]  /*0620*/  IMAD.MOV.U32 R23, RZ, RZ, 0x1 ;  /* 0x00000001ff177424 */ /* 0x000fe400078e00ff */
[----:B------:R-:W-:Y:S02]  /*0630*/  IMAD.MOV.U32 R22, RZ, RZ, RZ ;  /* 0x000000ffff167224 */ /* 0x000fe400078e00ff */
[----:B------:R-:W-:-:S07]  /*0640*/  IMAD.MOV.U32 R21, RZ, RZ, -0x1 ;  /* 0xffffffffff157424 */ /* 0x000fce00078e00ff */
[----:B------:R-:W-:Y:S05]  /*0650*/  WARPSYNC.COLLECTIVE R21, `(.L_x_124) ;  /* 0x0000000015087348 */ /* 0x000fea0003c00000 */
[----:B------:R0:W1:Y:S02]  /*0660*/  SHFL.UP P0, R25, R24, R23, R22 ;  /* 0x0400001718197389 */ /* 0x0000640000000016 */
[----:B01----:R-:W-:Y:S05]  /*0670*/  ENDCOLLECTIVE ;  /* 0x000000000000791b */ /* 0x003fea0003800000 */
.L_x_124:
[----:B------:R-:W-:Y:S02]  /*0680*/  IMAD.MOV.U32 R24, RZ, RZ, R19 ;  /* 0x000000ffff187224 */ /* 0x000fe400078e0013 */
[----:B------:R-:W-:-:S07]  /*0690*/  IMAD.MOV.U32 R27, RZ, RZ, R25 ;  /* 0x000000ffff1b7224 */ /* 0x000fce00078e0019 */
[----:B------:R-:W-:Y:S05]  /*06a0*/  WARPSYNC.COLLECTIVE R21, `(.L_x_125) ;  /* 0x0000000015087348 */ /* 0x000fea0003c00000 */
[----:B------:R0:W1:Y:S02]  /*06b0*/  SHFL.UP P0, R25, R24, R23, R22 ;  /* 0x0400001718197389 */ /* 0x0000640000000016 */
[----:B01----:R-:W-:Y:S05]  /*06c0*/  ENDCOLLECTIVE ;  /* 0x000000000000791b */ /* 0x003fea0003800000 */
.L_x_125:
[----:B------:R-:W-:Y:S01]  /*06d0*/  IADD3 R26, P2, PT, R27, R20, RZ ;  /* 0x000000141b1a7210 */ /* 0x000fe20007f5e0ff */
[----:B------:R-:W-:-:S03]  /*06e0*/  IMAD.MOV.U32 R23, RZ, RZ, 0x2 ;  /* 0x00000002ff177424 */ /* 0x000fc600078e00ff */
[----:B------:R-:W-:Y:S01]  /*06f0*/  SEL R27, R26, R27, P0 ;  /* 0x0000001b1a1b7207 */ /* 0x000fe20000000000 */
[----:B------:R-:W-:-:S04]  /*0700*/  IMAD.X R26, R25, 0x1, R19, P2 ;  /* 0x00000001191a7824 */ /* 0x000fc800010e0613 */
[----:B------:R-:W-:Y:S01]  /*0710*/  IMAD.MOV.U32 R24, RZ, RZ, R27 ;  /* 0x000000ffff187224 */ /* 0x000fe200078e001b */
[----:B------:R-:W-:-:S07]  /*0720*/  SEL R26, R26, R25, P0 ;  /* 0x000000191a1a7207 */ /* 0x000fce0000000000 */
[----:B------:R-:W-:Y:S05]  /*0730*/  WARPSYNC.COLLECTIVE R21, `(.L_x_126) ;  /* 0x0000000015087348 */ /* 0x000fea0003c00000 */
[----:B------:R0:W1:Y:S02]  /*0740*/  SHFL.UP P0, R25, R24, R23, R22 ;  /* 0x0400001718197389 */ /* 0x0000640000000016 */
[----:B01----:R-:W-:Y:S05]  /*0750*/  ENDCOLLECTIVE ;  /* 0x000000000000791b */ /* 0x003fea0003800000 */
.L_x_126:
[----:B------:R-:W-:Y:S02]  /*0760*/  IMAD.MOV.U32 R24, RZ, RZ, R26 ;  /* 0x000000ffff187224 */ /* 0x000fe400078e001a */
[----:B------:R-:W-:-:S07]  /*0770*/  IMAD.MOV.U32 R28, RZ, RZ, R25 ;  /* 0x000000ffff1c7224 */ /* 0x000fce00078e0019 */
[----:B------:R-:W-:Y:S05]  /*0780*/  WARPSYNC.COLLECTIVE R21, `(.L_x_127) ;  /* 0x0000000015087348 */ /* 0x000fea0003c00000 */
[----:B------:R0:W1:Y:S02]  /*0790*/  SHFL.UP P0, R25, R24, R23, R22 ;  /* 0x0400001718197389 */ /* 0x0000640000000016 */
[----:B01----:R-:W-:Y:S05]  /*07a0*/  ENDCOLLECTIVE ;  /* 0x000000000000791b */ /* 0x003fea0003800000 */
.L_x_127:
        /* <DEDUP_REMOVED lines=9> */
.L_x_128:
[----:B------:R-:W-:Y:S02]  /*0840*/  IMAD.MOV.U32 R24, RZ, RZ, R29 ;  /* 0x000000ffff187224 */ /* 0x000fe400078e001d */
[----:B------:R-:W-:-:S07]  /*0850*/  IMAD.MOV.U32 R27, RZ, RZ, R25 ;  /* 0x000000ffff1b7224 */ /* 0x000fce00078e0019 */
[----:B------:R-:W-:Y:S05]  /*0860*/  WARPSYNC.COLLECTIVE R21, `(.L_x_129) ;  /* 0x0000000015087348 */ /* 0x000fea0003c00000 */
[----:B------:R0:W1:Y:S02]  /*0870*/  SHFL.UP P0, R25, R24, R23, R22 ;  /* 0x0400001718197389 */ /* 0x0000640000000016 */
[----:B01----:R-:W-:Y:S05]  /*0880*/  ENDCOLLECTIVE ;  /* 0x000000000000791b */ /* 0x003fea0003800000 */
.L_x_129:
        /* <DEDUP_REMOVED lines=9> */
.L_x_130:
[----:B------:R-:W-:Y:S02]  /*0920*/  IMAD.MOV.U32 R24, RZ, RZ, R29 ;  /* 0x000000ffff187224 */ /* 0x000fe400078e001d */
[----:B------:R-:W-:-:S07]  /*0930*/  IMAD.MOV.U32 R27, RZ, RZ, R25 ;  /* 0x000000ffff1b7224 */ /* 0x000fce00078e0019 */
[----:B------:R-:W-:Y:S05]  /*0940*/  WARPSYNC.COLLECTIVE R21, `(.L_x_131) ;  /* 0x0000000015087348 */ /* 0x000fea0003c00000 */
[----:B------:R0:W1:Y:S02]  /*0950*/  SHFL.UP P0, R25, R24, R23, R22 ;  /* 0x0400001718197389 */ /* 0x0000640000000016 */
[----:B01----:R-:W-:Y:S05]  /*0960*/  ENDCOLLECTIVE ;  /* 0x000000000000791b */ /* 0x003fea0003800000 */
.L_x_131:
        /* <DEDUP_REMOVED lines=9> */
.L_x_132:
[----:B------:R-:W-:Y:S02]  /*0a00*/  IMAD.MOV.U32 R24, RZ, RZ, R26 ;  /* 0x000000ffff187224 */ /* 0x000fe400078e001a */
[----:B------:R-:W-:-:S07]  /*0a10*/  IMAD.MOV.U32 R28, RZ, RZ, R25 ;  /* 0x000000ffff1c7224 */ /* 0x000fce00078e0019 */
[----:B------:R-:W-:Y:S05]  /*0a20*/  WARPSYNC.COLLECTIVE R21, `(.L_x_133) ;  /* 0x0000000015087348 */ /* 0x000fea0003c00000 */
[----:B------:R0:W1:Y:S02]  /*0a30*/  SHFL.UP P0, R25, R24, R23, R22 ;  /* 0x0400001718197389 */ /* 0x0000640000000016 */
[----:B01----:R-:W-:Y:S05]  /*0a40*/  ENDCOLLECTIVE ;  /* 0x000000000000791b */ /* 0x003fea0003800000 */
.L_x_133:
[----:B------:R-:W-:Y:S05]  /*0a50*/  BRA `(.L_x_134) ;  /* 0xfffffff800647947 */ /* 0x000fea000383ffff */
.L_x_135:
        /* <DEDUP_REMOVED lines=10> */
.L_x_1056:


//--------------------- .text._ZN3cub18CUB_300001_SM_10006detail10radix_sort30DeviceRadixSortHistogramKernelINS1_5radix10policy_hubIiiyE10Policy1000ELNS0_9SortOrderE0EiyNS1_21identity_decomposer_tEEEvPT2_PKT1_SA_iiT3_ --------------------------
	.section	.text._ZN3cub18CUB_300001_SM_10006detail10radix_sort30DeviceRadixSortHistogramKernelINS1_5radix10policy_hubIiiyE10Policy1000ELNS0_9SortOrderE0EiyNS1_21identity_decomposer_tEEEvPT2_PKT1_SA_iiT3_,"ax",@progbits
	.align	128
        .global         _ZN3cub18CUB_300001_SM_10006detail10radix_sort30DeviceRadixSortHistogramKernelINS1_5radix10policy_hubIiiyE10Policy1000ELNS0_9SortOrderE0EiyNS1_21identity_decomposer_tEEEvPT2_PKT1_SA_iiT3_
        .type           _ZN3cub18CUB_300001_SM_10006detail10radix_sort30DeviceRadixSortHistogramKernelINS1_5radix10policy_hubIiiyE10Policy1000ELNS0_9SortOrderE0EiyNS1_21identity_decomposer_tEEEvPT2_PKT1_SA_iiT3_,@function
        .size           _ZN3cub18CUB_300001_SM_10006detail10radix_sort30DeviceRadixSortHistogramKernelINS1_5radix10policy_hubIiiyE10Policy1000ELNS0_9SortOrderE0EiyNS1_21identity_decomposer_tEEEvPT2_PKT1_SA_iiT3_,(.L_x_1057 - _ZN3cub18CUB_300001_SM_10006detail10radix_sort30DeviceRadixSortHistogramKernelINS1_5radix10policy_hubIiiyE10Policy1000ELNS0_9SortOrderE0EiyNS1_21identity_decomposer_tEEEvPT2_PKT1_SA_iiT3_)
        .other          _ZN3cub18CUB_300001_SM_10006detail10radix_sort30DeviceRadixSortHistogramKernelINS1_5radix10policy_hubIiiyE10Policy1000ELNS0_9SortOrderE0EiyNS1_21identity_decomposer_tEEEvPT2_PKT1_SA_iiT3_,@"STO_CUDA_ENTRY STV_DEFAULT"
_ZN3cub18CUB_300001_SM_10006detail10radix_sort30DeviceRadixSortHistogramKernelINS1_5radix10policy_hubIiiyE10Policy1000ELNS0_9SortOrderE0EiyNS1_21identity_decomposer_tEEEvPT2_PKT1_SA_iiT3_:
.text._ZN3cub18CUB_300001_SM_10006detail10radix_sort30DeviceRadixSortHistogramKernelINS1_5radix10policy_hubIiiyE10Policy1000ELNS0_9SortOrderE0EiyNS1_21identity_decomposer_tEEEvPT2_PKT1_SA_iiT3_:
[----:B------:R-:W-:Y:S01]  /*0000*/  LDC R1, c[0x0][0x37c] ;  /* 0x0000df00ff017b82 */ /* 0x000fe20000000800 */
[----:B------:R-:W0:Y:S02]  /*0010*/  LDCU.64 UR14, c[0x0][0x390] ;  /* 0x00007200ff0e77ac */ /* 0x000e240008000a00 */
[----:B0-----:R-:W-:-:S04]  /*0020*/  ISETP.NE.U32.AND P0, PT, RZ, UR14, PT ;  /* 0x0000000eff007c0c */ /* 0x001fc8000bf05070 */
[----:B------:R-:W-:-:S13]  /*0030*/  ISETP.NE.AND.EX P0, PT, RZ, UR15, PT, P0 ;  /* 0x0000000fff007c0c */ /* 0x000fda000bf05300 */
[----:B------:R-:W-:Y:S05]  /*0040*/  @!P0 EXIT ;  /* 0x000000000000894d */ /* 0x000fea0003800000 */
[----:B------:R-:W-:Y:S01]  /*0050*/  UIADD3 UR11, UP0, UPT, UR14, -0x1, URZ ;  /* 0xffffffff0e0b7890 */ /* 0x000fe2000ff1e0ff */
[----:B------:R-:W0:Y:S01]  /*0060*/  S2R R4, SR_TID.X ;  /* 0x0000000000047919 */ /* 0x000e220000002100 */
[----:B------:R-:W1:Y:S01]  /*0070*/  LDCU.64 UR4, c[0x0][0x398] ;  /* 0x00007300ff0477ac */ /* 0x000e620008000a00 */
[----:B------:R-:W2:Y:S01]  /*0080*/  S2UR UR7, SR_CgaCtaId ;  /* 0x00000000000779c3 */ /* 0x000ea20000008800 */
[----:B------:R-:W-:Y:S01]  /*0090*/  UIADD3.X UR12, UPT, UPT, UR15, -0x1, URZ, UP0, !UPT ;  /* 0xffffffff0f0c7890 */ /* 0x000fe200087fe4ff */
[----:B------:R-:W-:Y:S01]  /*00a0*/  UMOV UR6, 0x400 ;  /* 0x0000040000067882 */ /* 0x000fe20000000000 */
[----:B------:R-:W3:Y:S05]  /*00b0*/  LDCU.64 UR20, c[0x0][0x358] ;  /* 0x00006b00ff1477ac */ /* 0x000eea0008000a00 */
[----:B------:R-:W4:Y:S01]  /*00c0*/  S2UR UR8, SR_CTAID.X ;  /* 0x00000000000879c3 */ /* 0x000f220000002500 */
[----:B------:R-:W-:Y:S01]  /*00d0*/  USHF.R.U64 UR11, UR11, 0x1e, UR12 ;  /* 0x0000001e0b0b7899 */ /* 0x000fe2000800120c */
[----:B------:R-:W0:Y:S03]  /*00e0*/  LDCU UR28, c[0x0][0x370] ;  /* 0x00006e00ff1c77ac */ /* 0x000e260008000800 */
[----:B------:R-:W-:-:S02]  /*00f0*/  UIADD3 UR11, UP0, UPT, UR11, 0x1, URZ ;  /* 0x000000010b0b7890 */ /* 0x000fc4000ff1e0ff */
[----:B-1----:R-:W-:Y:S02]  /*0100*/  UIADD3 UR4, UPT, UPT, UR5, 0x7, -UR4 ;  /* 0x0000000705047890 */ /* 0x002fe4000fffe804 */
[----:B------:R-:W-:Y:S02]  /*0110*/  ULEA.HI.X UR12, UR12, URZ, URZ, 0x2, UP0 ;  /* 0x000000ff0c0c7291 */ /* 0x000fe400080f14ff */
[----:B------:R-:W-:Y:S02]  /*0120*/  UISETP.LT.U32.AND UP0, UPT, UR11, UR14, UPT ;  /* 0x0000000e0b00728c */ /* 0x000fe4000bf01070 */
[----:B------:R-:W-:Y:S02]  /*0130*/  USHF.R.S32.HI UR5, URZ, 0x1f, UR4 ;  /* 0x0000001fff057899 */ /* 0x000fe40008011404 */
[----:B------:R-:W-:Y:S02]  /*0140*/  UISETP.LT.U32.AND.EX UP0, UPT, UR12, UR15, UPT, UP0 ;  /* 0x0000000f0c00728c */ /* 0x000fe4000bf01100 */
[----:B------:R-:W-:-:S02]  /*0150*/  ULEA.HI UR5, UR5, UR4, URZ, 0x3 ;  /* 0x0000000405057291 */ /* 0x000fc4000f8f18ff */
[----:B------:R-:W-:Y:S01]  /*0160*/  USEL UR11, UR11, UR14, UP0 ;  /* 0x0000000e0b0b7287 */ /* 0x000fe20008000000 */
[C---:B0-----:R-:W-:Y:S01]  /*0170*/  VIADD R21, R4.reuse, 0x780 ;  /* 0x0000078004157836 */ /* 0x041fe20000000000 */
[----:B------:R-:W-:Y:S02]  /*0180*/  USEL UR12, UR12, UR15, UP0 ;  /* 0x0000000f0c0c7287 */ /* 0x000fe40008000000 */
[----:B------:R-:W-:Y:S02]  /*0190*/  UISETP.GE.AND UP0, UPT, UR4, 0x8, UPT ;  /* 0x000000080400788c */ /* 0x000fe4000bf06270 */
[----:B--2---:R-:W-:Y:S02]  /*01a0*/  ULEA UR6, UR7, UR6, 0x18 ;  /* 0x0000000607067291 */ /* 0x004fe4000f8ec0ff */
[----:B------:R-:W-:Y:S02]  /*01b0*/  USHF.R.S32.HI UR5, URZ, 0x3, UR5 ;  /* 0x00000003ff057899 */ /* 0x000fe40008011405 */
[----:B------:R-:W-:Y:S01]  /*01c0*/  PLOP3.LUT P0, PT, PT, PT, UP0, 0x80, 0x8 ;  /* 0x000000000008781c */ /* 0x000fe20003f0f008 */
[----:B----4-:R-:W-:Y:S01]  /*01d0*/  USHF.L.U32 UR8, UR8, 0xb, URZ ;  /* 0x0000000b08087899 */ /* 0x010fe200080006ff */
[C---:B------:R-:W-:Y:S01]  /*01e0*/  LEA R0, R4.reuse, UR6, 0x2 ;  /* 0x0000000604007c11 */ /* 0x040fe2000f8e10ff */
[----:B------:R-:W-:Y:S01]  /*01f0*/  UIADD3 UR22, UPT, UPT, UR5, -0x1, URZ ;  /* 0xffffffff05167890 */ /* 0x000fe2000fffe0ff */
[----:B------:R-:W-:Y:S01]  /*0200*/  ISETP.GT.U32.OR P0, PT, R4, 0xff, !P0 ;  /* 0x000000ff0400780c */ /* 0x000fe20004704470 */
[----:B------:R-:W-:-:S02]  /*0210*/  ULOP3.LUT UR23, UR5, 0xf, URZ, 0xc0, !UPT ;  /* 0x0000000f05177892 */ /* 0x000fc4000f8ec0ff */
[----:B------:R-:W-:Y:S01]  /*0220*/  ULOP3.LUT UR24, UR5, 0x7, URZ, 0xc0, !UPT ;  /* 0x0000000705187892 */ /* 0x000fe2000f8ec0ff */
[----:B------:R-:W-:Y:S01]  /*0230*/  P2R R20, PR, RZ, 0x1 ;  /* 0x00000001ff147803 */ /* 0x000fe20000000000 */
[----:B------:R-:W-:Y:S02]  /*0240*/  ULOP3.LUT UR25, UR5, 0x3, URZ, 0xc0, !UPT ;  /* 0x0000000305197892 */ /* 0x000fe4000f8ec0ff */
[----:B------:R-:W-:Y:S02]  /*0250*/  ULOP3.LUT UR26, UR5, 0xffffff0, URZ, 0xc0, !UPT ;  /* 0x0ffffff0051a7892 */ /* 0x000fe4000f8ec0ff */
[----:B------:R-:W-:Y:S02]  /*0260*/  ULOP3.LUT UR27, UR5, 0xffffff8, URZ, 0xc0, !UPT ;  /* 0x0ffffff8051b7892 */ /* 0x000fe4000f8ec0ff */
[----:B------:R-:W-:Y:S01]  /*0270*/  ULOP3.LUT UR9, UR5, 0x1, URZ, 0xc0, !UPT ;  /* 0x0000000105097892 */ /* 0x000fe2000f8ec0ff */
[----:B------:R-:W-:Y:S01]  /*0280*/  UMOV UR6, URZ ;  /* 0x000000ff00067c82 */ /* 0x000fe20008000000 */
[----:B---3--:R-:W-:-:S10]  /*0290*/  UMOV UR7, URZ ;  /* 0x000000ff00077c82 */ /* 0x008fd40008000000 */
.L_x_219:
[----:B------:R-:W-:Y:S01]  /*02a0*/  ISETP.NE.AND P0, PT, R20, RZ, PT ;  /* 0x000000ff1400720c */ /* 0x000fe20003f05270 */
[----:B------:R-:W-:-:S12]  /*02b0*/  BSSY.RECONVERGENT B0, `(.L_x_136) ;  /* 0x000007c000007945 */ /* 0x000fd80003800200 */
[----:B012345:R-:W-:Y:S05]  /*02c0*/  @P0 BRA `(.L_x_137) ;  /* 0x0000000400e80947 */ /* 0x03ffea0003800000 */
[----:B------:R-:W-:Y:S02]  /*02d0*/  IMAD.U32 R2, RZ, RZ, UR22 ;  /* 0x00000016ff027e24 */ /* 0x000fe4000f8e00ff */
[----:B------:R-:W-:-:S03]  /*02e0*/  IMAD.MOV.U32 R3, RZ, RZ, RZ ;  /* 0x000000ffff037224 */ /* 0x000fc600078e00ff */
[----:B------:R-:W-:-:S13]  /*02f0*/  ISETP.GE.U32.AND P1, PT, R2, 0xf, PT ;  /* 0x0000000f0200780c */ /* 0x000fda0003f26070 */
[----:B------:R-:W-:Y:S05]  /*0300*/  @!P1 BRA `(.L_x_138) ;  /* 0x00000000005c9947 */ /* 0x000fea0003800000 */
[----:B------:R-:W-:Y:S01]  /*0310*/  VIADD R2, R0, 0x2000 ;  /* 0x0000200000027836 */ /* 0x000fe20000000000 */
[----:B------:R-:W-:-:S12]  /*0320*/  UIADD3 UR4, UPT, UPT, -UR26, URZ, URZ ;  /* 0x000000ff1a047290 */ /* 0x000fd8000fffe1ff */
.L_x_139:
[----:B------:R-:W-:Y:S01]  /*0330*/  UIADD3 UR4, UPT, UPT, UR4, 0x10, URZ ;  /* 0x0000001004047890 */ /* 0x000fe2000fffe0ff */
[----:B------:R-:W-:Y:S03]  /*0340*/  STS [R2+-0x2000], RZ ;  /* 0xffe000ff02007388 */ /* 0x000fe60000000800 */
[----:B------:R-:W-:Y:S01]  /*0350*/  UISETP.NE.AND UP0, UPT, UR4, URZ, UPT ;  /* 0x000000ff0400728c */ /* 0x000fe2000bf05270 */
        /* <DEDUP_REMOVED lines=16> */
[----:B------:R-:W-:Y:S06]  /*0460*/  BRA.U UP0, `(.L_x_139) ;  /* 0xfffffffd00b07547 */ /* 0x000fec000b83ffff */
[----:B------:R-:W-:-:S07]  /*0470*/  IMAD.U32 R3, RZ, RZ, UR26 ;  /* 0x0000001aff037e24 */ /* 0x000fce000f8e00ff */
.L_x_138:
[----:B------:R-:W-:Y:S01]  /*0480*/  ISETP.NE.AND P0, PT, RZ, UR23, PT ;  /* 0x00000017ff007c0c */ /* 0x000fe2000bf05270 */
[----:B------:R-:W-:Y:S01]  /*0490*/  IMAD.U32 R6, RZ, RZ, UR24 ;  /* 0x00000018ff067e24 */ /* 0x000fe2000f8e00ff */
[----:B------:R-:W-:-:S03]  /*04a0*/  MOV R2, UR23 ;  /* 0x0000001700027c02 */ /* 0x000fc60008000f00 */
[----:B------:R-:W-:Y:S02]  /*04b0*/  VIADD R6, R6, 0xffffffff ;  /* 0xffffffff06067836 */ /* 0x000fe40000000000 */
[----:B------:R-:W-:-:S06]  /*04c0*/  VIADD R2, R2, 0xffffffff ;  /* 0xffffffff02027836 */ /* 0x000fcc0000000000 */
[----:B------:R-:W-:Y:S05]  /*04d0*/  @!P0 BRA `(.L_x_140) ;  /* 0x00000000007c8947 */ /* 0x000fea0003800000 */
[----:B------:R-:W-:Y:S01]  /*04e0*/  ISETP.GE.U32.AND P2, PT, R2, 0x7, PT ;  /* 0x000000070200780c */ /* 0x000fe20003f46070 */
[----:B------:R-:W-:-:S12]  /*04f0*/  UISETP.NE.AND UP0, UPT, UR24, URZ, UPT ;  /* 0x000000ff1800728c */ /* 0x000fd8000bf05270 */
[----:B------:R-:W-:Y:S05]  /*0500*/  @!P2 BRA `(.L_x_141) ;  /* 0x000000000028a947 */ /* 0x000fea0003800000 */
        /* <DEDUP_REMOVED lines=10> */
.L_x_141:
[----:B------:R-:W-:Y:S05]  /*05b0*/  BRA.U !UP0, `(.L_x_140) ;  /* 0x0000000108447547 */ /* 0x000fea000b800000 */
[----:B------:R-:W-:Y:S01]  /*05c0*/  ISETP.GE.U32.AND P2, PT, R6, 0x3, PT ;  /* 0x000000030600780c */ /* 0x000fe20003f46070 */
[----:B------:R-:W-:-:S12]  /*05d0*/  UISETP.NE.AND UP0, UPT, UR25, URZ, UPT ;  /* 0x000000ff1900728c */ /* 0x000fd8000bf05270 */
[C---:B0-----:R-:W-:Y:S02]  /*05e0*/  @P2 IMAD R5, R3.reuse, 0x400, R0 ;  /* 0x0000040003052824 */ /* 0x041fe400078e0200 */
[----:B------:R-:W-:-:S03]  /*05f0*/  @P2 VIADD R3, R3, 0x4 ;  /* 0x0000000403032836 */ /* 0x000fc60000000000 */
[----:B------:R1:W-:Y:S04]  /*0600*/  @P2 STS [R5], RZ ;  /* 0x000000ff05002388 */ /* 0x0003e80000000800 */
[----:B------:R1:W-:Y:S04]  /*0610*/  @P2 STS [R5+0x400], RZ ;  /* 0x000400ff05002388 */ /* 0x0003e80000000800 */
[----:B------:R1:W-:Y:S04]  /*0620*/  @P2 STS [R5+0x800], RZ ;  /* 0x000800ff05002388 */ /* 0x0003e80000000800 */
[----:B------:R1:W-:Y:S01]  /*0630*/  @P2 STS [R5+0xc00], RZ ;  /* 0x000c00ff05002388 */ /* 0x0003e20000000800 */
[----:B------:R-:W-:Y:S05]  /*0640*/  BRA.U !UP0, `(.L_x_140) ;  /* 0x0000000108207547 */ /* 0x000fea000b800000 */
[----:B------:R-:W-:Y:S01]  /*0650*/  IMAD R3, R3, 0x400, R0 ;  /* 0x0000040003037824 */ /* 0x000fe200078e0200 */
[----:B------:R-:W-:-:S04]  /*0660*/  UISETP.NE.AND UP0, UPT, UR25, 0x1, UPT ;  /* 0x000000011900788c */ /* 0x000fc8000bf05270 */
[----:B------:R2:W-:Y:S05]  /*0670*/  STS [R3], RZ ;  /* 0x000000ff03007388 */ /* 0x0005ea0000000800 */
[----:B------:R-:W-:Y:S05]  /*0680*/  BRA.U !UP0, `(.L_x_140) ;  /* 0x0000000108107547 */ /* 0x000fea000b800000 */
[----:B------:R-:W-:Y:S01]  /*0690*/  UISETP.NE.AND UP0, UPT, UR25, 0x2, UPT ;  /* 0x000000021900788c */ /* 0x000fe2000bf05270 */
[----:B------:R3:W-:Y:S05]  /*06a0*/  STS [R3+0x400], RZ ;  /* 0x000400ff03007388 */ /* 0x0007ea0000000800 */
[----:B------:R-:W-:-:S13]  /*06b0*/  PLOP3.LUT P2, PT, PT, PT, UP0, 0x80, 0x8 ;  /* 0x000000000008781c */ /* 0x000fda0003f4f008 */
[----:B------:R3:W-:Y:S02]  /*06c0*/  @P2 STS [R3+0x800], RZ ;  /* 0x000800ff03002388 */ /* 0x0007e40000000800 */
.L_x_140:
[----:B------:R-:W-:-:S13]  /*06d0*/  ISETP.GT.U32.AND P2, PT, R4, 0x7f, PT ;  /* 0x0000007f0400780c */ /* 0x000fda0003f44070 */
[----:B------:R-:W-:Y:S05]  /*06e0*/  @P2 BRA `(.L_x_137) ;  /* 0x0000000000e02947 */ /* 0x000fea0003800000 */
[----:B--23--:R-:W-:Y:S01]  /*06f0*/  HFMA2 R3, -RZ, RZ, 0, 0 ;  /* 0x00000000ff037431 */ /* 0x00cfe200000001ff */
[----:B------:R-:W-:Y:S06]  /*0700*/  @!P1 BRA `(.L_x_142) ;  /* 0x0000000000589947 */ /* 0x000fec0003800000 */
[----:B------:R-:W-:-:S07]  /*0710*/  IMAD.MOV.U32 R3, RZ, RZ, RZ ;  /* 0x000000ffff037224 */ /* 0x000fce00078e00ff */
.L_x_143:
[C---:B012---:R-:W-:Y:S02]  /*0720*/  IMAD R5, R3.reuse, 0x400, R0 ;  /* 0x0000040003057824 */ /* 0x047fe400078e0200 */
[----:B------:R-:W-:-:S03]  /*0730*/  VIADD R3, R3, 0x10 ;  /* 0x0000001003037836 */ /* 0x000fc60000000000 */
[----:B------:R2:W-:Y:S02]  /*0740*/  STS [R5+0x200], RZ ;  /* 0x000200ff05007388 */ /* 0x0005e40000000800 */
[----:B------:R-:W-:Y:S02]  /*0750*/  ISETP.NE.AND P1, PT, R3, UR26, PT ;  /* 0x0000001a03007c0c */ /* 0x000fe4000bf25270 */
[----:B------:R2:W-:Y:S04]  /*0760*/  STS [R5+0x600], RZ ;  /* 0x000600ff05007388 */ /* 0x0005e80000000800 */
        /* <DEDUP_REMOVED lines=13> */
[----:B------:R2:W-:Y:S01]  /*0840*/  STS [R5+0x3e00], RZ ;  /* 0x003e00ff05007388 */ /* 0x0005e20000000800 */
[----:B------:R-:W-:Y:S05]  /*0850*/  @P1 BRA `(.L_x_143) ;  /* 0xfffffffc00b01947 */ /* 0x000fea000383ffff */
[----:B------:R-:W-:-:S07]  /*0860*/  IMAD.U32 R3, RZ, RZ, UR26 ;  /* 0x0000001aff037e24 */ /* 0x000fce000f8e00ff */
.L_x_142:
[----:B------:R-:W-:Y:S05]  /*0870*/  @!P0 BRA `(.L_x_137) ;  /* 0x00000000007c8947 */ /* 0x000fea0003800000 */
[----:B------:R-:W-:Y:S01]  /*0880*/  ISETP.GE.U32.AND P0, PT, R2, 0x7, PT ;  /* 0x000000070200780c */ /* 0x000fe20003f06070 */
[----:B------:R-:W-:-:S12]  /*0890*/  UISETP.NE.AND UP0, UPT, UR24, URZ, UPT ;  /* 0x000000ff1800728c */ /* 0x000fd8000bf05270 */
[----:B------:R-:W-:Y:S05]  /*08a0*/  @!P0 BRA `(.L_x_144) ;  /* 0x0000000000288947 */ /* 0x000fea0003800000 */
[C---:B------:R-:W-:Y:S02]  /*08b0*/  IMAD R2, R3.reuse, 0x400, R0 ;  /* 0x0000040003027824 */ /* 0x040fe400078e0200 */
[----:B------:R-:W-:-:S03]  /*08c0*/  VIADD R3, R3, 0x8 ;  /* 0x0000000803037836 */ /* 0x000fc60000000000 */
[----:B------:R3:W-:Y:S04]  /*08d0*/  STS [R2+0x200], RZ ;  /* 0x000200ff02007388 */ /* 0x0007e80000000800 */
[----:B------:R3:W-:Y:S04]  /*08e0*/  STS [R2+0x600], RZ ;  /* 0x000600ff02007388 */ /* 0x0007e80000000800 */
[----:B------:R3:W-:Y:S04]  /*08f0*/  STS [R2+0xa00], RZ ;  /* 0x000a00ff02007388 */ /* 0x0007e80000000800 */
[----:B------:R3:W-:Y:S04]  /*0900*/  STS [R2+0xe00], RZ ;  /* 0x000e00ff02007388 */ /* 0x0007e80000000800 */
[----:B------:R3:W-:Y:S04]  /*0910*/  STS [R2+0x1200], RZ ;  /* 0x001200ff02007388 */ /* 0x0007e80000000800 */
[----:B------:R3:W-:Y:S04]  /*0920*/  STS [R2+0x1600], RZ ;  /* 0x001600ff02007388 */ /* 0x0007e80000000800 */
[----:B------:R3:W-:Y:S04]  /*0930*/  STS [R2+0x1a00], RZ ;  /* 0x001a00ff02007388 */ /* 0x0007e80000000800 */
[----:B------:R3:W-:Y:S02]  /*0940*/  STS [R2+0x1e00], RZ ;  /* 0x001e00ff02007388 */ /* 0x0007e40000000800 */
.L_x_144:
[----:B------:R-:W-:Y:S05]  /*0950*/  BRA.U !UP0, `(.L_x_137) ;  /* 0x0000000108447547 */ /* 0x000fea000b800000 */
[----:B------:R-:W-:Y:S01]  /*0960*/  ISETP.GE.U32.AND P0, PT, R6, 0x3, PT ;  /* 0x000000030600780c */ /* 0x000fe20003f06070 */
[----:B------:R-:W-:-:S12]  /*0970*/  UISETP.NE.AND UP0, UPT, UR25, URZ, UPT ;  /* 0x000000ff1900728c */ /* 0x000fd8000bf05270 */
[C---:B---3--:R-:W-:Y:S01]  /*0980*/  @P0 IMAD R2, R3.reuse, 0x400, R0 ;  /* 0x0000040003020824 */ /* 0x048fe200078e0200 */
[----:B------:R-:W-:-:S04]  /*0990*/  @P0 IADD3 R3, PT, PT, R3, 0x4, RZ ;  /* 0x0000000403030810 */ /* 0x000fc80007ffe0ff */
[----:B------:R4:W-:Y:S04]  /*09a0*/  @P0 STS [R2+0x200], RZ ;  /* 0x000200ff02000388 */ /* 0x0009e80000000800 */
[----:B------:R4:W-:Y:S04]  /*09b0*/  @P0 STS [R2+0x600], RZ ;  /* 0x000600ff02000388 */ /* 0x0009e80000000800 */
[----:B------:R4:W-:Y:S04]  /*09c0*/  @P0 STS [R2+0xa00], RZ ;  /* 0x000a00ff02000388 */ /* 0x0009e80000000800 */
[----:B------:R4:W-:Y:S01]  /*09d0*/  @P0 STS [R2+0xe00], RZ ;  /* 0x000e00ff02000388 */ /* 0x0009e20000000800 */
[----:B------:R-:W-:Y:S05]  /*09e0*/  BRA.U !UP0, `(.L_x_137) ;  /* 0x0000000108207547 */ /* 0x000fea000b800000 */
[----:B------:R-:W-:Y:S01]  /*09f0*/  IMAD R3, R3, 0x400, R0 ;  /* 0x0000040003037824 */ /* 0x000fe200078e0200 */
[----:B------:R-:W-:-:S04]  /*0a00*/  UISETP.NE.AND UP0, UPT, UR25, 0x1, UPT ;  /* 0x000000011900788c */ /* 0x000fc8000bf05270 */
[----:B------:R3:W-:Y:S05]  /*0a10*/  STS [R3+0x200], RZ ;  /* 0x000200ff03007388 */ /* 0x0007ea0000000800 */
[----:B------:R-:W-:Y:S05]  /*0a20*/  BRA.U !UP0, `(.L_x_137) ;  /* 0x0000000108107547 */ /* 0x000fea000b800000 */
[----:B------:R-:W-:Y:S01]  /*0a30*/  UISETP.NE.AND UP0, UPT, UR25, 0x2, UPT ;  /* 0x000000021900788c */ /* 0x000fe2000bf05270 */
[----:B------:R0:W-:Y:S05]  /*0a40*/  STS [R3+0x600], RZ ;  /* 0x000600ff03007388 */ /* 0x0001ea0000000800 */
[----:B------:R-:W-:-:S13]  /*0a50*/  PLOP3.LUT P0, PT, PT, PT, UP0, 0x80, 0x8 ;  /* 0x000000000008781c */ /* 0x000fda0003f0f008 */
[----:B------:R0:W-:Y:S02]  /*0a60*/  @P0 STS [R3+0xa00], RZ ;  /* 0x000a00ff03000388 */ /* 0x0001e40000000800 */
.L_x_137:
[----:B------:R-:W-:Y:S05]  /*0a70*/  BSYNC.RECONVERGENT B0 ;  /* 0x0000000000007941 */ /* 0x000fea0003800200 */
.L_x_136:
[----:B------:R-:W5:Y:S01]  /*0a80*/  LDCU.64 UR14, c[0x0][0x390] ;  /* 0x00007200ff0e77ac */ /* 0x000f620008000a00 */
[----:B------:R-:W-:Y:S02]  /*0a90*/  USHF.L.U32 UR4, UR6, 0x1e, URZ ;  /* 0x0000001e06047899 */ /* 0x000fe400080006ff */
[----:B------:R-:W-:Y:S02]  /*0aa0*/  USHF.L.U64.HI UR5, UR6, 0x1e, UR7 ;  /* 0x0000001e06057899 */ /* 0x000fe40008010207 */
[----:B-----5:R-:W-:-:S04]  /*0ab0*/  UIADD3 UR4, UP0, UPT, -UR4, UR14, URZ ;  /* 0x0000000e04047290 */ /* 0x020fc8000ff1e1ff */
[----:B------:R-:W-:Y:S02]  /*0ac0*/  UIADD3.X UR5, UPT, UPT, ~UR5, UR15, URZ, UP0, !UPT ;  /* 0x0000000f05057290 */ /* 0x000fe400087fe5ff */
[----:B------:R-:W-:-:S04]  /*0ad0*/  UISETP.LT.U32.AND UP0, UPT, UR4, 0x40000000, UPT ;  /* 0x400000000400788c */ /* 0x000fc8000bf01070 */
[----:B------:R-:W-:-:S04]  /*0ae0*/  UISETP.LT.U32.AND.EX UP0, UPT, UR5, URZ, UPT, UP0 ;  /* 0x000000ff0500728c */ /* 0x000fc8000bf01100 */
[----:B------:R-:W-:Y:S02]  /*0af0*/  USEL UR13, UR4, 0x40000000, UP0 ;  /* 0x40000000040d7887 */ /* 0x000fe40008000000 */
[----:B------:R-:W-:Y:S02]  /*0b00*/  USEL UR14, UR5, URZ, UP0 ;  /* 0x000000ff050e7287 */ /* 0x000fe40008000000 */
[----:B------:R-:W-:-:S04]  /*0b10*/  UISETP.GT.U32.AND UP0, UPT, UR13, UR8, UPT ;  /* 0x000000080d00728c */ /* 0x000fc8000bf04070 */
[----:B------:R-:W-:Y:S01]  /*0b20*/  UISETP.GT.U32.AND.EX UP0, UPT, UR14, URZ, UPT, UP0 ;  /* 0x000000ff0e00728c */ /* 0x000fe2000bf04100 */
[----:B------:R-:W-:Y:S08]  /*0b30*/  BAR.SYNC.DEFER_BLOCKING 0x0 ;  /* 0x0000000000007b1d */ /* 0x000ff00000010000 */
[----:B------:R-:W-:Y:S06]  /*0b40*/  BAR.SYNC.DEFER_BLOCKING 0x0 ;  /* 0x0000000000007b1d */ /* 0x000fec0000010000 */
[----:B------:R-:W-:Y:S05]  /*0b50*/  BRA.U !UP0, `(.L_x_145) ;  /* 0x0000000d082c7547 */ /* 0x000fea000b800000 */
[----:B------:R-:W-:Y:S01]  /*0b60*/  UMOV UR10, UR8 ;  /* 0x00000008000a7c82 */ /* 0x000fe20008000000 */
[----:B------:R-:W-:-:S05]  /*0b70*/  UMOV UR5, URZ ;  /* 0x000000ff00057c82 */ /* 0x000fca0008000000 */
.L_x_150:
[----:B-----5:R-:W5:Y:S01]  /*0b80*/  LDCU.64 UR18, c[0x0][0x390] ;  /* 0x00007200ff1277ac */ /* 0x020f620008000a00 */
[----:B------:R-:W-:Y:S02]  /*0b90*/  USHF.L.U32 UR15, UR6, 0x1e, URZ ;  /* 0x0000001e060f7899 */ /* 0x000fe400080006ff */
[----:B------:R-:W-:Y:S02]  /*0ba0*/  USHF.L.U64.HI UR16, UR6, 0x1e, UR7 ;  /* 0x0000001e06107899 */ /* 0x000fe40008010207 */
[----:B------:R-:W-:-:S04]  /*0bb0*/  UIADD3 UR15, UP0, UPT, UR10, UR15, URZ ;  /* 0x0000000f0a0f7290 */ /* 0x000fc8000ff1e0ff */
[----:B------:R-:W-:Y:S02]  /*0bc0*/  UIADD3.X UR16, UPT, UPT, UR5, UR16, URZ, UP0, !UPT ;  /* 0x0000001005107290 */ /* 0x000fe400087fe4ff */
[----:B------:R-:W-:Y:S02]  /*0bd0*/  ULEA UR10, UP0, UR28, UR10, 0xb ;  /* 0x0000000a1c0a7291 */ /* 0x000fe4000f8058ff */
[----:B-----5:R-:W-:Y:S02]  /*0be0*/  UIADD3 UR17, UP1, UPT, -UR15, UR18, URZ ;  /* 0x000000120f117290 */ /* 0x020fe4000ff3e1ff */
[----:B------:R-:W-:Y:S02]  /*0bf0*/  UIADD3.X UR5, UPT, UPT, URZ, UR5, URZ, UP0, !UPT ;  /* 0x00000005ff057290 */ /* 0x000fe400087fe4ff */
[----:B------:R-:W-:Y:S02]  /*0c00*/  UIADD3.X UR4, UPT, UPT, ~UR16, UR19, URZ, UP1, !UPT ;  /* 0x0000001310047290 */ /* 0x000fe40008ffe5ff */
[----:B------:R-:W-:-:S02]  /*0c10*/  UISETP.GE.U32.AND UP1, UPT, UR17, 0x800, UPT ;  /* 0x000008001100788c */ /* 0x000fc4000bf26070 */
[----:B------:R-:W-:Y:S02]  /*0c20*/  UISETP.GE.U32.AND UP0, UPT, UR10, UR13, UPT ;  /* 0x0000000d0a00728c */ /* 0x000fe4000bf06070 */
[----:B------:R-:W-:Y:S02]  /*0c30*/  UISETP.GE.U32.AND.EX UP1, UPT, UR4, URZ, UPT, UP1 ;  /* 0x000000ff0400728c */ /* 0x000fe4000bf26110 */
[----:B------:R-:W-:-:S07]  /*0c40*/  UISETP.GE.U32.AND.EX UP0, UPT, UR5, UR14, UPT, UP0 ;  /* 0x0000000e0500728c */ /* 0x000fce000bf06100 */
[----:B0-----:R-:W-:Y:S05]  /*0c50*/  BRA.U !UP1, `(.L_x_146) ;  /* 0x0000000109587547 */ /* 0x001fea000b800000 */
[----:B------:R-:W4:Y:S01]  /*0c60*/  LDCU.64 UR18, c[0x0][0x388] ;  /* 0x00007100ff1277ac */ /* 0x000f220008000a00 */
[----:B0-23--:R-:W-:-:S05]  /*0c70*/  IADD3 R3, P0, PT, R4, UR15, RZ ;  /* 0x0000000f04037c10 */ /* 0x00dfca000ff1e0ff */
[----:B------:R-:W-:Y:S01]  /*0c80*/  IMAD.X R6, RZ, RZ, UR16, P0 ;  /* 0x00000010ff067e24 */ /* 0x000fe200080e06ff */
[----:B----4-:R-:W-:-:S04]  /*0c90*/  LEA R2, P0, R3, UR18, 0x2 ;  /* 0x0000001203027c11 */ /* 0x010fc8000f8010ff */
        /* <DEDUP_REMOVED lines=18> */
.L_x_146:
[----:B------:R-:W4:Y:S01]  /*0dc0*/  LDCU.64 UR18, c[0x0][0x388] ;  /* 0x00007100ff1277ac */ /* 0x000f220008000a00 */
[C---:B012---:R-:W-:Y:S01]  /*0dd0*/  VIADD R5, R4.reuse, 0x100 ;  /* 0x0000010004057836 */ /* 0x047fe20000000000 */
[C---:B---3--:R-:W-:Y:S01]  /*0de0*/  IADD3 R3, P0, PT, R4.reuse, UR15, RZ ;  /* 0x0000000f04037c10 */ /* 0x048fe2000ff1e0ff */
[C---:B----4-:R-:W-:Y:S01]  /*0df0*/  VIADD R2, R4.reuse, 0x80 ;  /* 0x0000008004027836 */ /* 0x050fe20000000000 */
[C---:B------:R-:W-:Y:S01]  /*0e00*/  ISETP.GE.AND P1, PT, R4.reuse, UR17, PT ;  /* 0x0000001104007c0c */ /* 0x040fe2000bf26270 */
[----:B------:R-:W-:Y:S01]  /*0e10*/  VIADD R7, R4, 0x180 ;  /* 0x0000018004077836 */ /* 0x000fe20000000000 */
[----:B------:R-:W-:Y:S01]  /*0e20*/  ISETP.GE.AND P3, PT, R5, UR17, PT ;  /* 0x0000001105007c0c */ /* 0x000fe2000bf66270 */
[----:B------:R-:W-:Y:S01]  /*0e30*/  IMAD.X R6, RZ, RZ, UR16, P0 ;  /* 0x00000010ff067e24 */ /* 0x000fe200080e06ff */
[----:B------:R-:W-:Y:S01]  /*0e40*/  ISETP.GE.AND P2, PT, R2, UR17, PT ;  /* 0x0000001102007c0c */ /* 0x000fe2000bf46270 */
[----:B------:R-:W-:Y:S01]  /*0e50*/  VIADD R5, R4, 0x200 ;  /* 0x0000020004057836 */ /* 0x000fe20000000000 */
[----:B------:R-:W-:Y:S01]  /*0e60*/  ISETP.GE.AND P4, PT, R7, UR17, PT ;  /* 0x0000001107007c0c */ /* 0x000fe2000bf86270 */
[----:B------:R-:W-:-:S03]  /*0e70*/  IMAD.MOV.U32 R12, RZ, RZ, 0x7fffffff ;  /* 0x7fffffffff0c7424 */ /* 0x000fc600078e00ff */
[----:B------:R-:W-:Y:S01]  /*0e80*/  ISETP.GE.AND P5, PT, R5, UR17, PT ;  /* 0x0000001105007c0c */ /* 0x000fe2000bfa6270 */
[----:B------:R-:W-:Y:S01]  /*0e90*/  VIADD R5, R4, 0x300 ;  /* 0x0000030004057836 */ /* 0x000fe20000000000 */
[----:B------:R-:W-:-:S04]  /*0ea0*/  LEA R2, P0, R3, UR18, 0x2 ;  /* 0x0000001203027c11 */ /* 0x000fc8000f8010ff */
[----:B------:R-:W-:Y:S01]  /*0eb0*/  LEA.HI.X R3, R3, UR19, R6, 0x2, P0 ;  /* 0x0000001303037c11 */ /* 0x000fe200080f1406 */
[----:B------:R-:W-:Y:S01]  /*0ec0*/  IMAD.MOV.U32 R11, RZ, RZ, 0x7fffffff ;  /* 0x7fffffffff0b7424 */ /* 0x000fe200078e00ff */
[----:B------:R-:W-:-:S03]  /*0ed0*/  IADD3 R6, PT, PT, R4, 0x280, RZ ;  /* 0x0000028004067810 */ /* 0x000fc60007ffe0ff */
[----:B------:R1:W5:Y:S01]  /*0ee0*/  @!P1 LDG.E R12, desc[UR20][R2.64] ;  /* 0x00000014020c9981 */ /* 0x000362000c1e1900 */
[----:B------:R-:W-:Y:S01]  /*0ef0*/  ISETP.GE.AND P1, PT, R5, UR17, PT ;  /* 0x0000001105007c0c */ /* 0x000fe2000bf26270 */
[----:B------:R-:W-:Y:S01]  /*0f00*/  VIADD R5, R4, 0x380 ;  /* 0x0000038004057836 */ /* 0x000fe20000000000 */
[----:B------:R-:W-:Y:S01]  /*0f10*/  ISETP.GE.AND P0, PT, R6, UR17, PT ;  /* 0x0000001106007c0c */ /* 0x000fe2000bf06270 */
[----:B------:R-:W-:Y:S01]  /*0f20*/  IMAD.MOV.U32 R9, RZ, RZ, 0x7fffffff ;  /* 0x7fffffffff097424 */ /* 0x000fe200078e00ff */
[----:B------:R1:W5:Y:S02]  /*0f30*/  @!P2 LDG.E R11, desc[UR20][R2.64+0x200] ;  /* 0x00020014020ba981 */ /* 0x000364000c1e1900 */
[----:B------:R-:W-:Y:S01]  /*0f40*/  ISETP.GE.AND P2, PT, R5, UR17, PT ;  /* 0x0000001105007c0c */ /* 0x000fe2000bf46270 */
[----:B------:R-:W-:Y:S02]  /*0f50*/  VIADD R5, R4, 0x480 ;  /* 0x0000048004057836 */ /* 0x000fe40000000000 */
[----:B------:R-:W-:Y:S01]  /*0f60*/  IMAD.MOV.U32 R10, RZ, RZ, 0x7fffffff ;  /* 0x7fffffffff0a7424 */ /* 0x000fe200078e00ff */
[----:B------:R1:W5:Y:S01]  /*0f70*/  @!P4 LDG.E R9, desc[UR20][R2.64+0x600] ;  /* 0x000600140209c981 */ /* 0x000362000c1e1900 */
[----:B------:R-:W-:-:S02]  /*0f80*/  MOV R8, 0x7fffffff ;  /* 0x7fffffff00087802 */ /* 0x000fc40000000f00 */
[C---:B------:R-:W-:Y:S02]  /*0f90*/  LOP3.LUT R6, R4.reuse, 0x400, RZ, 0xfc, !PT ;  /* 0x0000040004067812 */ /* 0x040fe400078efcff */
[----:B------:R-:W-:Y:S01]  /*0fa0*/  ISETP.GE.AND P4, PT, R5, UR17, PT ;  /* 0x0000001105007c0c */ /* 0x000fe2000bf86270 */
[----:B------:R-:W-:Y:S01]  /*0fb0*/  VIADD R5, R4, 0x500 ;  /* 0x0000050004057836 */ /* 0x000fe20000000000 */
[----:B------:R1:W5:Y:S01]  /*0fc0*/  @!P3 LDG.E R10, desc[UR20][R2.64+0x400] ;  /* 0x00040014020ab981 */ /* 0x000362000c1e1900 */
[----:B------:R-:W-:Y:S01]  /*0fd0*/  ISETP.GE.AND P3, PT, R6, UR17, PT ;  /* 0x0000001106007c0c */ /* 0x000fe2000bf66270 */
[----:B------:R-:W-:Y:S02]  /*0fe0*/  IMAD.MOV.U32 R6, RZ, RZ, 0x7fffffff ;  /* 0x7fffffffff067424 */ /* 0x000fe400078e00ff */
[----:B------:R1:W5:Y:S01]  /*0ff0*/  @!P5 LDG.E R8, desc[UR20][R2.64+0x800] ;  /* 0x000800140208d981 */ /* 0x000362000c1e1900 */
[----:B------:R-:W-:Y:S01]  /*1000*/  ISETP.GE.AND P5, PT, R5, UR17, PT ;  /* 0x0000001105007c0c */ /* 0x000fe2000bfa6270 */
[----:B------:R-:W-:-:S02]  /*1010*/  VIADD R5, R4, 0x600 ;  /* 0x0000060004057836 */ /* 0x000fc40000000000 */
[----:B------:R-:W-:Y:S01]  /*1020*/  IMAD.MOV.U32 R7, RZ, RZ, 0x7fffffff ;  /* 0x7fffffffff077424 */ /* 0x000fe200078e00ff */
[----:B------:R1:W5:Y:S01]  /*1030*/  @!P1 LDG.E R6, desc[UR20][R2.64+0xc00] ;  /* 0x000c001402069981 */ /* 0x000362000c1e1900 */
[C---:B------:R-:W-:Y:S01]  /*1040*/  VIADD R13, R4.reuse, 0x580 ;  /* 0x00000580040d7836 */ /* 0x040fe20000000000 */
[----:B------:R-:W-:Y:S01]  /*1050*/  ISETP.GE.AND P1, PT, R5, UR17, PT ;  /* 0x0000001105007c0c */ /* 0x000fe2000bf26270 */
[----:B------:R-:W-:Y:S02]  /*1060*/  IMAD.MOV.U32 R5, RZ, RZ, 0x7fffffff ;  /* 0x7fffffffff057424 */ /* 0x000fe400078e00ff */
[----:B------:R-:W-:Y:S01]  /*1070*/  IMAD.MOV.U32 R19, RZ, RZ, 0x7fffffff ;  /* 0x7fffffffff137424 */ /* 0x000fe200078e00ff */
[----:B------:R1:W5:Y:S01]  /*1080*/  @!P0 LDG.E R7, desc[UR20][R2.64+0xa00] ;  /* 0x000a001402078981 */ /* 0x000362000c1e1900 */
[----:B------:R-:W-:Y:S01]  /*1090*/  IMAD.MOV.U32 R18, RZ, RZ, 0x7fffffff ;  /* 0x7fffffffff127424 */ /* 0x000fe200078e00ff */
[----:B------:R-:W-:Y:S01]  /*10a0*/  ISETP.GE.AND P0, PT, R13, UR17, PT ;  /* 0x000000110d007c0c */ /* 0x000fe2000bf06270 */
[C---:B------:R-:W-:Y:S01]  /*10b0*/  VIADD R14, R4.reuse, 0x700 ;  /* 0x00000700040e7836 */ /* 0x040fe20000000000 */
[----:B------:R-:W-:Y:S01]  /*10c0*/  IADD3 R13, PT, PT, R4, 0x680, RZ ;  /* 0x00000680040d7810 */ /* 0x000fe20007ffe0ff */
[----:B------:R1:W5:Y:S03]  /*10d0*/  @!P2 LDG.E R5, desc[UR20][R2.64+0xe00] ;  /* 0x000e00140205a981 */ /* 0x000366000c1e1900 */
[----:B------:R-:W-:Y:S01]  /*10e0*/  ISETP.GE.AND P2, PT, R13, UR17, PT ;  /* 0x000000110d007c0c */ /* 0x000fe2000bf46270 */
[----:B------:R1:W5:Y:S01]  /*10f0*/  @!P3 LDG.E R19, desc[UR20][R2.64+0x1000] ;  /* 0x001000140213b981 */ /* 0x000362000c1e1900 */
[----:B------:R-:W-:-:S03]  /*1100*/  ISETP.GE.AND P3, PT, R14, UR17, PT ;  /* 0x000000110e007c0c */ /* 0x000fc6000bf66270 */
[----:B------:R1:W5:Y:S01]  /*1110*/  @!P4 LDG.E R18, desc[UR20][R2.64+0x1200] ;  /* 0x001200140212c981 */ /* 0x000362000c1e1900 */
[----:B------:R-:W-:Y:S01]  /*1120*/  ISETP.GE.AND P4, PT, R21, UR17, PT ;  /* 0x0000001115007c0c */ /* 0x000fe2000bf86270 */
[----:B------:R-:W-:Y:S01]  /*1130*/  IMAD.MOV.U32 R17, RZ, RZ, 0x7fffffff ;  /* 0x7fffffffff117424 */ /* 0x000fe200078e00ff */
[----:B------:R-:W-:Y:S01]  /*1140*/  MOV R14, 0x7fffffff ;  /* 0x7fffffff000e7802 */ /* 0x000fe20000000f00 */
[----:B------:R-:W-:Y:S02]  /*1150*/  IMAD.MOV.U32 R16, RZ, RZ, 0x7fffffff ;  /* 0x7fffffffff107424 */ /* 0x000fe400078e00ff */
[----:B------:R-:W-:Y:S02]  /*1160*/  IMAD.MOV.U32 R22, RZ, RZ, 0x7fffffff ;  /* 0x7fffffffff167424 */ /* 0x000fe400078e00ff */
        /* <DEDUP_REMOVED lines=8> */
.L_x_147:
[----:B01----:R-:W0:Y:S02]  /*11f0*/  LDC.64 R2, c[0x0][0x398] ;  /* 0x0000e600ff027b82 */ /* 0x003e240000000a00 */
[----:B0-----:R-:W-:-:S13]  /*1200*/  ISETP.GT.AND P0, PT, R3, R2, PT ;  /* 0x000000020300720c */ /* 0x001fda0003f04270 */
[----:B------:R-:W-:Y:S05]  /*1210*/  @!P0 BRA `(.L_x_148) ;  /* 0x0000000400788947 */ /* 0x000fea0003800000 */
[----:B------:R-:W0:Y:S01]  /*1220*/  S2UR UR15, SR_CgaCtaId ;  /* 0x00000000000f79c3 */ /* 0x000e220000008800 */
[----:B-----5:R-:W-:Y:S01]  /*1230*/  LOP3.LUT R15, R15, 0x80000000, RZ, 0x3c, !PT ;  /* 0x800000000f0f7812 */ /* 0x020fe200078e3cff */
[----:B------:R-:W-:Y:S01]  /*1240*/  UMOV UR4, 0x400 ;  /* 0x0000040000047882 */ /* 0x000fe20000000000 */
[----:B------:R-:W-:Y:S01]  /*1250*/  LOP3.LUT R14, R14, 0x80000000, RZ, 0x3c, !PT ;  /* 0x800000000e0e7812 */ /* 0x000fe200078e3cff */
[----:B------:R-:W1:Y:S01]  /*1260*/  LDCU UR16, c[0x0][0x398] ;  /* 0x00007300ff1077ac */ /* 0x000e620008000800 */
[----:B------:R-:W-:Y:S02]  /*1270*/  LOP3.LUT R13, R13, 0x80000000, RZ, 0x3c, !PT ;  /* 0x800000000d0d7812 */ /* 0x000fe400078e3cff */
[----:B------:R-:W-:Y:S02]  /*1280*/  LOP3.LUT R2, R22, 0x80000000, RZ, 0x3c, !PT ;  /* 0x8000000016027812 */ /* 0x000fe400078e3cff */
[----:B------:R-:W-:Y:S02]  /*1290*/  LOP3.LUT R16, R16, 0x80000000, RZ, 0x3c, !PT ;  /* 0x8000000010107812 */ /* 0x000fe400078e3cff */
[----:B------:R-:W-:-:S02]  /*12a0*/  LOP3.LUT R17, R17, 0x80000000, RZ, 0x3c, !PT ;  /* 0x8000000011117812 */ /* 0x000fc400078e3cff */
[----:B------:R-:W-:Y:S02]  /*12b0*/  LOP3.LUT R18, R18, 0x80000000, RZ, 0x3c, !PT ;  /* 0x8000000012127812 */ /* 0x000fe400078e3cff */
[----:B------:R-:W-:Y:S02]  /*12c0*/  LOP3.LUT R19, R19, 0x80000000, RZ, 0x3c, !PT ;  /* 0x8000000013137812 */ /* 0x000fe400078e3cff */
[----:B------:R-:W-:Y:S02]  /*12d0*/  LOP3.LUT R5, R5, 0x80000000, RZ, 0x3c, !PT ;  /* 0x8000000005057812 */ /* 0x000fe400078e3cff */
[----:B------:R-:W-:Y:S02]  /*12e0*/  LOP3.LUT R6, R6, 0x80000000, RZ, 0x3c, !PT ;  /* 0x8000000006067812 */ /* 0x000fe400078e3cff */
[----:B------:R-:W-:Y:S02]  /*12f0*/  LOP3.LUT R7, R7, 0x80000000, RZ, 0x3c, !PT ;  /* 0x8000000007077812 */ /* 0x000fe400078e3cff */
[----:B------:R-:W-:Y:S01]  /*1300*/  LOP3.LUT R8, R8, 0x80000000, RZ, 0x3c, !PT ;  /* 0x8000000008087812 */ /* 0x000fe200078e3cff */
[----:B0-----:R-:W-:Y:S01]  /*1310*/  ULEA UR15, UR15, UR4, 0x18 ;  /* 0x000000040f0f7291 */ /* 0x001fe2000f8ec0ff */
[----:B------:R-:W-:-:S02]  /*1320*/  LOP3.LUT R9, R9, 0x80000000, RZ, 0x3c, !PT ;  /* 0x8000000009097812 */ /* 0x000fc400078e3cff */
[----:B------:R-:W-:Y:S01]  /*1330*/  LOP3.LUT R10, R10, 0x80000000, RZ, 0x3c, !PT ;  /* 0x800000000a0a7812 */ /* 0x000fe200078e3cff */
[----:B------:R-:W-:Y:S01]  /*1340*/  UMOV UR4, URZ ;  /* 0x000000ff00047c82 */ /* 0x000fe20008000000 */
[----:B------:R-:W-:Y:S02]  /*1350*/  LOP3.LUT R11, R11, 0x80000000, RZ, 0x3c, !PT ;  /* 0x800000000b0b7812 */ /* 0x000fe400078e3cff */
[----:B-1----:R-:W-:-:S07]  /*1360*/  LOP3.LUT R12, R12, 0x80000000, RZ, 0x3c, !PT ;  /* 0x800000000c0c7812 */ /* 0x002fce00078e3cff */
.L_x_149:
[----:B------:R-:W-:Y:S01]  /*1370*/  IMAD R22, RZ, RZ, -UR16 ;  /* 0x80000010ff167e24 */ /* 0x000fe2000f8e02ff */
[----:B0-----:R-:W-:Y:S01]  /*1380*/  SHF.R.U32.HI R23, RZ, UR16, R12 ;  /* 0x00000010ff177c19 */ /* 0x001fe2000801160c */
[----:B------:R-:W-:Y:S01]  /*1390*/  IMAD.MOV.U32 R25, RZ, RZ, -0x1 ;  /* 0xffffffffff197424 */ /* 0x000fe200078e00ff */
[----:B------:R-:W-:Y:S01]  /*13a0*/  ULEA UR17, UR4, UR15, 0xa ;  /* 0x0000000f04117291 */ /* 0x000fe2000f8e50ff */
[----:B------:R-:W-:Y:S01]  /*13b0*/  SHF.R.U32.HI R27, RZ, UR16, R10 ;  /* 0x00000010ff1b7c19 */ /* 0x000fe2000801160a */
[----:B------:R-:W-:Y:S01]  /*13c0*/  UIADD3 UR4, UPT, UPT, UR4, 0x1, URZ ;  /* 0x0000000104047890 */ /* 0x000fe2000fffe0ff */
[----:B------:R-:W-:Y:S02]  /*13d0*/  VIADDMNMX R22, R22, R3, 0x8, PT ;  /* 0x0000000816167446 */ /* 0x000fe40003800103 */
[----:B------:R-:W-:Y:S02]  /*13e0*/  SHF.R.U32.HI R29, RZ, UR16, R9 ;  /* 0x00000010ff1d7c19 */ /* 0x000fe40008011609 */
[----:B------:R-:W-:-:S02]  /*13f0*/  SHF.L.U32 R22, R25, R22, RZ ;  /* 0x0000001619167219 */ /* 0x000fc400000006ff */
[----:B------:R-:W-:Y:S02]  /*1400*/  SHF.R.U32.HI R25, RZ, UR16, R11 ;  /* 0x00000010ff197c19 */ /* 0x000fe4000801160b */
[-C--:B------:R-:W-:Y:S02]  /*1410*/  LOP3.LUT R23, R23, R22.reuse, RZ, 0x30, !PT ;  /* 0x0000001617177212 */ /* 0x080fe400078e30ff */
[-C--:B------:R-:W-:Y:S02]  /*1420*/  LOP3.LUT R25, R25, R22.reuse, RZ, 0x30, !PT ;  /* 0x0000001619197212 */ /* 0x080fe400078e30ff */
[----:B------:R-:W-:Y:S02]  /*1430*/  LOP3.LUT R27, R27, R22, RZ, 0x30, !PT ;  /* 0x000000161b1b7212 */ /* 0x000fe400078e30ff */
[----:B------:R-:W-:Y:S02]  /*1440*/  LEA R23, R23, UR17, 0x2 ;  /* 0x0000001117177c11 */ /* 0x000fe4000f8e10ff */
[----:B------:R-:W-:-:S02]  /*1450*/  LEA R25, R25, UR17, 0x2 ;  /* 0x0000001119197c11 */ /* 0x000fc4000f8e10ff */
[----:B------:R-:W-:Y:S01]  /*1460*/  LEA R27, R27, UR17, 0x2 ;  /* 0x000000111b1b7c11 */ /* 0x000fe2000f8e10ff */
[----:B------:R0:W-:Y:S01]  /*1470*/  ATOMS.POPC.INC.32 RZ, [R23+URZ] ;  /* 0x0000000017ff7f8c */ /* 0x0001e2000d8000ff */
[----:B------:R-:W-:Y:S02]  /*1480*/  SHF.R.U32.HI R24, RZ, UR16, R8 ;  /* 0x00000010ff187c19 */ /* 0x000fe40008011608 */
[----:B------:R-:W-:Y:S01]  /*1490*/  SHF.R.U32.HI R26, RZ, UR16, R7 ;  /* 0x00000010ff1a7c19 */ /* 0x000fe20008011607 */
[----:B------:R1:W-:Y:S01]  /*14a0*/  ATOMS.POPC.INC.32 RZ, [R25+URZ] ;  /* 0x0000000019ff7f8c */ /* 0x0003e2000d8000ff */
[-C--:B------:R-:W-:Y:S02]  /*14b0*/  LOP3.LUT R29, R29, R22.reuse, RZ, 0x30, !PT ;  /* 0x000000161d1d7212 */ /* 0x080fe400078e30ff */
[----:B------:R-:W-:Y:S01]  /*14c0*/  LOP3.LUT R24, R24, R22, RZ, 0x30, !PT ;  /* 0x0000001618187212 */ /* 0x000fe200078e30ff */
[----:B------:R2:W-:Y:S01]  /*14d0*/  ATOMS.POPC.INC.32 RZ, [R27+URZ] ;  /* 0x000000001bff7f8c */ /* 0x0005e2000d8000ff */
[----:B0-----:R-:W-:-:S02]  /*14e0*/  SHF.R.U32.HI R23, RZ, UR16, R6 ;  /* 0x00000010ff177c19 */ /* 0x001fc40008011606 */
[-C--:B------:R-:W-:Y:S02]  /*14f0*/  LOP3.LUT R26, R26, R22.reuse, RZ, 0x30, !PT ;  /* 0x000000161a1a7212 */ /* 0x080fe400078e30ff */
[----:B-1----:R-:W-:Y:S02]  /*1500*/  SHF.R.U32.HI R25, RZ, UR16, R5 ;  /* 0x00000010ff197c19 */ /* 0x002fe40008011605 */
[-C--:B------:R-:W-:Y:S02]  /*1510*/  LOP3.LUT R23, R23, R22.reuse, RZ, 0x30, !PT ;  /* 0x0000001617177212 */ /* 0x080fe400078e30ff */
[----:B--2---:R-:W-:Y:S02]  /*1520*/  SHF.R.U32.HI R27, RZ, UR16, R19 ;  /* 0x00000010ff1b7c19 */ /* 0x004fe40008011613 */
[----:B------:R-:W-:Y:S02]  /*1530*/  LEA R29, R29, UR17, 0x2 ;  /* 0x000000111d1d7c11 */ /* 0x000fe4000f8e10ff */
[----:B------:R-:W-:-:S02]  /*1540*/  LOP3.LUT R25, R25, R22, RZ, 0x30, !PT ;  /* 0x0000001619197212 */ /* 0x000fc400078e30ff */
[----:B------:R-:W-:Y:S01]  /*1550*/  LEA R24, R24, UR17, 0x2 ;  /* 0x0000001118187c11 */ /* 0x000fe2000f8e10ff */
[----:B------:R0:W-:Y:S01]  /*1560*/  ATOMS.POPC.INC.32 RZ, [R29+URZ] ;  /* 0x000000001dff7f8c */ /* 0x0001e2000d8000ff */
[----:B------:R-:W-:Y:S02]  /*1570*/  LOP3.LUT R27, R27, R22, RZ, 0x30, !PT ;  /* 0x000000161b1b7212 */ /* 0x000fe400078e30ff */
[----:B------:R-:W-:Y:S01]  /*1580*/  LEA R26, R26, UR17, 0x2 ;  /* 0x000000111a1a7c11 */ /* 0x000fe2000f8e10ff */
[----:B------:R1:W-:Y:S01]  /*1590*/  ATOMS.POPC.INC.32 RZ, [R24+URZ] ;  /* 0x0000000018ff7f8c */ /* 0x0003e2000d8000ff */
[----:B------:R-:W-:Y:S02]  /*15a0*/  LEA R23, R23, UR17, 0x2 ;  /* 0x0000001117177c11 */ /* 0x000fe4000f8e10ff */
[----:B------:R-:W-:Y:S01]  /*15b0*/  LEA R25, R25, UR17, 0x2 ;  /* 0x0000001119197c11 */ /* 0x000fe2000f8e10ff */
[----:B------:R2:W-:Y:S01]  /*15c0*/  ATOMS.POPC.INC.32 RZ, [R26+URZ] ;  /* 0x000000001aff7f8c */ /* 0x0005e2000d8000ff */
[----:B------:R-:W-:-:S02]  /*15d0*/  LEA R27, R27, UR17, 0x2 ;  /* 0x000000111b1b7c11 */ /* 0x000fc4000f8e10ff */
[----:B0-----:R-:W-:Y:S01]  /*15e0*/  SHF.R.U32.HI R29, RZ, UR16, R18 ;  /* 0x00000010ff1d7c19 */ /* 0x001fe20008011612 */
[----:B------:R0:W-:Y:S01]  /*15f0*/  ATOMS.POPC.INC.32 RZ, [R23+URZ] ;  /* 0x0000000017ff7f8c */ /* 0x0001e2000d8000ff */
[----:B-1----:R-:W-:Y:S02]  /*1600*/  SHF.R.U32.HI R24, RZ, UR16, R17 ;  /* 0x00000010ff187c19 */ /* 0x002fe40008011611 */
[----:B------:R-:W-:Y:S01]  /*1610*/  SHF.R.U32.HI R28, RZ, UR16, R15 ;  /* 0x00000010ff1c7c19 */ /* 0x000fe2000801160f */
[----:B------:R1:W-:Y:S01]  /*1620*/  ATOMS.POPC.INC.32 RZ, [R25+URZ] ;  /* 0x0000000019ff7f8c */ /* 0x0003e2000d8000ff */
[----:B--2---:R-:W-:Y:S02]  /*1630*/  SHF.R.U32.HI R26, RZ, UR16, R16 ;  /* 0x00000010ff1a7c19 */ /* 0x004fe40008011610 */
[----:B------:R-:W-:Y:S01]  /*1640*/  LOP3.LUT R29, R29, R22, RZ, 0x30, !PT ;  /* 0x000000161d1d7212 */ /* 0x000fe200078e30ff */
[----:B------:R2:W-:Y:S01]  /*1650*/  ATOMS.POPC.INC.32 RZ, [R27+URZ] ;  /* 0x000000001bff7f8c */ /* 0x0005e2000d8000ff */
[----:B0-----:R-:W-:-:S02]  /*1660*/  SHF.R.U32.HI R23, RZ, UR16, R2 ;  /* 0x00000010ff177c19 */ /* 0x001fc40008011602 */
[-C--:B------:R-:W-:Y:S02]  /*1670*/  LOP3.LUT R24, R24, R22.reuse, RZ, 0x30, !PT ;  /* 0x0000001618187212 */ /* 0x080fe400078e30ff */
[----:B-1----:R-:W-:Y:S02]  /*1680*/  SHF.R.U32.HI R25, RZ, UR16, R13 ;  /* 0x00000010ff197c19 */ /* 0x002fe4000801160d */
[-C--:B------:R-:W-:Y:S02]  /*1690*/  LOP3.LUT R26, R26, R22.reuse, RZ, 0x30, !PT ;  /* 0x000000161a1a7212 */ /* 0x080fe400078e30ff */
[----:B--2---:R-:W-:Y:S01]  /*16a0*/  SHF.R.U32.HI R27, RZ, UR16, R14 ;  /* 0x00000010ff1b7c19 */ /* 0x004fe2000801160e */
[----:B------:R-:W-:Y:S01]  /*16b0*/  UIADD3 UR16, UPT, UPT, UR16, 0x8, URZ ;  /* 0x0000000810107890 */ /* 0x000fe2000fffe0ff */
[----:B------:R-:W-:Y:S02]  /*16c0*/  LOP3.LUT R23, R23, R22, RZ, 0x30, !PT ;  /* 0x0000001617177212 */ /* 0x000fe400078e30ff */
[----:B------:R-:W-:-:S02]  /*16d0*/  LEA R29, R29, UR17, 0x2 ;  /* 0x000000111d1d7c11 */ /* 0x000fc4000f8e10ff */
[-C--:B------:R-:W-:Y:S02]  /*16e0*/  LOP3.LUT R25, R25, R22.reuse, RZ, 0x30, !PT ;  /* 0x0000001619197212 */ /* 0x080fe400078e30ff */
[----:B------:R-:W-:Y:S01]  /*16f0*/  ISETP.LE.AND P0, PT, R3, UR16, PT ;  /* 0x0000001003007c0c */ /* 0x000fe2000bf03270 */
[----:B------:R0:W-:Y:S01]  /*1700*/  ATOMS.POPC.INC.32 RZ, [R29+URZ] ;  /* 0x000000001dff7f8c */ /* 0x0001e2000d8000ff */
[----:B------:R-:W-:Y:S02]  /*1710*/  LEA R24, R24, UR17, 0x2 ;  /* 0x0000001118187c11 */ /* 0x000fe4000f8e10ff */
[-C--:B------:R-:W-:Y:S02]  /*1720*/  LOP3.LUT R27, R27, R22.reuse, RZ, 0x30, !PT ;  /* 0x000000161b1b7212 */ /* 0x080fe400078e30ff */
[----:B------:R-:W-:Y:S01]  /*1730*/  LEA R26, R26, UR17, 0x2 ;  /* 0x000000111a1a7c11 */ /* 0x000fe2000f8e10ff */
[----:B------:R0:W-:Y:S01]  /*1740*/  ATOMS.POPC.INC.32 RZ, [R24+URZ] ;  /* 0x0000000018ff7f8c */ /* 0x0001e2000d8000ff */
[----:B------:R-:W-:-:S02]  /*1750*/  LOP3.LUT R28, R28, R22, RZ, 0x30, !PT ;  /* 0x000000161c1c7212 */ /* 0x000fc400078e30ff */
[----:B------:R-:W-:Y:S01]  /*1760*/  LEA R23, R23, UR17, 0x2 ;  /* 0x0000001117177c11 */ /* 0x000fe2000f8e10ff */
[----:B------:R0:W-:Y:S01]  /*1770*/  ATOMS.POPC.INC.32 RZ, [R26+URZ] ;  /* 0x000000001aff7f8c */ /* 0x0001e2000d8000ff */
[----:B------:R-:W-:Y:S02]  /*1780*/  LEA R25, R25, UR17, 0x2 ;  /* 0x0000001119197c11 */ /* 0x000fe4000f8e10ff */
[----:B------:R-:W-:Y:S01]  /*1790*/  LEA R27, R27, UR17, 0x2 ;  /* 0x000000111b1b7c11 */ /* 0x000fe2000f8e10ff */
[----:B------:R0:W-:Y:S01]  /*17a0*/  ATOMS.POPC.INC.32 RZ, [R23+URZ] ;  /* 0x0000000017ff7f8c */ /* 0x0001e2000d8000ff */
[----:B------:R-:W-:-:S03]  /*17b0*/  LEA R28, R28, UR17, 0x2 ;  /* 0x000000111c1c7c11 */ /* 0x000fc6000f8e10ff */
[----:B------:R0:W-:Y:S04]  /*17c0*/  ATOMS.POPC.INC.32 RZ, [R25+URZ] ;  /* 0x0000000019ff7f8c */ /* 0x0001e8000d8000ff */
[----:B------:R0:W-:Y:S04]  /*17d0*/  ATOMS.POPC.INC.32 RZ, [R27+URZ] ;  /* 0x000000001bff7f8c */ /* 0x0001e8000d8000ff */
[----:B------:R0:W-:Y:S01]  /*17e0*/  ATOMS.POPC.INC.32 RZ, [R28+URZ] ;  /* 0x000000001cff7f8c */ /* 0x0001e2000d8000ff */
[----:B------:R-:W-:Y:S05]  /*17f0*/  @!P0 BRA `(.L_x_149) ;  /* 0xfffffff800dc8947 */ /* 0x000fea000383ffff */
.L_x_148:
[----:B------:R-:W-:Y:S05]  /*1800*/  BRA.U !UP0, `(.L_x_150) ;  /* 0xfffffff108dc7547 */ /* 0x000fea000b83ffff */
.L_x_145:
[----:B------:R-:W-:Y:S01]  /*1810*/  BAR.SYNC.DEFER_BLOCKING 0x0 ;  /* 0x0000000000007b1d */ /* 0x000fe20000010000 */
[----:B------:R-:W-:-:S05]  /*1820*/  ISETP.NE.AND P0, PT, R20, RZ, PT ;  /* 0x000000ff1400720c */ /* 0x000fca0003f05270 */
[----:B------:R-:W-:Y:S08]  /*1830*/  BSSY.RECONVERGENT B0, `(.L_x_151) ;  /* 0x0000164000007945 */ /* 0x000ff00003800200 */
[----:B------:R-:W-:Y:S05]  /*1840*/  @P0 BRA `(.L_x_152) ;  /* 0x0000001400880947 */ /* 0x000fea0003800000 */
[----:B------:R-:W-:Y:S01]  /*1850*/  UISETP.GE.U32.AND UP0, UPT, UR22, 0x7, UPT ;  /* 0x000000071600788c */ /* 0x000fe2000bf06070 */
[----:B0-23--:R-:W-:-:S08]  /*1860*/  IMAD.MOV.U32 R3, RZ, RZ, RZ ;  /* 0x000000ffff037224 */ /* 0x00dfd000078e00ff */
[----:B------:R-:W-:Y:S05]  /*1870*/  BRA.U !UP0, `(.L_x_153) ;  /* 0x00000005085c7547 */ /* 0x000fea000b800000 */
[----:B----4-:R-:W0:Y:S01]  /*1880*/  LDC.64 R2, c[0x0][0x380] ;  /* 0x0000e000ff027b82 */ /* 0x010e220000000a00 */
[----:B-1---5:R-:W-:-:S07]  /*1890*/  IMAD.MOV.U32 R5, RZ, RZ, RZ ;  /* 0x000000ffff057224 */ /* 0x022fce00078e00ff */
.L_x_170:
[----:B----4-:R-:W-:Y:S01]  /*18a0*/  IMAD R7, R5, 0x400, R0 ;  /* 0x0000040005077824 */ /* 0x010fe200078e0200 */
[----:B------:R-:W-:Y:S04]  /*18b0*/  BSSY.RECONVERGENT B1, `(.L_x_154) ;  /* 0x000000f000017945 */ /* 0x000fe80003800200 */
[----:B01----:R-:W1:Y:S04]  /*18c0*/  LDS R18, [R7] ;  /* 0x0000000007127984 */ /* 0x003e680000000800 */
[----:B--23--:R2:W3:Y:S04]  /*18d0*/  LDS R9, [R7+0x400] ;  /* 0x0004000007097984 */ /* 0x00c4e80000000800 */
[----:B------:R2:W4:Y:S04]  /*18e0*/  LDS R22, [R7+0x800] ;  /* 0x0008000007167984 */ /* 0x0005280000000800 */
[----:B------:R2:W0:Y:S04]  /*18f0*/  LDS R14, [R7+0xc00] ;  /* 0x000c0000070e7984 */ /* 0x0004280000000800 */
[----:B------:R2:W0:Y:S04]  /*1900*/  LDS R12, [R7+0x1000] ;  /* 0x00100000070c7984 */ /* 0x0004280000000800 */
[----:B------:R2:W0:Y:S04]  /*1910*/  LDS R6, [R7+0x1400] ;  /* 0x0014000007067984 */ /* 0x0004280000000800 */
[----:B------:R2:W0:Y:S04]  /*1920*/  LDS R8, [R7+0x1800] ;  /* 0x0018000007087984 */ /* 0x0004280000000800 */
[----:B------:R2:W0:Y:S01]  /*1930*/  LDS R10, [R7+0x1c00] ;  /* 0x001c0000070a7984 */ /* 0x0004220000000800 */
[----:B-1----:R-:W-:-:S13]  /*1940*/  ISETP.NE.AND P0, PT, R18, RZ, PT ;  /* 0x000000ff1200720c */ /* 0x002fda0003f05270 */
[----:B--234-:R-:W-:Y:S05]  /*1950*/  @!P0 BRA `(.L_x_155) ;  /* 0x0000000000108947 */ /* 0x01cfea0003800000 */
[----:B------:R-:W-:Y:S01]  /*1960*/  LEA R17, R5, R4, 0x8 ;  /* 0x0000000405117211 */ /* 0x000fe200078e40ff */
[----:B------:R-:W-:-:S04]  /*1970*/  IMAD.MOV.U32 R19, RZ, RZ, RZ ;  /* 0x000000ffff137224 */ /* 0x000fc800078e00ff */
[----:B0-----:R-:W-:-:S05]  /*1980*/  IMAD.WIDE.U32 R16, R17, 0x8, R2 ;  /* 0x0000000811107825 */ /* 0x001fca00078e0002 */
[----:B------:R1:W-:Y:S02]  /*1990*/  REDG.E.ADD.64.STRONG.GPU desc[UR20][R16.64], R18 ;  /* 0x000000121000798e */ /* 0x0003e4000c12e514 */
.L_x_155:
[----:B------:R-:W-:Y:S05]  /*19a0*/  BSYNC.RECONVERGENT B1 ;  /* 0x0000000000017941 */ /* 0x000fea0003800200 */
.L_x_154:
[----:B------:R-:W-:Y:S01]  /*19b0*/  ISETP.NE.AND P6, PT, R9, RZ, PT ;  /* 0x000000ff0900720c */ /* 0x000fe20003fc5270 */
[----:B------:R-:W-:Y:S01]  /*19c0*/  BSSY.RECONVERGENT B1, `(.L_x_156) ;  /* 0x000000e000017945 */ /* 0x000fe20003800200 */
[----:B------:R-:W-:Y:S02]  /*19d0*/  ISETP.NE.AND P0, PT, R22, RZ, PT ;  /* 0x000000ff1600720c */ /* 0x000fe40003f05270 */
[----:B0-----:R-:W-:Y:S02]  /*19e0*/  ISETP.NE.AND P1, PT, R14, RZ, PT ;  /* 0x000000ff0e00720c */ /* 0x001fe40003f25270 */
[----:B------:R-:W-:Y:S02]  /*19f0*/  ISETP.NE.AND P2, PT, R12, RZ, PT ;  /* 0x000000ff0c00720c */ /* 0x000fe40003f45270 */
[----:B------:R-:W-:Y:S02]  /*1a00*/  ISETP.NE.AND P3, PT, R6, RZ, PT ;  /* 0x000000ff0600720c */ /* 0x000fe40003f65270 */
[----:B------:R-:W-:-:S02]  /*1a10*/  ISETP.NE.AND P4, PT, R8, RZ, PT ;  /* 0x000000ff0800720c */ /* 0x000fc40003f85270 */
[----:B------:R-:W-:Y:S01]  /*1a20*/  ISETP.NE.AND P5, PT, R10, RZ, PT ;  /* 0x000000ff0a00720c */ /* 0x000fe20003fa5270 */
[----:B------:R-:W-:-:S12]  /*1a30*/  @!P6 BRA `(.L_x_157) ;  /* 0x000000000018e947 */ /* 0x000fd80003800000 */
[----:B-1----:R-:W-:Y:S02]  /*1a40*/  IMAD R17, R5, 0x100, R4 ;  /* 0x0000010005117824 */ /* 0x002fe400078e0204 */
[----:B------:R-:W-:Y:S02]  /*1a50*/  IMAD.MOV.U32 R18, RZ, RZ, R9 ;  /* 0x000000ffff127224 */ /* 0x000fe400078e0009 */
[----:B------:R-:W-:Y:S02]  /*1a60*/  VIADD R17, R17, 0x100 ;  /* 0x0000010011117836 */ /* 0x000fe40000000000 */
[----:B------:R-:W-:Y:S02]  /*1a70*/  IMAD.MOV.U32 R19, RZ, RZ, RZ ;  /* 0x000000ffff137224 */ /* 0x000fe400078e00ff */
[----:B------:R-:W-:-:S05]  /*1a80*/  IMAD.WIDE.U32 R16, R17, 0x8, R2 ;  /* 0x0000000811107825 */ /* 0x000fca00078e0002 */
[----:B------:R0:W-:Y:S02]  /*1a90*/  REDG.E.ADD.64.STRONG.GPU desc[UR20][R16.64], R18 ;  /* 0x000000121000798e */ /* 0x0001e4000c12e514 */
.L_x_157:
[----:B------:R-:W-:Y:S05]  /*1aa0*/  BSYNC.RECONVERGENT B1 ;  /* 0x0000000000017941 */ /* 0x000fea0003800200 */
.L_x_156:
[----:B------:R-:W-:Y:S04]  /*1ab0*/  BSSY.RECONVERGENT B1, `(.L_x_158) ;  /* 0x0000007000017945 */ /* 0x000fe80003800200 */
[----:B------:R-:W-:Y:S05]  /*1ac0*/  @!P0 BRA `(.L_x_159) ;  /* 0x0000000000148947 */ /* 0x000fea0003800000 */
[----:B01----:R-:W-:Y:S02]  /*1ad0*/  IMAD R17, R5, 0x100, R4 ;  /* 0x0000010005117824 */ /* 0x003fe400078e0204 */
[----:B------:R-:W-:-:S03]  /*1ae0*/  IMAD.MOV.U32 R23, RZ, RZ, RZ ;  /* 0x000000ffff177224 */ /* 0x000fc600078e00ff */
[----:B------:R-:W-:-:S05]  /*1af0*/  IADD3 R17, PT, PT, R17, 0x200, RZ ;  /* 0x0000020011117810 */ /* 0x000fca0007ffe0ff */
[----:B------:R-:W-:-:S05]  /*1b00*/  IMAD.WIDE.U32 R16, R17, 0x8, R2 ;  /* 0x0000000811107825 */ /* 0x000fca00078e0002 */
[----:B------:R2:W-:Y:S02]  /*1b10*/  REDG.E.ADD.64.STRONG.GPU desc[UR20][R16.64], R22 ;  /* 0x000000161000798e */ /* 0x0005e4000c12e514 */
.L_x_159:
[----:B------:R-:W-:Y:S05]  /*1b20*/  BSYNC.RECONVERGENT B1 ;  /* 0x0000000000017941 */ /* 0x000fea0003800200 */
.L_x_158:
[----:B------:R-:W-:Y:S04]  /*1b30*/  BSSY.RECONVERGENT B1, `(.L_x_160) ;  /* 0x0000007000017945 */ /* 0x000fe80003800200 */
[----:B------:R-:W-:Y:S05]  /*1b40*/  @!P1 BRA `(.L_x_161) ;  /* 0x0000000000149947 */ /* 0x000fea0003800000 */
[----:B012---:R-:W-:Y:S02]  /*1b50*/  IMAD R17, R5, 0x100, R4 ;  /* 0x0000010005117824 */ /* 0x007fe400078e0204 */
[----:B------:R-:W-:Y:S02]  /*1b60*/  IMAD.MOV.U32 R15, RZ, RZ, RZ ;  /* 0x000000ffff0f7224 */ /* 0x000fe400078e00ff */
[----:B------:R-:W-:-:S04]  /*1b70*/  VIADD R17, R17, 0x300 ;  /* 0x0000030011117836 */ /* 0x000fc80000000000 */
[----:B------:R-:W-:-:S05]  /*1b80*/  IMAD.WIDE.U32 R16, R17, 0x8, R2 ;  /* 0x0000000811107825 */ /* 0x000fca00078e0002 */
[----:B------:R3:W-:Y:S02]  /*1b90*/  REDG.E.ADD.64.STRONG.GPU desc[UR20][R16.64], R14 ;  /* 0x0000000e1000798e */ /* 0x0007e4000c12e514 */
.L_x_161:
[----:B------:R-:W-:Y:S05]  /*1ba0*/  BSYNC.RECONVERGENT B1 ;  /* 0x0000000000017941 */ /* 0x000fea0003800200 */
.L_x_160:
[----:B------:R-:W-:Y:S04]  /*1bb0*/  BSSY.RECONVERGENT B1, `(.L_x_162) ;  /* 0x0000007000017945 */ /* 0x000fe80003800200 */
[----:B------:R-:W-:Y:S05]  /*1bc0*/  @!P2 BRA `(.L_x_163) ;  /* 0x000000000014a947 */ /* 0x000fea0003800000 */
[----:B---3--:R-:W-:Y:S02]  /*1bd0*/  IMAD R15, R5, 0x100, R4 ;  /* 0x00000100050f7824 */ /* 0x008fe400078e0204 */
[----:B------:R-:W-:Y:S02]  /*1be0*/  HFMA2 R13, -RZ, RZ, 0, 0 ;  /* 0x00000000ff0d7431 */ /* 0x000fe400000001ff */
[----:B------:R-:W-:-:S04]  /*1bf0*/  VIADD R15, R15, 0x400 ;  /* 0x000004000f0f7836 */ /* 0x000fc80000000000 */
[----:B------:R-:W-:-:S05]  /*1c00*/  IMAD.WIDE.U32 R14, R15, 0x8, R2 ;  /* 0x000000080f0e7825 */ /* 0x000fca00078e0002 */
[----:B------:R4:W-:Y:S02]  /*1c10*/  REDG.E.ADD.64.STRONG.GPU desc[UR20][R14.64], R12 ;  /* 0x0000000c0e00798e */ /* 0x0009e4000c12e514 */
.L_x_163:
[----:B------:R-:W-:Y:S05]  /*1c20*/  BSYNC.RECONVERGENT B1 ;  /* 0x0000000000017941 */ /* 0x000fea0003800200 */
.L_x_162:
[----:B------:R-:W-:Y:S04]  /*1c30*/  BSSY.RECONVERGENT B1, `(.L_x_164) ;  /* 0x0000007000017945 */ /* 0x000fe80003800200 */
[----:B------:R-:W-:Y:S05]  /*1c40*/  @!P3 BRA `(.L_x_165) ;  /* 0x000000000014b947 */ /* 0x000fea0003800000 */
[----:B----4-:R-:W-:Y:S02]  /*1c50*/  IMAD R13, R5, 0x100, R4 ;  /* 0x00000100050d7824 */ /* 0x010fe400078e0204 */
[----:B------:R-:W-:Y:S02]  /*1c60*/  IMAD.MOV.U32 R7, RZ, RZ, RZ ;  /* 0x000000ffff077224 */ /* 0x000fe400078e00ff */
[----:B------:R-:W-:-:S04]  /*1c70*/  VIADD R13, R13, 0x500 ;  /* 0x000005000d0d7836 */ /* 0x000fc80000000000 */
[----:B------:R-:W-:-:S05]  /*1c80*/  IMAD.WIDE.U32 R12, R13, 0x8, R2 ;  /* 0x000000080d0c7825 */ /* 0x000fca00078e0002 */
[----:B------:R4:W-:Y:S02]  /*1c90*/  REDG.E.ADD.64.STRONG.GPU desc[UR20][R12.64], R6 ;  /* 0x000000060c00798e */ /* 0x0009e4000c12e514 */
.L_x_165:
[----:B------:R-:W-:Y:S05]  /*1ca0*/  BSYNC.RECONVERGENT B1 ;  /* 0x0000000000017941 */ /* 0x000fea0003800200 */
.L_x_164:
[----:B------:R-:W-:Y:S04]  /*1cb0*/  BSSY.RECONVERGENT B1, `(.L_x_166) ;  /* 0x0000007000017945 */ /* 0x000fe80003800200 */
[----:B------:R-:W-:Y:S05]  /*1cc0*/  @!P4 BRA `(.L_x_167) ;  /* 0x000000000014c947 */ /* 0x000fea0003800000 */
[----:B----4-:R-:W-:Y:S02]  /*1cd0*/  IMAD R7, R5, 0x100, R4 ;  /* 0x0000010005077824 */ /* 0x010fe400078e0204 */
[----:B------:R-:W-:Y:S02]  /*1ce0*/  IMAD.MOV.U32 R9, RZ, RZ, RZ ;  /* 0x000000ffff097224 */ /* 0x000fe400078e00ff */
[----:B------:R-:W-:-:S04]  /*1cf0*/  VIADD R7, R7, 0x600 ;  /* 0x0000060007077836 */ /* 0x000fc80000000000 */
[----:B------:R-:W-:-:S05]  /*1d00*/  IMAD.WIDE.U32 R6, R7, 0x8, R2 ;  /* 0x0000000807067825 */ /* 0x000fca00078e0002 */
[----:B------:R4:W-:Y:S02]  /*1d10*/  REDG.E.ADD.64.STRONG.GPU desc[UR20][R6.64], R8 ;  /* 0x000000080600798e */ /* 0x0009e4000c12e514 */
.L_x_167:
[----:B------:R-:W-:Y:S05]  /*1d20*/  BSYNC.RECONVERGENT B1 ;  /* 0x0000000000017941 */ /* 0x000fea0003800200 */
.L_x_166:
[----:B------:R-:W-:Y:S04]  /*1d30*/  BSSY.RECONVERGENT B1, `(.L_x_168) ;  /* 0x0000007000017945 */ /* 0x000fe80003800200 */
[----:B------:R-:W-:Y:S05]  /*1d40*/  @!P5 BRA `(.L_x_169) ;  /* 0x000000000014d947 */ /* 0x000fea0003800000 */
[----:B----4-:R-:W-:Y:S01]  /*1d50*/  LEA R7, R5, R4, 0x8 ;  /* 0x0000000405077211 */ /* 0x010fe200078e40ff */
[----:B------:R-:W-:-:S04]  /*1d60*/  IMAD.MOV.U32 R11, RZ, RZ, RZ ;  /* 0x000000ffff0b7224 */ /* 0x000fc800078e00ff */
[----:B------:R-:W-:-:S04]  /*1d70*/  VIADD R7, R7, 0x700 ;  /* 0x0000070007077836 */ /* 0x000fc80000000000 */
[----:B------:R-:W-:-:S05]  /*1d80*/  IMAD.WIDE.U32 R6, R7, 0x8, R2 ;  /* 0x0000000807067825 */ /* 0x000fca00078e0002 */
[----:B------:R4:W-:Y:S02]  /*1d90*/  REDG.E.ADD.64.STRONG.GPU desc[UR20][R6.64], R10 ;  /* 0x0000000a0600798e */ /* 0x0009e4000c12e514 */
.L_x_169:
[----:B------:R-:W-:Y:S05]  /*1da0*/  BSYNC.RECONVERGENT B1 ;  /* 0x0000000000017941 */ /* 0x000fea0003800200 */
.L_x_168:
[----:B------:R-:W-:-:S05]  /*1db0*/  VIADD R5, R5, 0x8 ;  /* 0x0000000805057836 */ /* 0x000fca0000000000 */
[----:B------:R-:W-:-:S13]  /*1dc0*/  ISETP.NE.AND P0, PT, R5, UR27, PT ;  /* 0x0000001b05007c0c */ /* 0x000fda000bf05270 */
[----:B------:R-:W-:Y:S05]  /*1dd0*/  @P0 BRA `(.L_x_170) ;  /* 0xfffffff800b00947 */ /* 0x000fea000383ffff */
[----:B------:R-:W-:-:S07]  /*1de0*/  IMAD.U32 R3, RZ, RZ, UR27 ;  /* 0x0000001bff037e24 */ /* 0x000fce000f8e00ff */
.L_x_153:
[----:B------:R-:W-:Y:S02]  /*1df0*/  UISETP.NE.AND UP0, UPT, UR24, URZ, UPT ;  /* 0x000000ff1800728c */ /* 0x000fe4000bf05270 */
[----:B----45:R-:W-:Y:S02]  /*1e00*/  IMAD.U32 R8, RZ, RZ, UR24 ;  /* 0x00000018ff087e24 */ /* 0x030fe4000f8e00ff */
[----:B-1----:R-:W-:-:S03]  /*1e10*/  IMAD.U32 R5, RZ, RZ, UR25 ;  /* 0x00000019ff057e24 */ /* 0x002fc6000f8e00ff */
[----:B------:R-:W-:Y:S01]  /*1e20*/  IADD3 R8, PT, PT, R8, -0x1, RZ ;  /* 0xffffffff08087810 */ /* 0x000fe20007ffe0ff */
[----:B------:R-:W-:Y:S01]  /*1e30*/  VIADD R5, R5, 0xffffffff ;  /* 0xffffffff05057836 */ /* 0x000fe20000000000 */
[----:B------:R-:W-:Y:S06]  /*1e40*/  BRA.U !UP0, `(.L_x_171) ;  /* 0x0000000508707547 */ /* 0x000fec000b800000 */
[----:B------:R-:W-:-:S13]  /*1e50*/  ISETP.GE.U32.AND P0, PT, R8, 0x3, PT ;  /* 0x000000030800780c */ /* 0x000fda0003f06070 */
[----:B------:R-:W-:Y:S05]  /*1e60*/  @!P0 BRA `(.L_x_172) ;  /* 0x0000000000bc8947 */ /* 0x000fea0003800000 */
[----:B------:R-:W-:Y:S01]  /*1e70*/  IMAD R7, R3, 0x400, R0 ;  /* 0x0000040003077824 */ /* 0x000fe200078e0200 */
[----:B------:R-:W-:Y:S04]  /*1e80*/  BSSY.RECONVERGENT B1, `(.L_x_173) ;  /* 0x000000f000017945 */ /* 0x000fe80003800200 */
[----:B------:R-:W1:Y:S04]  /*1e90*/  LDS R12, [R7] ;  /* 0x00000000070c7984 */ /* 0x000e680000000800 */
[----:B------:R-:W4:Y:S04]  /*1ea0*/  LDS R9, [R7+0x400] ;  /* 0x0004000007097984 */ /* 0x000f280000000800 */
[----:B------:R-:W5:Y:S04]  /*1eb0*/  LDS R6, [R7+0x800] ;  /* 0x0008000007067984 */ /* 0x000f680000000800 */
[----:B------:R-:W0:Y:S01]  /*1ec0*/  LDS R2, [R7+0xc00] ;  /* 0x000c000007027984 */ /* 0x000e220000000800 */
[----:B-1----:R-:W-:-:S02]  /*1ed0*/  ISETP.NE.AND P0, PT, R12, RZ, PT ;  /* 0x000000ff0c00720c */ /* 0x002fc40003f05270 */
[----:B----4-:R-:W-:Y:S02]  /*1ee0*/  ISETP.NE.AND P1, PT, R9, RZ, PT ;  /* 0x000000ff0900720c */ /* 0x010fe40003f25270 */
[----:B-----5:R-:W-:Y:S02]  /*1ef0*/  ISETP.NE.AND P2, PT, R6, RZ, PT ;  /* 0x000000ff0600720c */ /* 0x020fe40003f45270 */
[----:B0-----:R-:W-:-:S07]  /*1f00*/  ISETP.NE.AND P3, PT, R2, RZ, PT ;  /* 0x000000ff0200720c */ /* 0x001fce0003f65270 */
[----:B------:R-:W-:Y:S06]  /*1f10*/  @!P0 BRA `(.L_x_174) ;  /* 0x0000000000148947 */ /* 0x000fec0003800000 */
[----:B------:R-:W0:Y:S01]  /*1f20*/  LDC.64 R10, c[0x0][0x380] ;  /* 0x0000e000ff0a7b82 */ /* 0x000e220000000a00 */
[----:B------:R-:W-:Y:S02]  /*1f30*/  IMAD R7, R3, 0x100, R4 ;  /* 0x0000010003077824 */ /* 0x000fe400078e0204 */
[----:B------:R-:W-:Y:S02]  /*1f40*/  IMAD.MOV.U32 R13, RZ, RZ, RZ ;  /* 0x000000ffff0d7224 */ /* 0x000fe400078e00ff */
[----:B0-----:R-:W-:-:S05]  /*1f50*/  IMAD.WIDE.U32 R10, R7, 0x8, R10 ;  /* 0x00000008070a7825 */ /* 0x001fca00078e000a */
[----:B------:R0:W-:Y:S02]  /*1f60*/  REDG.E.ADD.64.STRONG.GPU desc[UR20][R10.64], R12 ;  /* 0x0000000c0a00798e */ /* 0x0001e4000c12e514 */
.L_x_174:
[----:B------:R-:W-:Y:S05]  /*1f70*/  BSYNC.RECONVERGENT B1 ;  /* 0x0000000000017941 */ /* 0x000fea0003800200 */
.L_x_173:
[----:B------:R-:W-:Y:S04]  /*1f80*/  BSSY.RECONVERGENT B1, `(.L_x_175) ;  /* 0x0000009000017945 */ /* 0x000fe80003800200 */
[----:B------:R-:W-:Y:S05]  /*1f90*/  @!P1 BRA `(.L_x_176) ;  /* 0x00000000001c9947 */ /* 0x000fea0003800000 */
[----:B0-----:R-:W0:Y:S01]  /*1fa0*/  LDC.64 R10, c[0x0][0x380] ;  /* 0x0000e000ff0a7b82 */ /* 0x001e220000000a00 */
[----:B------:R-:W-:Y:S01]  /*1fb0*/  IMAD R7, R3, 0x100, R4 ;  /* 0x0000010003077824 */ /* 0x000fe200078e0204 */
[----:B------:R-:W-:Y:S01]  /*1fc0*/  MOV R12, R9 ;  /* 0x00000009000c7202 */ /* 0x000fe20000000f00 */
[----:B------:R-:W-:Y:S02]  /*1fd0*/  IMAD.MOV.U32 R13, RZ, RZ, RZ ;  /* 0x000000ffff0d7224 */ /* 0x000fe400078e00ff */
[----:B------:R-:W-:-:S04]  /*1fe0*/  VIADD R7, R7, 0x100 ;  /* 0x0000010007077836 */ /* 0x000fc80000000000 */
[----:B0-----:R-:W-:-:S05]  /*1ff0*/  IMAD.WIDE.U32 R10, R7, 0x8, R10 ;  /* 0x00000008070a7825 */ /* 0x001fca00078e000a */
[----:B------:R1:W-:Y:S02]  /*2000*/  REDG.E.ADD.64.STRONG.GPU desc[UR20][R10.64], R12 ;  /* 0x0000000c0a00798e */ /* 0x0003e4000c12e514 */
.L_x_176:
[----:B------:R-:W-:Y:S05]  /*2010*/  BSYNC.RECONVERGENT B1 ;  /* 0x0000000000017941 */ /* 0x000fea0003800200 */
.L_x_175:
[----:B------:R-:W-:Y:S04]  /*2020*/  BSSY.RECONVERGENT B1, `(.L_x_177) ;  /* 0x0000008000017945 */ /* 0x000fe80003800200 */
[----:B------:R-:W-:Y:S05]  /*2030*/  @!P2 BRA `(.L_x_178) ;  /* 0x000000000018a947 */ /* 0x000fea0003800000 */
[----:B01----:R-:W0:Y:S01]  /*2040*/  LDC.64 R10, c[0x0][0x380] ;  /* 0x0000e000ff0a7b82 */ /* 0x003e220000000a00 */
[----:B------:R-:W-:-:S04]  /*2050*/  IMAD R7, R3, 0x100, R4 ;  /* 0x0000010003077824 */ /* 0x000fc800078e0204 */
[----:B------:R-:W-:-:S04]  /*2060*/  VIADD R7, R7, 0x200 ;  /* 0x0000020007077836 */ /* 0x000fc80000000000 */
[----:B0-----:R-:W-:-:S04]  /*2070*/  IMAD.WIDE.U32 R10, R7, 0x8, R10 ;  /* 0x00000008070a7825 */ /* 0x001fc800078e000a */
[----:B------:R-:W-:-:S05]  /*2080*/  IMAD.MOV.U32 R7, RZ, RZ, RZ ;  /* 0x000000ffff077224 */ /* 0x000fca00078e00ff */
[----:B------:R4:W-:Y:S02]  /*2090*/  REDG.E.ADD.64.STRONG.GPU desc[UR20][R10.64], R6 ;  /* 0x000000060a00798e */ /* 0x0009e4000c12e514 */
.L_x_178:
[----:B------:R-:W-:Y:S05]  /*20a0*/  BSYNC.RECONVERGENT B1 ;  /* 0x0000000000017941 */ /* 0x000fea0003800200 */
.L_x_177:
[----:B------:R-:W-:Y:S04]  /*20b0*/  BSSY.RECONVERGENT B1, `(.L_x_179) ;  /* 0x0000009000017945 */ /* 0x000fe80003800200 */
[----:B------:R-:W-:Y:S05]  /*20c0*/  @!P3 BRA `(.L_x_180) ;  /* 0x00000000001cb947 */ /* 0x000fea0003800000 */
[----:B----4-:R-:W4:Y:S01]  /*20d0*/  LDC.64 R6, c[0x0][0x380] ;  /* 0x0000e000ff067b82 */ /* 0x010f220000000a00 */
[----:B------:R-:W-:Y:S01]  /*20e0*/  IMAD R9, R3, 0x100, R4 ;  /* 0x0000010003097824 */ /* 0x000fe200078e0204 */
[----:B01----:R-:W-:Y:S01]  /*20f0*/  MOV R10, R2 ;  /* 0x00000002000a7202 */ /* 0x003fe20000000f00 */
[----:B------:R-:W-:Y:S02]  /*2100*/  IMAD.MOV.U32 R11, RZ, RZ, RZ ;  /* 0x000000ffff0b7224 */ /* 0x000fe400078e00ff */
[----:B------:R-:W-:-:S04]  /*2110*/  VIADD R9, R9, 0x300 ;  /* 0x0000030009097836 */ /* 0x000fc80000000000 */
[----:B----4-:R-:W-:-:S05]  /*2120*/  IMAD.WIDE.U32 R6, R9, 0x8, R6 ;  /* 0x0000000809067825 */ /* 0x010fca00078e0006 */
[----:B------:R0:W-:Y:S02]  /*2130*/  REDG.E.ADD.64.STRONG.GPU desc[UR20][R6.64], R10 ;  /* 0x0000000a0600798e */ /* 0x0001e4000c12e514 */
.L_x_180:
[----:B------:R-:W-:Y:S05]  /*2140*/  BSYNC.RECONVERGENT B1 ;  /* 0x0000000000017941 */ /* 0x000fea0003800200 */
.L_x_179:
[----:B------:R-:W-:-:S07]  /*2150*/  VIADD R3, R3, 0x4 ;  /* 0x0000000403037836 */ /* 0x000fce0000000000 */
.L_x_172:
[----:B------:R-:W-:Y:S01]  /*2160*/  UISETP.NE.AND UP0, UPT, UR25, URZ, UPT ;  /* 0x000000ff1900728c */ /* 0x000fe2000bf05270 */
[----:B------:R-:W-:Y:S08]  /*2170*/  BSSY.RECONVERGENT B1, `(.L_x_171) ;  /* 0x0000029000017945 */ /* 0x000ff00003800200 */
[----:B------:R-:W-:Y:S05]  /*2180*/  BRA.U !UP0, `(.L_x_181) ;  /* 0x00000001089c7547 */ /* 0x000fea000b800000 */
[----:B------:R-:W-:-:S13]  /*2190*/  ISETP.NE.AND P0, PT, R5, RZ, PT ;  /* 0x000000ff0500720c */ /* 0x000fda0003f05270 */
[----:B------:R-:W-:Y:S05]  /*21a0*/  @!P0 BRA `(.L_x_182) ;  /* 0x0000000000648947 */ /* 0x000fea0003800000 */
[----:B0---4-:R-:W-:Y:S01]  /*21b0*/  IMAD R6, R3, 0x400, R0 ;  /* 0x0000040003067824 */ /* 0x011fe200078e0200 */
[----:B------:R-:W-:Y:S04]  /*21c0*/  BSSY.RECONVERGENT B2, `(.L_x_183) ;  /* 0x000000c000027945 */ /* 0x000fe80003800200 */
[----:B------:R-:W0:Y:S04]  /*21d0*/  LDS R2, [R6] ;  /* 0x0000000006027984 */ /* 0x000e280000000800 */
[----:B------:R-:W4:Y:S01]  /*21e0*/  LDS R9, [R6+0x400] ;  /* 0x0004000006097984 */ /* 0x000f220000000800 */
[----:B0-----:R-:W-:-:S02]  /*21f0*/  ISETP.NE.AND P0, PT, R2, RZ, PT ;  /* 0x000000ff0200720c */ /* 0x001fc40003f05270 */
[----:B----4-:R-:W-:-:S11]  /*2200*/  ISETP.NE.AND P1, PT, R9, RZ, PT ;  /* 0x000000ff0900720c */ /* 0x010fd60003f25270 */
[----:B------:R-:W-:Y:S05]  /*2210*/  @!P0 BRA `(.L_x_184) ;  /* 0x0000000000188947 */ /* 0x000fea0003800000 */
[----:B------:R-:W0:Y:S01]  /*2220*/  LDC.64 R6, c[0x0][0x380] ;  /* 0x0000e000ff067b82 */ /* 0x000e220000000a00 */
[----:B-1----:R-:W-:-:S04]  /*2230*/  IMAD R11, R3, 0x100, R4 ;  /* 0x00000100030b7824 */ /* 0x002fc800078e0204 */
[----:B0-----:R-:W-:-:S04]  /*2240*/  IMAD.WIDE.U32 R10, R11, 0x8, R6 ;  /* 0x000000080b0a7825 */ /* 0x001fc800078e0006 */
[----:B------:R-:W-:Y:S02]  /*2250*/  IMAD.MOV.U32 R6, RZ, RZ, R2 ;  /* 0x000000ffff067224 */ /* 0x000fe400078e0002 */
[----:B------:R-:W-:-:S05]  /*2260*/  IMAD.MOV.U32 R7, RZ, RZ, RZ ;  /* 0x000000ffff077224 */ /* 0x000fca00078e00ff */
[----:B------:R0:W-:Y:S02]  /*2270*/  REDG.E.ADD.64.STRONG.GPU desc[UR20][R10.64], R6 ;  /* 0x000000060a00798e */ /* 0x0001e4000c12e514 */
.L_x_184:
[----:B------:R-:W-:Y:S05]  /*2280*/  BSYNC.RECONVERGENT B2 ;  /* 0x0000000000027941 */ /* 0x000fea0003800200 */
.L_x_183:
[----:B------:R-:W-:Y:S04]  /*2290*/  BSSY.RECONVERGENT B2, `(.L_x_185) ;  /* 0x0000009000027945 */ /* 0x000fe80003800200 */
[----:B------:R-:W-:Y:S05]  /*22a0*/  @!P1 BRA `(.L_x_186) ;  /* 0x00000000001c9947 */ /* 0x000fea0003800000 */
[----:B0-----:R-:W0:Y:S01]  /*22b0*/  LDC.64 R6, c[0x0][0x380] ;  /* 0x0000e000ff067b82 */ /* 0x001e220000000a00 */
[----:B------:R-:W-:-:S05]  /*22c0*/  LEA R2, R3, R4, 0x8 ;  /* 0x0000000403027211 */ /* 0x000fca00078e40ff */
[----:B-1----:R-:W-:-:S04]  /*22d0*/  VIADD R11, R2, 0x100 ;  /* 0x00000100020b7836 */ /* 0x002fc80000000000 */
[----:B0-----:R-:W-:-:S04]  /*22e0*/  IMAD.WIDE.U32 R10, R11, 0x8, R6 ;  /* 0x000000080b0a7825 */ /* 0x001fc800078e0006 */
[----:B------:R-:W-:Y:S02]  /*22f0*/  IMAD.MOV.U32 R6, RZ, RZ, R9 ;  /* 0x000000ffff067224 */ /* 0x000fe400078e0009 */
[----:B------:R-:W-:-:S05]  /*2300*/  IMAD.MOV.U32 R7, RZ, RZ, RZ ;  /* 0x000000ffff077224 */ /* 0x000fca00078e00ff */
[----:B------:R4:W-:Y:S02]  /*2310*/  REDG.E.ADD.64.STRONG.GPU desc[UR20][R10.64], R6 ;  /* 0x000000060a00798e */ /* 0x0009e4000c12e514 */
.L_x_186:
[----:B------:R-:W-:Y:S05]  /*2320*/  BSYNC.RECONVERGENT B2 ;  /* 0x0000000000027941 */ /* 0x000fea0003800200 */
.L_x_185:
[----:B------:R-:W-:-:S07]  /*2330*/  VIADD R3, R3, 0x2 ;  /* 0x0000000203037836 */ /* 0x000fce0000000000 */
.L_x_182:
[----:B------:R-:W-:-:S09]  /*2340*/  UISETP.NE.AND UP0, UPT, UR9, URZ, UPT ;  /* 0x000000ff0900728c */ /* 0x000fd2000bf05270 */
[----:B------:R-:W-:Y:S05]  /*2350*/  BRA.U !UP0, `(.L_x_181) ;  /* 0x0000000108287547 */ /* 0x000fea000b800000 */
[----:B------:R-:W-:-:S05]  /*2360*/  IMAD R2, R3, 0x400, R0 ;  /* 0x0000040003027824 */ /* 0x000fca00078e0200 */
[----:B------:R-:W5:Y:S02]  /*2370*/  LDS R9, [R2] ;  /* 0x0000000002097984 */ /* 0x000f640000000800 */
[----:B-----5:R-:W-:-:S13]  /*2380*/  ISETP.NE.AND P0, PT, R9, RZ, PT ;  /* 0x000000ff0900720c */ /* 0x020fda0003f05270 */
[----:B------:R-:W-:Y:S05]  /*2390*/  @!P0 BRA `(.L_x_181) ;  /* 0x0000000000188947 */ /* 0x000fea0003800000 */
[----:B0---4-:R-:W0:Y:S01]  /*23a0*/  LDC.64 R6, c[0x0][0x380] ;  /* 0x0000e000ff067b82 */ /* 0x011e220000000a00 */
[----:B------:R-:W-:-:S04]  /*23b0*/  IMAD R3, R3, 0x100, R4 ;  /* 0x0000010003037824 */ /* 0x000fc800078e0204 */
[----:B0-----:R-:W-:Y:S01]  /*23c0*/  IMAD.WIDE.U32 R2, R3, 0x8, R6 ;  /* 0x0000000803027825 */ /* 0x001fe200078e0006 */
[----:B------:R-:W-:-:S03]  /*23d0*/  MOV R6, R9 ;  /* 0x0000000900067202 */ /* 0x000fc60000000f00 */
[----:B------:R-:W-:-:S05]  /*23e0*/  IMAD.MOV.U32 R7, RZ, RZ, RZ ;  /* 0x000000ffff077224 */ /* 0x000fca00078e00ff */
[----:B------:R0:W-:Y:S02]  /*23f0*/  REDG.E.ADD.64.STRONG.GPU desc[UR20][R2.64], R6 ;  /* 0x000000060200798e */ /* 0x0001e4000c12e514 */
.L_x_181:
[----:B------:R-:W-:Y:S05]  /*2400*/  BSYNC.RECONVERGENT B1 ;  /* 0x0000000000017941 */ /* 0x000fea0003800200 */
.L_x_171:
[----:B------:R-:W-:-:S13]  /*2410*/  ISETP.GT.U32.AND P0, PT, R4, 0x7f, PT ;  /* 0x0000007f0400780c */ /* 0x000fda0003f04070 */
[----:B------:R-:W-:Y:S05]  /*2420*/  @P0 BRA `(.L_x_152) ;  /* 0x0000000800900947 */ /* 0x000fea0003800000 */
[----:B------:R-:W-:Y:S01]  /*2430*/  UISETP.GE.U32.AND UP0, UPT, UR22, 0x7, UPT ;  /* 0x000000071600788c */ /* 0x000fe2000bf06070 */
[----:B0-----:R-:W-:-:S08]  /*2440*/  IMAD.MOV.U32 R3, RZ, RZ, RZ ;  /* 0x000000ffff037224 */ /* 0x001fd000078e00ff */
[----:B------:R-:W-:Y:S05]  /*2450*/  BRA.U !UP0, `(.L_x_187) ;  /* 0x0000000508147547 */ /* 0x000fea000b800000 */
[----:B------:R-:W0:Y:S01]  /*2460*/  LDC.64 R2, c[0x0][0x380] ;  /* 0x0000e000ff027b82 */ /* 0x000e220000000a00 */
[----:B------:R-:W-:-:S07]  /*2470*/  IMAD.MOV.U32 R9, RZ, RZ, RZ ;  /* 0x000000ffff097224 */ /* 0x000fce00078e00ff */
.L_x_204:
[C---:B01--4-:R-:W-:Y:S01]  /*2480*/  IMAD R11, R9.reuse, 0x400, R0 ;  /* 0x00000400090b7824 */ /* 0x053fe200078e0200 */
[----:B------:R-:W-:Y:S01]  /*2490*/  BSSY.RECONVERGENT B1, `(.L_x_188) ;  /* 0x0000011000017945 */ /* 0x000fe20003800200 */
[C---:B--23--:R-:W-:Y:S02]  /*24a0*/  IMAD R7, R9.reuse, 0x100, R4 ;  /* 0x0000010009077824 */ /* 0x04cfe400078e0204 */
[----:B------:R-:W-:Y:S01]  /*24b0*/  VIADD R9, R9, 0x8 ;  /* 0x0000000809097836 */ /* 0x000fe20000000000 */
[----:B---3--:R-:W1:Y:S01]  /*24c0*/  LDS R14, [R11+0x200] ;  /* 0x000200000b0e7984 */ /* 0x008e620000000800 */
[----:B0-----:R-:W-:-:S03]  /*24d0*/  IMAD.WIDE.U32 R6, R7, 0x8, R2 ;  /* 0x0000000807067825 */ /* 0x001fc600078e0002 */
[----:B------:R-:W0:Y:S04]  /*24e0*/  LDS R13, [R11+0x600] ;  /* 0x000600000b0d7984 */ /* 0x000e280000000800 */
[----:B--2---:R2:W3:Y:S04]  /*24f0*/  LDS R17, [R11+0xa00] ;  /* 0x000a00000b117984 */ /* 0x0044e80000000800 */
[----:B------:R2:W4:Y:S04]  /*2500*/  LDS R18, [R11+0xe00] ;  /* 0x000e00000b127984 */ /* 0x0005280000000800 */
[----:B------:R2:W2:Y:S04]  /*2510*/  LDS R19, [R11+0x1200] ;  /* 0x001200000b137984 */ /* 0x0004a80000000800 */
[----:B------:R0:W2:Y:S04]  /*2520*/  LDS R16, [R11+0x1600] ;  /* 0x001600000b107984 */ /* 0x0000a80000000800 */
[----:B------:R0:W2:Y:S04]  /*2530*/  LDS R12, [R11+0x1a00] ;  /* 0x001a00000b0c7984 */ /* 0x0000a80000000800 */
[----:B------:R0:W2:Y:S01]  /*2540*/  LDS R10, [R11+0x1e00] ;  /* 0x001e00000b0a7984 */ /* 0x0000a20000000800 */
[----:B-1----:R-:W-:-:S02]  /*2550*/  ISETP.NE.AND P0, PT, R14, RZ, PT ;  /* 0x000000ff0e00720c */ /* 0x002fc40003f05270 */
[----:B0-----:R-:W-:-:S11]  /*2560*/  ISETP.NE.AND P1, PT, R13, RZ, PT ;  /* 0x000000ff0d00720c */ /* 0x001fd60003f25270 */
[----:B---34-:R-:W-:Y:S05]  /*2570*/  @!P0 BRA `(.L_x_189) ;  /* 0x0000000000088947 */ /* 0x018fea0003800000 */
[----:B------:R-:W-:-:S05]  /*2580*/  HFMA2 R15, -RZ, RZ, 0, 0 ;  /* 0x00000000ff0f7431 */ /* 0x000fca00000001ff */
[----:B------:R0:W-:Y:S02]  /*2590*/  REDG.E.ADD.64.STRONG.GPU desc[UR20][R6.64+0x400], R14 ;  /* 0x0004000e0600798e */ /* 0x0001e4000c12e514 */
.L_x_189:
[----:B------:R-:W-:Y:S05]  /*25a0*/  BSYNC.RECONVERGENT B1 ;  /* 0x0000000000017941 */ /* 0x000fea0003800200 */
.L_x_188:
[----:B------:R-:W-:Y:S04]  /*25b0*/  BSSY.RECONVERGENT B1, `(.L_x_190) ;  /* 0x0000005000017945 */ /* 0x000fe80003800200 */
[----:B------:R-:W-:Y:S05]  /*25c0*/  @!P1 BRA `(.L_x_191) ;  /* 0x00000000000c9947 */ /* 0x000fea0003800000 */
[----:B0-----:R-:W-:Y:S02]  /*25d0*/  IMAD.MOV.U32 R14, RZ, RZ, R13 ;  /* 0x000000ffff0e7224 */ /* 0x001fe400078e000d */
[----:B------:R-:W-:-:S05]  /*25e0*/  IMAD.MOV.U32 R15, RZ, RZ, RZ ;  /* 0x000000ffff0f7224 */ /* 0x000fca00078e00ff */
[----:B------:R1:W-:Y:S02]  /*25f0*/  REDG.E.ADD.64.STRONG.GPU desc[UR20][R6.64+0xc00], R14 ;  /* 0x000c000e0600798e */ /* 0x0003e4000c12e514 */
.L_x_191:
[----:B------:R-:W-:Y:S05]  /*2600*/  BSYNC.RECONVERGENT B1 ;  /* 0x0000000000017941 */ /* 0x000fea0003800200 */
.L_x_190:
[----:B------:R-:W-:Y:S01]  /*2610*/  ISETP.NE.AND P6, PT, R17, RZ, PT ;  /* 0x000000ff1100720c */ /* 0x000fe20003fc5270 */
[----:B------:R-:W-:Y:S01]  /*2620*/  BSSY.RECONVERGENT B1, `(.L_x_192) ;  /* 0x000000b000017945 */ /* 0x000fe20003800200 */
[----:B------:R-:W-:Y:S02]  /*2630*/  ISETP.NE.AND P0, PT, R9, UR27, PT ;  /* 0x0000001b09007c0c */ /* 0x000fe4000bf05270 */
[----:B------:R-:W-:Y:S02]  /*2640*/  ISETP.NE.AND P1, PT, R18, RZ, PT ;  /* 0x000000ff1200720c */ /* 0x000fe40003f25270 */
[----:B--2---:R-:W-:Y:S02]  /*2650*/  ISETP.NE.AND P2, PT, R19, RZ, PT ;  /* 0x000000ff1300720c */ /* 0x004fe40003f45270 */
[----:B------:R-:W-:Y:S02]  /*2660*/  ISETP.NE.AND P3, PT, R16, RZ, PT ;  /* 0x000000ff1000720c */ /* 0x000fe40003f65270 */
[----:B------:R-:W-:-:S02]  /*2670*/  ISETP.NE.AND P4, PT, R12, RZ, PT ;  /* 0x000000ff0c00720c */ /* 0x000fc40003f85270 */
[----:B------:R-:W-:Y:S01]  /*2680*/  ISETP.NE.AND P5, PT, R10, RZ, PT ;  /* 0x000000ff0a00720c */ /* 0x000fe20003fa5270 */
[----:B------:R-:W-:-:S12]  /*2690*/  @!P6 BRA `(.L_x_193) ;  /* 0x00000000000ce947 */ /* 0x000fd80003800000 */
[----:B01----:R-:W-:Y:S02]  /*26a0*/  IMAD.MOV.U32 R14, RZ, RZ, R17 ;  /* 0x000000ffff0e7224 */ /* 0x003fe400078e0011 */
[----:B------:R-:W-:-:S05]  /*26b0*/  IMAD.MOV.U32 R15, RZ, RZ, RZ ;  /* 0x000000ffff0f7224 */ /* 0x000fca00078e00ff */
[----:B------:R2:W-:Y:S02]  /*26c0*/  REDG.E.ADD.64.STRONG.GPU desc[UR20][R6.64+0x1400], R14 ;  /* 0x0014000e0600798e */ /* 0x0005e4000c12e514 */
.L_x_193:
[----:B------:R-:W-:Y:S05]  /*26d0*/  BSYNC.RECONVERGENT B1 ;  /* 0x0000000000017941 */ /* 0x000fea0003800200 */
.L_x_192:
[----:B------:R-:W-:Y:S04]  /*26e0*/  BSSY.RECONVERGENT B1, `(.L_x_194) ;  /* 0x0000005000017945 */ /* 0x000fe80003800200 */
[----:B------:R-:W-:Y:S05]  /*26f0*/  @!P1 BRA `(.L_x_195) ;  /* 0x00000000000c9947 */ /* 0x000fea0003800000 */
[----:B012---:R-:W-:Y:S02]  /*2700*/  IMAD.MOV.U32 R14, RZ, RZ, R18 ;  /* 0x000000ffff0e7224 */ /* 0x007fe400078e0012 */
[----:B------:R-:W-:-:S05]  /*2710*/  IMAD.MOV.U32 R15, RZ, RZ, RZ ;  /* 0x000000ffff0f7224 */ /* 0x000fca00078e00ff */
[----:B------:R3:W-:Y:S02]  /*2720*/  REDG.E.ADD.64.STRONG.GPU desc[UR20][R6.64+0x1c00], R14 ;  /* 0x001c000e0600798e */ /* 0x0007e4000c12e514 */
.L_x_195:
[----:B------:R-:W-:Y:S05]  /*2730*/  BSYNC.RECONVERGENT B1 ;  /* 0x0000000000017941 */ /* 0x000fea0003800200 */
.L_x_194:
[----:B------:R-:W-:Y:S04]  /*2740*/  BSSY.RECONVERGENT B1, `(.L_x_196) ;  /* 0x0000005000017945 */ /* 0x000fe80003800200 */
[----:B------:R-:W-:Y:S05]  /*2750*/  @!P2 BRA `(.L_x_197) ;  /* 0x00000000000ca947 */ /* 0x000fea0003800000 */
[----:B0123--:R-:W-:Y:S01]  /*2760*/  MOV R14, R19 ;  /* 0x00000013000e7202 */ /* 0x00ffe20000000f00 */
[----:B------:R-:W-:-:S05]  /*2770*/  IMAD.MOV.U32 R15, RZ, RZ, RZ ;  /* 0x000000ffff0f7224 */ /* 0x000fca00078e00ff */
[----:B------:R4:W-:Y:S02]  /*2780*/  REDG.E.ADD.64.STRONG.GPU desc[UR20][R6.64+0x2400], R14 ;  /* 0x0024000e0600798e */ /* 0x0009e4000c12e514 */
.L_x_197:
[----:B------:R-:W-:Y:S05]  /*2790*/  BSYNC.RECONVERGENT B1 ;  /* 0x0000000000017941 */ /* 0x000fea0003800200 */
.L_x_196:
[----:B------:R-:W-:Y:S04]  /*27a0*/  BSSY.RECONVERGENT B1, `(.L_x_198) ;  /* 0x0000004000017945 */ /* 0x000fe80003800200 */
[----:B------:R-:W-:Y:S05]  /*27b0*/  @!P3 BRA `(.L_x_199) ;  /* 0x000000000008b947 */ /* 0x000fea0003800000 */
[----:B------:R-:W-:-:S05]  /*27c0*/  IMAD.MOV.U32 R17, RZ, RZ, RZ ;  /* 0x000000ffff117224 */ /* 0x000fca00078e00ff */
[----:B------:R0:W-:Y:S02]  /*27d0*/  REDG.E.ADD.64.STRONG.GPU desc[UR20][R6.64+0x2c00], R16 ;  /* 0x002c00100600798e */ /* 0x0001e4000c12e514 */
.L_x_199:
[----:B------:R-:W-:Y:S05]  /*27e0*/  BSYNC.RECONVERGENT B1 ;  /* 0x0000000000017941 */ /* 0x000fea0003800200 */
.L_x_198:
[----:B------:R-:W-:Y:S04]  /*27f0*/  BSSY.RECONVERGENT B1, `(.L_x_200) ;  /* 0x0000004000017945 */ /* 0x000fe80003800200 */
[----:B------:R-:W-:Y:S05]  /*2800*/  @!P4 BRA `(.L_x_201) ;  /* 0x000000000008c947 */ /* 0x000fea0003800000 */
[----:B------:R-:W-:-:S05]  /*2810*/  IMAD.MOV.U32 R13, RZ, RZ, RZ ;  /* 0x000000ffff0d7224 */ /* 0x000fca00078e00ff */
[----:B------:R0:W-:Y:S02]  /*2820*/  REDG.E.ADD.64.STRONG.GPU desc[UR20][R6.64+0x3400], R12 ;  /* 0x0034000c0600798e */ /* 0x0001e4000c12e514 */
.L_x_201:
[----:B------:R-:W-:Y:S05]  /*2830*/  BSYNC.RECONVERGENT B1 ;  /* 0x0000000000017941 */ /* 0x000fea0003800200 */
.L_x_200:
[----:B------:R-:W-:Y:S04]  /*2840*/  BSSY.RECONVERGENT B1, `(.L_x_202) ;  /* 0x0000004000017945 */ /* 0x000fe80003800200 */
[----:B------:R-:W-:Y:S05]  /*2850*/  @!P5 BRA `(.L_x_203) ;  /* 0x000000000008d947 */ /* 0x000fea0003800000 */
[----:B------:R-:W-:-:S05]  /*2860*/  IMAD.MOV.U32 R11, RZ, RZ, RZ ;  /* 0x000000ffff0b7224 */ /* 0x000fca00078e00ff */
[----:B------:R0:W-:Y:S02]  /*2870*/  REDG.E.ADD.64.STRONG.GPU desc[UR20][R6.64+0x3c00], R10 ;  /* 0x003c000a0600798e */ /* 0x0001e4000c12e514 */
.L_x_203:
[----:B------:R-:W-:Y:S05]  /*2880*/  BSYNC.RECONVERGENT B1 ;  /* 0x0000000000017941 */ /* 0x000fea0003800200 */
.L_x_202:
[----:B------:R-:W-:Y:S05]  /*2890*/  @P0 BRA `(.L_x_204) ;  /* 0xfffffff800f80947 */ /* 0x000fea000383ffff */
[----:B------:R-:W-:-:S07]  /*28a0*/  IMAD.U32 R3, RZ, RZ, UR27 ;  /* 0x0000001bff037e24 */ /* 0x000fce000f8e00ff */
.L_x_187:
[----:B------:R-:W-:-:S09]  /*28b0*/  UISETP.NE.AND UP0, UPT, UR24, URZ, UPT ;  /* 0x000000ff1800728c */ /* 0x000fd2000bf05270 */
[----:B------:R-:W-:Y:S05]  /*28c0*/  BRA.U !UP0, `(.L_x_152) ;  /* 0x0000000508687547 */ /* 0x000fea000b800000 */
[----:B------:R-:W-:-:S13]  /*28d0*/  ISETP.GE.U32.AND P0, PT, R8, 0x3, PT ;  /* 0x000000030800780c */ /* 0x000fda0003f06070 */
[----:B------:R-:W-:Y:S05]  /*28e0*/  @!P0 BRA `(.L_x_205) ;  /* 0x0000000000bc8947 */ /* 0x000fea0003800000 */
[----:B01234-:R-:W-:Y:S01]  /*28f0*/  IMAD R7, R3, 0x400, R0 ;  /* 0x0000040003077824 */ /* 0x01ffe200078e0200 */
[----:B------:R-:W-:Y:S04]  /*2900*/  BSSY.RECONVERGENT B1, `(.L_x_206) ;  /* 0x000000f000017945 */ /* 0x000fe80003800200 */
[----:B------:R-:W0:Y:S04]  /*2910*/  LDS R10, [R7+0x200] ;  /* 0x00020000070a7984 */ /* 0x000e280000000800 */
[----:B------:R-:W1:Y:S04]  /*2920*/  LDS R12, [R7+0x600] ;  /* 0x00060000070c7984 */ /* 0x000e680000000800 */
[----:B------:R-:W2:Y:S04]  /*2930*/  LDS R6, [R7+0xa00] ;  /* 0x000a000007067984 */ /* 0x000ea80000000800 */
[----:B------:R-:W3:Y:S01]  /*2940*/  LDS R2, [R7+0xe00] ;  /* 0x000e000007027984 */ /* 0x000ee20000000800 */
[----:B0-----:R-:W-:-:S02]  /*2950*/  ISETP.NE.AND P0, PT, R10, RZ, PT ;  /* 0x000000ff0a00720c */ /* 0x001fc40003f05270 */
[----:B-1----:R-:W-:Y:S02]  /*2960*/  ISETP.NE.AND P1, PT, R12, RZ, PT ;  /* 0x000000ff0c00720c */ /* 0x002fe40003f25270 */
[----:B--2---:R-:W-:Y:S02]  /*2970*/  ISETP.NE.AND P2, PT, R6, RZ, PT ;  /* 0x000000ff0600720c */ /* 0x004fe40003f45270 */
[----:B---3--:R-:W-:-:S07]  /*2980*/  ISETP.NE.AND P3, PT, R2, RZ, PT ;  /* 0x000000ff0200720c */ /* 0x008fce0003f65270 */
[----:B------:R-:W-:Y:S06]  /*2990*/  @!P0 BRA `(.L_x_207) ;  /* 0x0000000000148947 */ /* 0x000fec0003800000 */
[----:B------:R-:W0:Y:S01]  /*29a0*/  LDC.64 R8, c[0x0][0x380] ;  /* 0x0000e000ff087b82 */ /* 0x000e220000000a00 */
[----:B------:R-:W-:Y:S01]  /*29b0*/  LEA R7, R3, R4, 0x8 ;  /* 0x0000000403077211 */ /* 0x000fe200078e40ff */
[----:B------:R-:W-:-:S04]  /*29c0*/  IMAD.MOV.U32 R11, RZ, RZ, RZ ;  /* 0x000000ffff0b7224 */ /* 0x000fc800078e00ff */
[----:B0-----:R-:W-:-:S05]  /*29d0*/  IMAD.WIDE.U32 R8, R7, 0x8, R8 ;  /* 0x0000000807087825 */ /* 0x001fca00078e0008 */
[----:B------:R0:W-:Y:S02]  /*29e0*/  REDG.E.ADD.64.STRONG.GPU desc[UR20][R8.64+0x400], R10 ;  /* 0x0004000a0800798e */ /* 0x0001e4000c12e514 */
.L_x_207:
[----:B------:R-:W-:Y:S05]  /*29f0*/  BSYNC.RECONVERGENT B1 ;  /* 0x0000000000017941 */ /* 0x000fea0003800200 */
.L_x_206:
[----:B------:R-:W-:Y:S04]  /*2a00*/  BSSY.RECONVERGENT B1, `(.L_x_208) ;  /* 0x0000009000017945 */ /* 0x000fe80003800200 */
[----:B------:R-:W-:Y:S05]  /*2a10*/  @!P1 BRA `(.L_x_209) ;  /* 0x00000000001c9947 */ /* 0x000fea0003800000 */
[----:B0-----:R-:W0:Y:S01]  /*2a20*/  LDC.64 R8, c[0x0][0x380] ;  /* 0x0000e000ff087b82 */ /* 0x001e220000000a00 */
[----:B------:R-:W-:Y:S02]  /*2a30*/  IMAD R7, R3, 0x100, R4 ;  /* 0x0000010003077824 */ /* 0x000fe400078e0204 */
[----:B------:R-:W-:Y:S02]  /*2a40*/  IMAD.MOV.U32 R10, RZ, RZ, R12 ;  /* 0x000000ffff0a7224 */ /* 0x000fe400078e000c */
[----:B------:R-:W-:Y:S02]  /*2a50*/  VIADD R7, R7, 0x100 ;  /* 0x0000010007077836 */ /* 0x000fe40000000000 */
[----:B------:R-:W-:Y:S02]  /*2a60*/  IMAD.MOV.U32 R11, RZ, RZ, RZ ;  /* 0x000000ffff0b7224 */ /* 0x000fe400078e00ff */
[----:B0-----:R-:W-:-:S05]  /*2a70*/  IMAD.WIDE.U32 R8, R7, 0x8, R8 ;  /* 0x0000000807087825 */ /* 0x001fca00078e0008 */
[----:B------:R1:W-:Y:S02]  /*2a80*/  REDG.E.ADD.64.STRONG.GPU desc[UR20][R8.64+0x400], R10 ;  /* 0x0004000a0800798e */ /* 0x0003e4000c12e514 */
.L_x_209:
[----:B------:R-:W-:Y:S05]  /*2a90*/  BSYNC.RECONVERGENT B1 ;  /* 0x0000000000017941 */ /* 0x000fea0003800200 */
.L_x_208:
[----:B------:R-:W-:Y:S04]  /*2aa0*/  BSSY.RECONVERGENT B1, `(.L_x_210) ;  /* 0x0000008000017945 */ /* 0x000fe80003800200 */
[----:B------:R-:W-:Y:S05]  /*2ab0*/  @!P2 BRA `(.L_x_211) ;  /* 0x000000000018a947 */ /* 0x000fea0003800000 */
[----:B01----:R-:W0:Y:S01]  /*2ac0*/  LDC.64 R8, c[0x0][0x380] ;  /* 0x0000e000ff087b82 */ /* 0x003e220000000a00 */
[----:B------:R-:W-:-:S05]  /*2ad0*/  IMAD R7, R3, 0x100, R4 ;  /* 0x0000010003077824 */ /* 0x000fca00078e0204 */
[----:B------:R-:W-:-:S05]  /*2ae0*/  IADD3 R7, PT, PT, R7, 0x200, RZ ;  /* 0x0000020007077810 */ /* 0x000fca0007ffe0ff */
[----:B0-----:R-:W-:-:S04]  /*2af0*/  IMAD.WIDE.U32 R8, R7, 0x8, R8 ;  /* 0x0000000807087825 */ /* 0x001fc800078e0008 */
[----:B------:R-:W-:-:S05]  /*2b00*/  IMAD.MOV.U32 R7, RZ, RZ, RZ ;  /* 0x000000ffff077224 */ /* 0x000fca00078e00ff */
[----:B------:R2:W-:Y:S02]  /*2b10*/  REDG.E.ADD.64.STRONG.GPU desc[UR20][R8.64+0x400], R6 ;  /* 0x000400060800798e */ /* 0x0005e4000c12e514 */
.L_x_211:
[----:B------:R-:W-:Y:S05]  /*2b20*/  BSYNC.RECONVERGENT B1 ;  /* 0x0000000000017941 */ /* 0x000fea0003800200 */
.L_x_210:
[----:B------:R-:W-:Y:S04]  /*2b30*/  BSSY.RECONVERGENT B1, `(.L_x_212) ;  /* 0x0000009000017945 */ /* 0x000fe80003800200 */
[----:B------:R-:W-:Y:S05]  /*2b40*/  @!P3 BRA `(.L_x_213) ;  /* 0x00000000001cb947 */ /* 0x000fea0003800000 */
[----:B--2---:R-:W2:Y:S01]  /*2b50*/  LDC.64 R6, c[0x0][0x380] ;  /* 0x0000e000ff067b82 */ /* 0x004ea20000000a00 */
[----:B01----:R-:W-:Y:S02]  /*2b60*/  IMAD R9, R3, 0x100, R4 ;  /* 0x0000010003097824 */ /* 0x003fe400078e0204 */
[----:B------:R-:W-:Y:S02]  /*2b70*/  IMAD.MOV.U32 R8, RZ, RZ, R2 ;  /* 0x000000ffff087224 */ /* 0x000fe400078e0002 */
[----:B------:R-:W-:-:S04]  /*2b80*/  VIADD R9, R9, 0x300 ;  /* 0x0000030009097836 */ /* 0x000fc80000000000 */
[----:B--2---:R-:W-:-:S04]  /*2b90*/  IMAD.WIDE.U32 R6, R9, 0x8, R6 ;  /* 0x0000000809067825 */ /* 0x004fc800078e0006 */
[----:B------:R-:W-:-:S05]  /*2ba0*/  IMAD.MOV.U32 R9, RZ, RZ, RZ ;  /* 0x000000ffff097224 */ /* 0x000fca00078e00ff */
[----:B------:R3:W-:Y:S02]  /*2bb0*/  REDG.E.ADD.64.STRONG.GPU desc[UR20][R6.64+0x400], R8 ;  /* 0x000400080600798e */ /* 0x0007e4000c12e514 */
.L_x_213:
[----:B------:R-:W-:Y:S05]  /*2bc0*/  BSYNC.RECONVERGENT B1 ;  /* 0x0000000000017941 */ /* 0x000fea0003800200 */
.L_x_212:
[----:B------:R-:W-:-:S07]  /*2bd0*/  VIADD R3, R3, 0x4 ;  /* 0x0000000403037836 */ /* 0x000fce0000000000 */
.L_x_205:
[----:B------:R-:W-:-:S09]  /*2be0*/  UISETP.NE.AND UP0, UPT, UR25, URZ, UPT ;  /* 0x000000ff1900728c */ /* 0x000fd2000bf05270 */
[----:B------:R-:W-:Y:S05]  /*2bf0*/  BRA.U !UP0, `(.L_x_152) ;  /* 0x00000001089c7547 */ /* 0x000fea000b800000 */
[----:B------:R-:W-:-:S13]  /*2c00*/  ISETP.NE.AND P0, PT, R5, RZ, PT ;  /* 0x000000ff0500720c */ /* 0x000fda0003f05270 */
[----:B------:R-:W-:Y:S05]  /*2c10*/  @!P0 BRA `(.L_x_214) ;  /* 0x0000000000648947 */ /* 0x000fea0003800000 */
[----:B01234-:R-:W-:Y:S01]  /*2c20*/  LEA R6, R3, R0, 0xa ;  /* 0x0000000003067211 */ /* 0x01ffe200078e50ff */
[----:B------:R-:W-:Y:S04]  /*2c30*/  BSSY.RECONVERGENT B1, `(.L_x_215) ;  /* 0x000000c000017945 */ /* 0x000fe80003800200 */
[----:B------:R-:W0:Y:S04]  /*2c40*/  LDS R2, [R6+0x200] ;  /* 0x0002000006027984 */ /* 0x000e280000000800 */
[----:B------:R-:W1:Y:S01]  /*2c50*/  LDS R5, [R6+0x600] ;  /* 0x0006000006057984 */ /* 0x000e620000000800 */
[----:B0-----:R-:W-:-:S02]  /*2c60*/  ISETP.NE.AND P0, PT, R2, RZ, PT ;  /* 0x000000ff0200720c */ /* 0x001fc40003f05270 */
[----:B-1----:R-:W-:-:S11]  /*2c70*/  ISETP.NE.AND P1, PT, R5, RZ, PT ;  /* 0x000000ff0500720c */ /* 0x002fd60003f25270 */
[----:B------:R-:W-:Y:S05]  /*2c80*/  @!P0 BRA `(.L_x_216) ;  /* 0x0000000000188947 */ /* 0x000fea0003800000 */
[----:B------:R-:W0:Y:S01]  /*2c90*/  LDC.64 R6, c[0x0][0x380] ;  /* 0x0000e000ff067b82 */ /* 0x000e220000000a00 */
[----:B------:R-:W-:-:S04]  /*2ca0*/  IMAD R9, R3, 0x100, R4 ;  /* 0x0000010003097824 */ /* 0x000fc800078e0204 */
[----:B0-----:R-:W-:-:S04]  /*2cb0*/  IMAD.WIDE.U32 R8, R9, 0x8, R6 ;  /* 0x0000000809087825 */ /* 0x001fc800078e0006 */
[----:B------:R-:W-:Y:S02]  /*2cc0*/  IMAD.MOV.U32 R6, RZ, RZ, R2 ;  /* 0x000000ffff067224 */ /* 0x000fe400078e0002 */
[----:B------:R-:W-:-:S05]  /*2cd0*/  IMAD.MOV.U32 R7, RZ, RZ, RZ ;  /* 0x000000ffff077224 */ /* 0x000fca00078e00ff */
[----:B------:R0:W-:Y:S02]  /*2ce0*/  REDG.E.ADD.64.STRONG.GPU desc[UR20][R8.64+0x400], R6 ;  /* 0x000400060800798e */ /* 0x0001e4000c12e514 */
.L_x_216:
[----:B------:R-:W-:Y:S05]  /*2cf0*/  BSYNC.RECONVERGENT B1 ;  /* 0x0000000000017941 */ /* 0x000fea0003800200 */
.L_x_215:
[----:B------:R-:W-:Y:S04]  /*2d00*/  BSSY.RECONVERGENT B1, `(.L_x_217) ;  /* 0x0000009000017945 */ /* 0x000fe80003800200 */
[----:B------:R-:W-:Y:S05]  /*2d10*/  @!P1 BRA `(.L_x_218) ;  /* 0x00000000001c9947 */ /* 0x000fea0003800000 */
[----:B0-----:R-:W0:Y:S01]  /*2d20*/  LDC.64 R6, c[0x0][0x380] ;  /* 0x0000e000ff067b82 */ /* 0x001e220000000a00 */
[----:B------:R-:W-:-:S04]  /*2d30*/  IMAD R2, R3, 0x100, R4 ;  /* 0x0000010003027824 */ /* 0x000fc800078e0204 */
[----:B------:R-:W-:-:S04]  /*2d40*/  VIADD R9, R2, 0x100 ;  /* 0x0000010002097836 */ /* 0x000fc80000000000 */
[----:B0-----:R-:W-:-:S04]  /*2d50*/  IMAD.WIDE.U32 R8, R9, 0x8, R6 ;  /* 0x0000000809087825 */ /* 0x001fc800078e0006 */
[----:B------:R-:W-:Y:S02]  /*2d60*/  HFMA2 R7, -RZ, RZ, 0, 0 ;  /* 0x00000000ff077431 */ /* 0x000fe400000001ff */
[----:B------:R-:W-:-:S05]  /*2d70*/  IMAD.MOV.U32 R6, RZ, RZ, R5 ;  /* 0x000000ffff067224 */ /* 0x000fca00078e0005 */
[----:B------:R1:W-:Y:S02]  /*2d80*/  REDG.E.ADD.64.STRONG.GPU desc[UR20][R8.64+0x400], R6 ;  /* 0x000400060800798e */ /* 0x0003e4000c12e514 */
.L_x_218:
[----:B------:R-:W-:Y:S05]  /*2d90*/  BSYNC.RECONVERGENT B1 ;  /* 0x0000000000017941 */ /* 0x000fea0003800200 */
.L_x_217:
[----:B------:R-:W-:-:S07]  /*2da0*/  VIADD R3, R3, 0x2 ;  /* 0x0000000203037836 */ /* 0x000fce0000000000 */
.L_x_214:
[----:B------:R-:W-:-:S09]  /*2db0*/  UISETP.NE.AND UP0, UPT, UR9, URZ, UPT ;  /* 0x000000ff0900728c */ /* 0x000fd2000bf05270 */
[----:B------:R-:W-:Y:S05]  /*2dc0*/  BRA.U !UP0, `(.L_x_152) ;  /* 0x0000000108287547 */ /* 0x000fea000b800000 */
[----:B------:R-:W-:-:S05]  /*2dd0*/  IMAD R2, R3, 0x400, R0 ;  /* 0x0000040003027824 */ /* 0x000fca00078e0200 */
[----:B------:R-:W5:Y:S02]  /*2de0*/  LDS R5, [R2+0x200] ;  /* 0x0002000002057984 */ /* 0x000f640000000800 */
[----:B-----5:R-:W-:-:S13]  /*2df0*/  ISETP.NE.AND P0, PT, R5, RZ, PT ;  /* 0x000000ff0500720c */ /* 0x020fda0003f05270 */
[----:B------:R-:W-:Y:S05]  /*2e00*/  @!P0 BRA `(.L_x_152) ;  /* 0x0000000000188947 */ /* 0x000fea0003800000 */
[----:B01234-:R-:W0:Y:S01]  /*2e10*/  LDC.64 R6, c[0x0][0x380] ;  /* 0x0000e000ff067b82 */ /* 0x01fe220000000a00 */
[----:B------:R-:W-:-:S04]  /*2e20*/  IMAD R3, R3, 0x100, R4 ;  /* 0x0000010003037824 */ /* 0x000fc800078e0204 */
[----:B0-----:R-:W-:-:S04]  /*2e30*/  IMAD.WIDE.U32 R2, R3, 0x8, R6 ;  /* 0x0000000803027825 */ /* 0x001fc800078e0006 */
[----:B------:R-:W-:Y:S02]  /*2e40*/  IMAD.MOV.U32 R6, RZ, RZ, R5 ;  /* 0x000000ffff067224 */ /* 0x000fe400078e0005 */
[----:B------:R-:W-:-:S05]  /*2e50*/  IMAD.MOV.U32 R7, RZ, RZ, RZ ;  /* 0x000000ffff077224 */ /* 0x000fca00078e00ff */
[----:B------:R0:W-:Y:S02]  /*2e60*/  REDG.E.ADD.64.STRONG.GPU desc[UR20][R2.64+0x400], R6 ;  /* 0x000400060200798e */ /* 0x0001e4000c12e514 */
.L_x_152:
[----:B------:R-:W-:Y:S05]  /*2e70*/  BSYNC.RECONVERGENT B0 ;  /* 0x0000000000007941 */ /* 0x000fea0003800200 */
.L_x_151:
[----:B------:R-:W-:Y:S01]  /*2e80*/  BAR.SYNC.DEFER_BLOCKING 0x0 ;  /* 0x0000000000007b1d */ /* 0x000fe20000010000 */
[----:B------:R-:W-:-:S04]  /*2e90*/  UIADD3 UR6, UP0, UPT, UR6, 0x1, URZ ;  /* 0x0000000106067890 */ /* 0x000fc8000ff1e0ff */
[----:B------:R-:W-:Y:S02]  /*2ea0*/  UIADD3.X UR7, UPT, UPT, URZ, UR7, URZ, UP0, !UPT ;  /* 0x00000007ff077290 */ /* 0x000fe400087fe4ff */
[----:B------:R-:W-:-:S04]  /*2eb0*/  UISETP.NE.U32.AND UP0, UPT, UR6, UR11, UPT ;  /* 0x0000000b0600728c */ /* 0x000fc8000bf05070 */
[----:B------:R-:W-:-:S09]  /*2ec0*/  UISETP.NE.AND.EX UP0, UPT, UR7, UR12, UPT, UP0 ;  /* 0x0000000c0700728c */ /* 0x000fd2000bf05300 */
[----:B------:R-:W-:Y:S05]  /*2ed0*/  BRA.U UP0, `(.L_x_219) ;  /* 0xffffffd100f07547 */ /* 0x000fea000b83ffff */
[----:B------:R-:W-:Y:S05]  /*2ee0*/  EXIT ;  /* 0x000000000000794d */ /* 0x000fea0003800000 */
.L_x_220:
        /* <DEDUP_REMOVED lines=9> */
.L_x_1057:


//--------------------- .text._ZN3cub18CUB_300001_SM_10006detail10radix_sort31DeviceRadixSortSingleTileKernelINS1_5radix10policy_hubIiiyE10Policy1000ELNS0_9SortOrderE0EiiyNS1_21identity_decomposer_tEEEvPKT1_PSA_PKT2_PSE_T3_iiT4_ --------------------------
	.section	.text._ZN3cub18CUB_300001_SM_10006detail10radix_sort31DeviceRadixSortSingleTileKernelINS1_5radix10policy_hubIiiyE10Policy1000ELNS0_9SortOrderE0EiiyNS1_21identity_decomposer_tEEEvPKT1_PSA_PKT2_PSE_T3_iiT4_,"ax",@progbits
	.align	128
        .global         _ZN3cub18CUB_300001_SM_10006detail10radix_sort31DeviceRadixSortSingleTileKernelINS1_5radix10policy_hubIiiyE10Policy1000ELNS0_9SortOrderE0EiiyNS1_21identity_decomposer_tEEEvPKT1_PSA_PKT2_PSE_T3_iiT4_
        .type           _ZN3cub18CUB_300001_SM_10006detail10radix_sort31DeviceRadixSortSingleTileKernelINS1_5radix10policy_hubIiiyE10Policy1000ELNS0_9SortOrderE0EiiyNS1_21identity_decomposer_tEEEvPKT1_PSA_PKT2_PSE_T3_iiT4_,@function
        .size           _ZN3cub18CUB_300001_SM_10006detail10radix_sort31DeviceRadixSortSingleTileKernelINS1_5radix10policy_hubIiiyE10Policy1000ELNS0_9SortOrderE0EiiyNS1_21identity_decomposer_tEEEvPKT1_PSA_PKT2_PSE_T3_iiT4_,(.L_x_1058 - _ZN3cub18CUB_300001_SM_10006detail10radix_sort31DeviceRadixSortSingleTileKernelINS1_5radix10policy_hubIiiyE10Policy1000ELNS0_9SortOrderE0EiiyNS1_21identity_decomposer_tEEEvPKT1_PSA_PKT2_PSE_T3_iiT4_)
        .other          _ZN3cub18CUB_300001_SM_10006detail10radix_sort31DeviceRadixSortSingleTileKernelINS1_5radix10policy_hubIiiyE10Policy1000ELNS0_9SortOrderE0EiiyNS1_21identity_decomposer_tEEEvPKT1_PSA_PKT2_PSE_T3_iiT4_,@"STO_CUDA_ENTRY STV_DEFAULT"
_ZN3cub18CUB_300001_SM_10006detail10radix_sort31DeviceRadixSortSingleTileKernelINS1_5radix10policy_hubIiiyE10Policy1000ELNS0_9SortOrderE0EiiyNS1_21identity_decomposer_tEEEvPKT1_PSA_PKT2_PSE_T3_iiT4_:
.text._ZN3cub18CUB_300001_SM_10006detail10radix_sort31DeviceRadixSortSingleTileKernelINS1_5radix10policy_hubIiiyE10Policy1000ELNS0_9SortOrderE0EiiyNS1_21identity_decomposer_tEEEvPKT1_PSA_PKT2_PSE_T3_iiT4_:
[----:B------:R-:W-:Y:S01]  /*0000*/  LDC R1, c[0x0][0x37c] ;  /* 0x0000df00ff017b82 */ /* 0x000fe20000000800 */
[----:B------:R-:W0:Y:S01]  /*0010*/  S2R R0, SR_TID.X ;  /* 0x0000000000007919 */ /* 0x000e220000002100 */
[----:B------:R-:W1:Y:S06]  /*0020*/  LDCU UR4, c[0x0][0x3a0] ;  /* 0x00007400ff0477ac */ /* 0x000e6c0008000800 */
[----:B------:R-:W2:Y:S01]  /*0030*/  LDC.64 R6, c[0x0][0x380] ;  /* 0x0000e000ff067b82 */ /* 0x000ea20000000a00 */
[----:B------:R-:W3:Y:S01]  /*0040*/  LDCU.64 UR8, c[0x0][0x358] ;  /* 0x00006b00ff0877ac */ /* 0x000ee20008000a00 */
[----:B------:R-:W4:Y:S01]  /*0050*/  LDCU UR10, c[0x0][0x3ac] ;  /* 0x00007580ff0a77ac */ /* 0x000f220008000800 */
[----:B0-----:R-:W-:-:S04]  /*0060*/  IMAD R9, R0, 0x13, RZ ;  /* 0x0000001300097824 */ /* 0x001fc800078e02ff */
[C---:B------:R-:W-:Y:S01]  /*0070*/  VIADD R4, R9.reuse, 0x1 ;  /* 0x0000000109047836 */ /* 0x040fe20000000000 */
[C---:B-1----:R-:W-:Y:S01]  /*0080*/  ISETP.GE.AND P6, PT, R9.reuse, UR4, PT ;  /* 0x0000000409007c0c */ /* 0x042fe2000bfc6270 */
[C---:B------:R-:W-:Y:S02]  /*0090*/  VIADD R8, R9.reuse, 0x5 ;  /* 0x0000000509087836 */ /* 0x040fe40000000000 */
[C---:B--2---:R-:W-:Y:S01]  /*00a0*/  IMAD.WIDE.U32 R6, R9.reuse, 0x4, R6 ;  /* 0x0000000409067825 */ /* 0x044fe200078e0006 */
[----:B------:R-:W-:Y:S02]  /*00b0*/  ISETP.GE.AND P5, PT, R4, UR4, PT ;  /* 0x0000000404007c0c */ /* 0x000fe4000bfa6270 */
[----:B------:R-:W-:Y:S01]  /*00c0*/  ISETP.GE.AND P1, PT, R8, UR4, PT ;  /* 0x0000000408007c0c */ /* 0x000fe2000bf26270 */
[C---:B------:R-:W-:Y:S01]  /*00d0*/  VIADD R5, R9.reuse, 0x2 ;  /* 0x0000000209057836 */ /* 0x040fe20000000000 */
[----:B------:R-:W-:Y:S01]  /*00e0*/  P2R R46, PR, RZ, 0x20 ;  /* 0x00000020ff2e7803 */ /* 0x000fe20000000000 */
[C---:B------:R-:W-:Y:S01]  /*00f0*/  VIADD R10, R9.reuse, 0x6 ;  /* 0x00000006090a7836 */ /* 0x040fe20000000000 */
[----:B------:R-:W-:Y:S01]  /*0100*/  P2R R49, PR, RZ, 0x2 ;  /* 0x00000002ff317803 */ /* 0x000fe20000000000 */
[----:B------:R-:W-:Y:S01]  /*0110*/  VIADD R4, R9, 0x3 ;  /* 0x0000000309047836 */ /* 0x000fe20000000000 */
[----:B------:R-:W-:Y:S01]  /*0120*/  ISETP.GE.AND P4, PT, R5, UR4, PT ;  /* 0x0000000405007c0c */ /* 0x000fe2000bf86270 */
[C---:B------:R-:W-:Y:S01]  /*0130*/  VIADD R5, R9.reuse, 0x4 ;  /* 0x0000000409057836 */ /* 0x040fe20000000000 */
[----:B------:R-:W-:Y:S01]  /*0140*/  ISETP.GE.AND P0, PT, R10, UR4, PT ;  /* 0x000000040a007c0c */ /* 0x000fe2000bf06270 */
[----:B------:R-:W-:Y:S01]  /*0150*/  VIADD R29, R9, 0x9 ;  /* 0x00000009091d7836 */ /* 0x000fe20000000000 */
[----:B------:R-:W-:Y:S01]  /*0160*/  ISETP.GE.AND P3, PT, R4, UR4, PT ;  /* 0x0000000404007c0c */ /* 0x000fe2000bf66270 */
[----:B---3--:R-:W2:Y:S01]  /*0170*/  @!P5 LDG.E R8, desc[UR8][R6.64+0x4] ;  /* 0x000004080608d981 */ /* 0x008ea2000c1e1900 */
[----:B------:R-:W-:Y:S01]  /*0180*/  ISETP.GE.AND P2, PT, R5, UR4, PT ;  /* 0x0000000405007c0c */ /* 0x000fe2000bf46270 */
[C---:B------:R-:W-:Y:S01]  /*0190*/  VIADD R4, R9.reuse, 0x7 ;  /* 0x0000000709047836 */ /* 0x040fe20000000000 */
[----:B------:R-:W-:Y:S01]  /*01a0*/  P2R R50, PR, RZ, 0x1 ;  /* 0x00000001ff327803 */ /* 0x000fe20000000000 */
[----:B------:R-:W3:Y:S01]  /*01b0*/  @!P1 LDG.E R35, desc[UR8][R6.64+0x14] ;  /* 0x0000140806239981 */ /* 0x000ee2000c1e1900 */
[C---:B------:R-:W-:Y:S01]  /*01c0*/  VIADD R5, R9.reuse, 0x8 ;  /* 0x0000000809057836 */ /* 0x040fe20000000000 */
[----:B------:R-:W-:Y:S01]  /*01d0*/  P2R R47, PR, RZ, 0x8 ;  /* 0x00000008ff2f7803 */ /* 0x000fe20000000000 */
[C---:B------:R-:W-:Y:S01]  /*01e0*/  VIADD R30, R9.reuse, 0xa ;  /* 0x0000000a091e7836 */ /* 0x040fe20000000000 */
[----:B------:R-:W4:Y:S01]  /*01f0*/  @!P4 LDG.E R10, desc[UR8][R6.64+0x8] ;  /* 0x00000808060ac981 */ /* 0x000f22000c1e1900 */
[C---:B------:R-:W-:Y:S01]  /*0200*/  VIADD R31, R9.reuse, 0xb ;  /* 0x0000000b091f7836 */ /* 0x040fe20000000000 */
[----:B------:R-:W-:Y:S01]  /*0210*/  P2R R48, PR, RZ, 0x4 ;  /* 0x00000004ff307803 */ /* 0x000fe20000000000 */
[C---:B------:R-:W-:Y:S01]  /*0220*/  VIADD R32, R9.reuse, 0xc ;  /* 0x0000000c09207836 */ /* 0x040fe20000000000 */
[----:B------:R-:W3:Y:S01]  /*0230*/  @!P3 LDG.E R11, desc[UR8][R6.64+0xc] ;  /* 0x00000c08060bb981 */ /* 0x000ee2000c1e1900 */
[----:B------:R-:W-:Y:S01]  /*0240*/  VIADD R33, R9, 0x10 ;  /* 0x0000001009217836 */ /* 0x000fe20000000000 */
[----:B------:R-:W-:-:S02]  /*0250*/  P2R R45, PR, RZ, 0x10 ;  /* 0x00000010ff2d7803 */ /* 0x000fc40000000000 */
[----:B------:R-:W3:Y:S04]  /*0260*/  @!P2 LDG.E R34, desc[UR8][R6.64+0x10] ;  /* 0x000010080622a981 */ /* 0x000ee8000c1e1900 */
[----:B------:R-:W3:Y:S01]  /*0270*/  @!P0 LDG.E R36, desc[UR8][R6.64+0x18] ;  /* 0x0000180806248981 */ /* 0x000ee2000c1e1900 */
[----:B------:R-:W-:-:S03]  /*0280*/  ISETP.GE.AND P0, PT, R4, UR4, PT ;  /* 0x0000000404007c0c */ /* 0x000fc6000bf06270 */
[----:B------:R-:W3:Y:S01]  /*0290*/  @!P6 LDG.E R61, desc[UR8][R6.64] ;  /* 0x00000008063de981 */ /* 0x000ee2000c1e1900 */
[----:B------:R-:W-:-:S09]  /*02a0*/  P2R R51, PR, RZ, 0x1 ;  /* 0x00000001ff337803 */ /* 0x000fd20000000000 */
[----:B------:R-:W3:Y:S01]  /*02b0*/  @!P0 LDG.E R37, desc[UR8][R6.64+0x1c] ;  /* 0x00001c0806258981 */ /* 0x000ee2000c1e1900 */
[----:B------:R-:W-:Y:S02]  /*02c0*/  ISETP.GE.AND P0, PT, R5, UR4, PT ;  /* 0x0000000405007c0c */ /* 0x000fe4000bf06270 */
[----:B------:R-:W0:Y:S02]  /*02d0*/  LDC.64 R4, c[0x0][0x390] ;  /* 0x0000e400ff047b82 */ /* 0x000e240000000a00 */
[----:B------:R-:W-:-:S09]  /*02e0*/  P2R R52, PR, RZ, 0x1 ;  /* 0x00000001ff347803 */ /* 0x000fd20000000000 */
[----:B------:R-:W3:Y:S01]  /*02f0*/  @!P0 LDG.E R38, desc[UR8][R6.64+0x20] ;  /* 0x0000200806268981 */ /* 0x000ee2000c1e1900 */
[----:B------:R-:W-:-:S04]  /*0300*/  ISETP.GE.AND P0, PT, R29, UR4, PT ;  /* 0x000000041d007c0c */ /* 0x000fc8000bf06270 */
[----:B------:R-:W-:-:S09]  /*0310*/  P2R R53, PR, RZ, 0x1 ;  /* 0x00000001ff357803 */ /* 0x000fd20000000000 */
[----:B------:R-:W3:Y:S01]  /*0320*/  @!P0 LDG.E R39, desc[UR8][R6.64+0x24] ;  /* 0x0000240806278981 */ /* 0x000ee2000c1e1900 */
[----:B------:R-:W-:Y:S01]  /*0330*/  ISETP.GE.AND P0, PT, R30, UR4, PT ;  /* 0x000000041e007c0c */ /* 0x000fe2000bf06270 */
[----:B------:R-:W-:-:S05]  /*0340*/  VIADD R30, R9, 0xd ;  /* 0x0000000d091e7836 */ /* 0x000fca0000000000 */
[----:B------:R-:W-:Y:S02]  /*0350*/  ISETP.GE.AND P1, PT, R30, UR4, PT ;  /* 0x000000041e007c0c */ /* 0x000fe4000bf26270 */
[----:B------:R-:W-:Y:S02]  /*0360*/  P2R R54, PR, RZ, 0x1 ;  /* 0x00000001ff367803 */ /* 0x000fe40000000000 */
[----:B------:R-:W-:-:S03]  /*0370*/  P2R R58, PR, RZ, 0x2 ;  /* 0x00000002ff3a7803 */ /* 0x000fc60000000000 */
[----:B------:R-:W3:Y:S01]  /*0380*/  @!P0 LDG.E R40, desc[UR8][R6.64+0x28] ;  /* 0x0000280806288981 */ /* 0x000ee2000c1e1900 */
[----:B------:R-:W-:-:S05]  /*0390*/  ISETP.GE.AND P0, PT, R31, UR4, PT ;  /* 0x000000041f007c0c */ /* 0x000fca000bf06270 */
[----:B------:R-:W3:Y:S01]  /*03a0*/  @!P1 LDG.E R62, desc[UR8][R6.64+0x34] ;  /* 0x00003408063e9981 */ /* 0x000ee2000c1e1900 */
[----:B------:R-:W-:-:S04]  /*03b0*/  ISETP.NE.AND P1, PT, R54, RZ, PT ;  /* 0x000000ff3600720c */ /* 0x000fc80003f25270 */
[----:B------:R-:W-:Y:S02]  /*03c0*/  P2R R57, PR, RZ, 0x2 ;  /* 0x00000002ff397803 */ /* 0x000fe40000000000 */
[----:B------:R-:W-:Y:S01]  /*03d0*/  ISETP.NE.AND P1, PT, R53, RZ, PT ;  /* 0x000000ff3500720c */ /* 0x000fe20003f25270 */
[----:B------:R-:W3:Y:S03]  /*03e0*/  @!P0 LDG.E R41, desc[UR8][R6.64+0x2c] ;  /* 0x00002c0806298981 */ /* 0x000ee6000c1e1900 */
[----:B------:R-:W-:Y:S02]  /*03f0*/  P2R R56, PR, RZ, 0x2 ;  /* 0x00000002ff387803 */ /* 0x000fe40000000000 */
[----:B------:R-:W-:Y:S02]  /*0400*/  ISETP.NE.AND P1, PT, R52, RZ, PT ;  /* 0x000000ff3400720c */ /* 0x000fe40003f25270 */
[----:B------:R-:W-:-:S02]  /*0410*/  P2R R60, PR, RZ, 0x1 ;  /* 0x00000001ff3c7803 */ /* 0x000fc40000000000 */
[----:B------:R-:W-:Y:S02]  /*0420*/  P2R R55, PR, RZ, 0x2 ;  /* 0x00000002ff377803 */ /* 0x000fe40000000000 */
[----:B------:R-:W-:Y:S02]  /*0430*/  ISETP.GE.AND P0, PT, R32, UR4, PT ;  /* 0x0000000420007c0c */ /* 0x000fe4000bf06270 */
[----:B------:R-:W-:Y:S01]  /*0440*/  ISETP.NE.AND P1, PT, R51, RZ, PT ;  /* 0x000000ff3300720c */ /* 0x000fe20003f25270 */
[----:B------:R-:W-:-:S03]  /*0450*/  VIADD R32, R9, 0xf ;  /* 0x0000000f09207836 */ /* 0x000fc60000000000 */
[----:B------:R-:W-:Y:S02]  /*0460*/  P2R R54, PR, RZ, 0x2 ;  /* 0x00000002ff367803 */ /* 0x000fe40000000000 */
[----:B------:R-:W-:Y:S02]  /*0470*/  ISETP.NE.AND P1, PT, R50, RZ, PT ;  /* 0x000000ff3200720c */ /* 0x000fe40003f25270 */
[----:B------:R-:W-:Y:S02]  /*0480*/  ISETP.GE.AND P3, PT, R32, UR4, PT ;  /* 0x0000000420007c0c */ /* 0x000fe4000bf66270 */
[----:B------:R-:W-:Y:S01]  /*0490*/  P2R R53, PR, RZ, 0x2 ;  /* 0x00000002ff357803 */ /* 0x000fe20000000000 */
[----:B------:R-:W3:Y:S01]  /*04a0*/  @!P0 LDG.E R42, desc[UR8][R6.64+0x30] ;  /* 0x00003008062a8981 */ /* 0x000ee2000c1e1900 */
[----:B------:R-:W-:Y:S01]  /*04b0*/  ISETP.NE.AND P1, PT, R49, RZ, PT ;  /* 0x000000ff3100720c */ /* 0x000fe20003f25270 */
[----:B------:R-:W-:-:S03]  /*04c0*/  VIADD R31, R9, 0xe ;  /* 0x0000000e091f7836 */ /* 0x000fc60000000000 */
[----:B------:R-:W-:Y:S01]  /*04d0*/  P2R R51, PR, RZ, 0x2 ;  /* 0x00000002ff337803 */ /* 0x000fe20000000000 */
[C---:B------:R-:W-:Y:S01]  /*04e0*/  VIADD R43, R9.reuse, 0x11 ;  /* 0x00000011092b7836 */ /* 0x040fe20000000000 */
[----:B------:R-:W-:Y:S01]  /*04f0*/  ISETP.NE.AND P1, PT, R48, RZ, PT ;  /* 0x000000ff3000720c */ /* 0x000fe20003f25270 */
[----:B------:R-:W-:Y:S01]  /*0500*/  VIADD R44, R9, 0x12 ;  /* 0x00000012092c7836 */ /* 0x000fe20000000000 */
[----:B------:R-:W-:Y:S02]  /*0510*/  ISETP.GE.AND P2, PT, R31, UR4, PT ;  /* 0x000000041f007c0c */ /* 0x000fe4000bf46270 */
[----:B------:R-:W-:Y:S02]  /*0520*/  P2R R49, PR, RZ, 0x2 ;  /* 0x00000002ff317803 */ /* 0x000fe40000000000 */
[----:B------:R-:W-:Y:S02]  /*0530*/  ISETP.NE.AND P1, PT, R47, RZ, PT ;  /* 0x000000ff2f00720c */ /* 0x000fe40003f25270 */
[----:B------:R-:W-:Y:S01]  /*0540*/  ISETP.GE.AND P4, PT, R33, UR4, PT ;  /* 0x0000000421007c0c */ /* 0x000fe2000bf86270 */
[----:B------:R-:W3:Y:S01]  /*0550*/  @!P3 LDG.E R47, desc[UR8][R6.64+0x3c] ;  /* 0x00003c08062fb981 */ /* 0x000ee2000c1e1900 */
[----:B------:R-:W-:-:S02]  /*0560*/  ISETP.GE.AND P5, PT, R43, UR4, PT ;  /* 0x000000042b007c0c */ /* 0x000fc4000bfa6270 */
[----:B------:R-:W-:Y:S02]  /*0570*/  ISETP.GE.AND P6, PT, R44, UR4, PT ;  /* 0x000000042c007c0c */ /* 0x000fe4000bfc6270 */
[----:B------:R-:W-:Y:S02]  /*0580*/  P2R R48, PR, RZ, 0x2 ;  /* 0x00000002ff307803 */ /* 0x000fe40000000000 */
[----:B------:R-:W-:-:S04]  /*0590*/  ISETP.NE.AND P1, PT, R45, RZ, PT ;  /* 0x000000ff2d00720c */ /* 0x000fc80003f25270 */
[----:B------:R-:W-:Y:S01]  /*05a0*/  P2R R45, PR, RZ, 0x2 ;  /* 0x00000002ff2d7803 */ /* 0x000fe20000000000 */
[----:B0-----:R-:W-:Y:S01]  /*05b0*/  IMAD.WIDE.U32 R4, R9, 0x4, R4 ;  /* 0x0000000409047825 */ /* 0x001fe200078e0004 */
[----:B------:R-:W-:Y:S01]  /*05c0*/  ISETP.NE.AND P1, PT, R46, RZ, PT ;  /* 0x000000ff2e00720c */ /* 0x000fe20003f25270 */
[----:B------:R-:W3:Y:S01]  /*05d0*/  @!P4 LDG.E R50, desc[UR8][R6.64+0x40] ;  /* 0x000040080632c981 */ /* 0x000ee2000c1e1900 */
[----:B------:R-:W-:-:S03]  /*05e0*/  P2R R59, PR, RZ, 0x1 ;  /* 0x00000001ff3b7803 */ /* 0x000fc60000000000 */
[----:B------:R-:W3:Y:S01]  /*05f0*/  @!P2 LDG.E R46, desc[UR8][R6.64+0x38] ;  /* 0x00003808062ea981 */ /* 0x000ee2000c1e1900 */
[----:B------:R-:W-:Y:S01]  /*0600*/  ISETP.GE.AND P0, PT, R9, UR4, PT ;  /* 0x0000000409007c0c */ /* 0x000fe2000bf06270 */
[----:B------:R-:W-:Y:S01]  /*0610*/  IMAD.MOV.U32 R30, RZ, RZ, -0x1 ;  /* 0xffffffffff1e7424 */ /* 0x000fe200078e00ff */
[----:B------:R-:W0:Y:S01]  /*0620*/  S2UR UR6, SR_CgaCtaId ;  /* 0x00000000000679c3 */ /* 0x000e220000008800 */
[----:B------:R-:W3:Y:S01]  /*0630*/  @!P5 LDG.E R9, desc[UR8][R6.64+0x44] ;  /* 0x000044080609d981 */ /* 0x000ee2000c1e1900 */
[----:B------:R-:W-:Y:S01]  /*0640*/  IMAD.MOV.U32 R31, RZ, RZ, -0x1 ;  /* 0xffffffffff1f7424 */ /* 0x000fe200078e00ff */
[----:B------:R-:W1:Y:S02]  /*0650*/  LDCU.64 UR4, c[0x0][0x3a8] ;  /* 0x00007500ff0477ac */ /* 0x000e640008000a00 */
[----:B------:R-:W3:Y:S03]  /*0660*/  @!P6 LDG.E R52, desc[UR8][R6.64+0x48] ;  /* 0x000048080634e981 */ /* 0x000ee6000c1e1900 */
[----:B------:R-:W-:Y:S06]  /*0670*/  BAR.SYNC.DEFER_BLOCKING 0x0 ;  /* 0x0000000000007b1d */ /* 0x000fec0000010000 */
[----:B------:R0:W5:Y:S01]  /*0680*/  @!P1 LDG.E R3, desc[UR8][R4.64+0x4] ;  /* 0x0000040804039981 */ /* 0x000162000c1e1900 */
[----:B------:R-:W-:-:S02]  /*0690*/  IMAD.MOV.U32 R32, RZ, RZ, -0x1 ;  /* 0xffffffffff207424 */ /* 0x000fc400078e00ff */
[----:B------:R-:W-:Y:S01]  /*06a0*/  IMAD.MOV.U32 R33, RZ, RZ, -0x1 ;  /* 0xffffffffff217424 */ /* 0x000fe200078e00ff */
[----:B------:R0:W5:Y:S01]  /*06b0*/  @!P0 LDG.E R2, desc[UR8][R4.64] ;  /* 0x0000000804028981 */ /* 0x000162000c1e1900 */
[----:B--2---:R-:W-:Y:S01]  /*06c0*/  @!P1 LOP3.LUT R30, R8, 0x80000000, RZ, 0x3c, !PT ;  /* 0x80000000081e9812 */ /* 0x004fe200078e3cff */
[----:B------:R-:W-:Y:S01]  /*06d0*/  IMAD.MOV.U32 R29, RZ, RZ, -0x1 ;  /* 0xffffffffff1d7424 */ /* 0x000fe200078e00ff */
[----:B------:R-:W-:Y:S01]  /*06e0*/  ISETP.NE.AND P1, PT, R45, RZ, PT ;  /* 0x000000ff2d00720c */ /* 0x000fe20003f25270 */
[----:B------:R2:W5:Y:S01]  /*06f0*/  @!P2 LDG.E R24, desc[UR8][R4.64+0x38] ;  /* 0x000038080418a981 */ /* 0x000562000c1e1900 */
[----:B-1----:R-:W-:-:S03]  /*0700*/  UIADD3 UR7, UPT, UPT, UR4, 0x6, URZ ;  /* 0x0000000604077890 */ /* 0x002fc6000fffe0ff */
[----:B------:R2:W5:Y:S01]  /*0710*/  @!P3 LDG.E R25, desc[UR8][R4.64+0x3c] ;  /* 0x00003c080419b981 */ /* 0x000562000c1e1900 */
[----:B------:R-:W-:-:S03]  /*0720*/  UIADD3 UR5, UPT, UPT, -UR4, UR5, URZ ;  /* 0x0000000504057290 */ /* 0x000fc6000fffe1ff */
[----:B------:R2:W5:Y:S04]  /*0730*/  @!P4 LDG.E R26, desc[UR8][R4.64+0x40] ;  /* 0x00004008041ac981 */ /* 0x000568000c1e1900 */
[----:B----4-:R-:W-:Y:S01]  /*0740*/  @!P1 LOP3.LUT R31, R10, 0x80000000, RZ, 0x3c, !PT ;  /* 0x800000000a1f9812 */ /* 0x010fe200078e3cff */
[----:B------:R2:W5:Y:S01]  /*0750*/  @!P1 LDG.E R12, desc[UR8][R4.64+0x8] ;  /* 0x00000808040c9981 */ /* 0x000562000c1e1900 */
[----:B------:R-:W-:-:S03]  /*0760*/  ISETP.NE.AND P1, PT, R48, RZ, PT ;  /* 0x000000ff3000720c */ /* 0x000fc60003f25270 */
[----:B------:R2:W5:Y:S04]  /*0770*/  @!P5 LDG.E R27, desc[UR8][R4.64+0x44] ;  /* 0x00004408041bd981 */ /* 0x000568000c1e1900 */
[----:B------:R2:W5:Y:S06]  /*0780*/  @!P6 LDG.E R28, desc[UR8][R4.64+0x48] ;  /* 0x00004808041ce981 */ /* 0x00056c000c1e1900 */
[----:B---3--:R-:W-:Y:S01]  /*0790*/  @!P1 LOP3.LUT R32, R11, 0x80000000, RZ, 0x3c, !PT ;  /* 0x800000000b209812 */ /* 0x008fe200078e3cff */
[----:B------:R2:W5:Y:S01]  /*07a0*/  @!P1 LDG.E R13, desc[UR8][R4.64+0xc] ;  /* 0x00000c08040d9981 */ /* 0x000562000c1e1900 */
[----:B------:R-:W-:-:S13]  /*07b0*/  ISETP.NE.AND P1, PT, R49, RZ, PT ;  /* 0x000000ff3100720c */ /* 0x000fda0003f25270 */
[----:B------:R-:W-:Y:S01]  /*07c0*/  @!P1 LOP3.LUT R33, R34, 0x80000000, RZ, 0x3c, !PT ;  /* 0x8000000022219812 */ /* 0x000fe200078e3cff */
[----:B------:R2:W5:Y:S01]  /*07d0*/  @!P1 LDG.E R14, desc[UR8][R4.64+0x10] ;  /* 0x00001008040e9981 */ /* 0x000562000c1e1900 */
[----:B------:R-:W-:Y:S01]  /*07e0*/  ISETP.NE.AND P1, PT, R51, RZ, PT ;  /* 0x000000ff3300720c */ /* 0x000fe20003f25270 */
[----:B------:R-:W-:-:S12]  /*07f0*/  IMAD.MOV.U32 R34, RZ, RZ, -0x1 ;  /* 0xffffffffff227424 */ /* 0x000fd800078e00ff */
        /* <DEDUP_REMOVED lines=15> */
[----:B------:R-:W-:Y:S01]  /*08f0*/  IMAD.MOV.U32 R38, RZ, RZ, -0x1 ;  /* 0xffffffffff267424 */ /* 0x000fe200078e00ff */
[----:B------:R-:W-:Y:S02]  /*0900*/  @!P0 LOP3.LUT R29, R61, 0x80000000, RZ, 0x3c, !PT ;  /* 0x800000003d1d8812 */ /* 0x000fe400078e3cff */
[----:B------:R-:W-:-:S09]  /*0910*/  ISETP.NE.AND P0, PT, R60, RZ, PT ;  /* 0x000000ff3c00720c */ /* 0x000fd20003f05270 */
[----:B------:R-:W-:Y:S01]  /*0920*/  @!P1 LOP3.LUT R38, R39, 0x80000000, RZ, 0x3c, !PT ;  /* 0x8000000027269812 */ /* 0x000fe200078e3cff */
[----:B------:R2:W5:Y:S01]  /*0930*/  @!P1 LDG.E R19, desc[UR8][R4.64+0x24] ;  /* 0x0000240804139981 */ /* 0x000562000c1e1900 */
[----:B------:R-:W-:Y:S01]  /*0940*/  ISETP.NE.AND P1, PT, R57, RZ, PT ;  /* 0x000000ff3900720c */ /* 0x000fe20003f25270 */
[----:B------:R-:W-:Y:S02]  /*0950*/  IMAD.MOV.U32 R39, RZ, RZ, -0x1 ;  /* 0xffffffffff277424 */ /* 0x000fe400078e00ff */
[----:B------:R2:W5:Y:S10]  /*0960*/  @!P0 LDG.E R21, desc[UR8][R4.64+0x2c] ;  /* 0x00002c0804158981 */ /* 0x000574000c1e1900 */
[----:B------:R-:W-:Y:S01]  /*0970*/  @!P1 LOP3.LUT R39, R40, 0x80000000, RZ, 0x3c, !PT ;  /* 0x8000000028279812 */ /* 0x000fe200078e3cff */
[----:B------:R-:W-:Y:S01]  /*0980*/  IMAD.MOV.U32 R40, RZ, RZ, -0x1 ;  /* 0xffffffffff287424 */ /* 0x000fe200078e00ff */
[----:B------:R2:W5:Y:S01]  /*0990*/  @!P1 LDG.E R20, desc[UR8][R4.64+0x28] ;  /* 0x0000280804149981 */ /* 0x000562000c1e1900 */
[----:B------:R-:W-:-:S02]  /*09a0*/  @!P0 LOP3.LUT R40, R41, 0x80000000, RZ, 0x3c, !PT ;  /* 0x8000000029288812 */ /* 0x000fc400078e3cff */
[----:B------:R-:W-:Y:S02]  /*09b0*/  ISETP.NE.AND P1, PT, R58, RZ, PT ;  /* 0x000000ff3a00720c */ /* 0x000fe40003f25270 */
[----:B------:R-:W-:Y:S01]  /*09c0*/  ISETP.NE.AND P0, PT, R59, RZ, PT ;  /* 0x000000ff3b00720c */ /* 0x000fe20003f05270 */
[----:B------:R-:W-:Y:S01]  /*09d0*/  IMAD.MOV.U32 R41, RZ, RZ, -0x1 ;  /* 0xffffffffff297424 */ /* 0x000fe200078e00ff */
[----:B------:R-:W-:Y:S02]  /*09e0*/  UMOV UR4, 0x400 ;  /* 0x0000040000047882 */ /* 0x000fe40000000000 */
[----:B0-----:R-:W-:-:S07]  /*09f0*/  ULEA UR4, UR6, UR4, 0x18 ;  /* 0x0000000406047291 */ /* 0x001fce000f8ec0ff */
[----:B------:R2:W5:Y:S02]  /*0a00*/  @!P1 LDG.E R23, desc[UR8][R4.64+0x34] ;  /* 0x0000340804179981 */ /* 0x000564000c1e1900 */
[----:B------:R-:W-:Y:S02]  /*0a10*/  @!P0 LOP3.LUT R41, R42, 0x80000000, RZ, 0x3c, !PT ;  /* 0x800000002a298812 */ /* 0x000fe400078e3cff */
[----:B------:R2:W5:Y:S01]  /*0a20*/  @!P0 LDG.E R22, desc[UR8][R4.64+0x30] ;  /* 0x0000300804168981 */ /* 0x000562000c1e1900 */
[----:B------:R-:W0:Y:S01]  /*0a30*/  S2R R42, SR_LANEID ;  /* 0x00000000002a7919 */ /* 0x000e220000000000 */
[----:B------:R-:W-:Y:S01]  /*0a40*/  IMAD.MOV.U32 R45, RZ, RZ, -0x1 ;  /* 0xffffffffff2d7424 */ /* 0x000fe200078e00ff */
[----:B------:R-:W-:Y:S02]  /*0a50*/  @!P3 LOP3.LUT R45, R47, 0x80000000, RZ, 0x3c, !PT ;  /* 0x800000002f2db812 */ /* 0x000fe400078e3cff */
[----:B------:R-:W-:Y:S01]  /*0a60*/  LEA R47, R0, UR4, 0x2 ;  /* 0x00000004002f7c11 */ /* 0x000fe2000f8e10ff */
[----:B------:R-:W-:Y:S01]  /*0a70*/  IMAD.MOV.U32 R44, RZ, RZ, -0x1 ;  /* 0xffffffffff2c7424 */ /* 0x000fe200078e00ff */
[----:B------:R-:W-:-:S02]  /*0a80*/  SHF.R.U32.HI R124, RZ, 0x5, R0 ;  /* 0x00000005ff7c7819 */ /* 0x000fc40000011600 */
[----:B------:R-:W-:Y:S01]  /*0a90*/  @!P2 LOP3.LUT R44, R46, 0x80000000, RZ, 0x3c, !PT ;  /* 0x800000002e2ca812 */ /* 0x000fe200078e3cff */
[----:B------:R-:W-:Y:S02]  /*0aa0*/  IMAD R51, R0, 0x80, R47 ;  /* 0x0000008000337824 */ /* 0x000fe400078e022f */
[----:B------:R-:W-:Y:S01]  /*0ab0*/  IMAD.MOV.U32 R46, RZ, RZ, -0x1 ;  /* 0xffffffffff2e7424 */ /* 0x000fe200078e00ff */
[----:B------:R-:W-:Y:S01]  /*0ac0*/  @!P4 LOP3.LUT R46, R50, 0x80000000, RZ, 0x3c, !PT ;  /* 0x80000000322ec812 */ /* 0x000fe200078e3cff */
[----:B------:R-:W-:Y:S01]  /*0ad0*/  IMAD.MOV.U32 R43, RZ, RZ, -0x1 ;  /* 0xffffffffff2b7424 */ /* 0x000fe200078e00ff */
[----:B------:R-:W-:Y:S01]  /*0ae0*/  @!P1 LOP3.LUT R43, R62, 0x80000000, RZ, 0x3c, !PT ;  /* 0x800000003e2b9812 */ /* 0x000fe200078e3cff */
[----:B------:R-:W-:Y:S01]  /*0af0*/  IMAD.MOV.U32 R48, RZ, RZ, -0x1 ;  /* 0xffffffffff307424 */ /* 0x000fe200078e00ff */
[----:B------:R-:W-:Y:S01]  /*0b00*/  @!P5 LOP3.LUT R48, R9, 0x80000000, RZ, 0x3c, !PT ;  /* 0x800000000930d812 */ /* 0x000fe200078e3cff */
[----:B------:R-:W-:Y:S01]  /*0b10*/  IMAD.MOV.U32 R49, RZ, RZ, -0x1 ;  /* 0xffffffffff317424 */ /* 0x000fe200078e00ff */
[----:B------:R-:W-:Y:S01]  /*0b20*/  @!P6 LOP3.LUT R49, R52, 0x80000000, RZ, 0x3c, !PT ;  /* 0x800000003431e812 */ /* 0x000fe200078e3cff */
[----:B------:R-:W-:Y:S01]  /*0b30*/  IMAD R53, R0, -0x38, R51 ;  /* 0xffffffc800357824 */ /* 0x000fe200078e0233 */
[----:B------:R-:W-:Y:S01]  /*0b40*/  LEA R50, R124, UR4, 0x2 ;  /* 0x000000047c327c11 */ /* 0x000fe2000f8e10ff */
[----:B--2---:R-:W-:Y:S06]  /*0b50*/  BAR.SYNC.DEFER_BLOCKING 0x0 ;  /* 0x0000000000007b1d */ /* 0x004fec0000010000 */
.L_x_222:
[----:B------:R-:W-:Y:S01]  /*0b60*/  UISETP.LT.AND UP0, UPT, UR5, 0x6, UPT ;  /* 0x000000060500788c */ /* 0x000fe2000bf01270 */
[----:B------:R-:W-:Y:S01]  /*0b70*/  STS [R47], RZ ;  /* 0x000000ff2f007388 */ /* 0x000fe20000000800 */
[----:B------:R-:W-:Y:S01]  /*0b80*/  UIADD3 UR6, UPT, UPT, UR7, -0x6, URZ ;  /* 0xfffffffa07067890 */ /* 0x000fe2000fffe0ff */
[----:B0-----:R-:W-:Y:S01]  /*0b90*/  ISETP.NE.AND P1, PT, R42, 0x1f, PT ;  /* 0x0000001f2a00780c */ /* 0x001fe20003f25270 */
[----:B------:R-:W-:Y:S01]  /*0ba0*/  USEL UR4, UR5, 0x6, UP0 ;  /* 0x0000000605047887 */ /* 0x000fe20008000000 */
[----:B------:R-:W-:Y:S01]  /*0bb0*/  STS [R47+0x400], RZ ;  /* 0x000400ff2f007388 */ /* 0x000fe20000000800 */
[C---:B------:R-:W-:Y:S01]  /*0bc0*/  ISETP.NE.AND P2, PT, R124.reuse, 0x6, PT ;  /* 0x000000067c00780c */ /* 0x040fe20003f45270 */
[----:B------:R-:W-:Y:S01]  /*0bd0*/  UISETP.GE.AND UP0, UPT, UR7, UR10, UPT ;  /* 0x0000000a0700728c */ /* 0x000fe2000bf06270 */
[----:B-1----:R-:W-:Y:S01]  /*0be0*/  SHF.R.U32.HI R4, RZ, UR6, R29 ;  /* 0x00000006ff047c19 */ /* 0x002fe2000801161d */
[----:B------:R-:W-:Y:S01]  /*0bf0*/  UBMSK UR4, URZ, UR4 ;  /* 0x00000004ff04729b */ /* 0x000fe20008000000 */
[----:B------:R-:W-:Y:S01]  /*0c00*/  STS [R47+0x800], RZ ;  /* 0x000800ff2f007388 */ /* 0x000fe20000000800 */
[----:B------:R-:W-:-:S03]  /*0c10*/  ISETP.NE.AND P3, PT, R124, 0x7, PT ;  /* 0x000000077c00780c */ /* 0x000fc60003f65270 */
[----:B------:R-:W-:Y:S01]  /*0c20*/  STS [R47+0xc00], RZ ;  /* 0x000c00ff2f007388 */ /* 0x000fe20000000800 */
[----:B------:R-:W-:-:S03]  /*0c30*/  LOP3.LUT R4, R4, UR4, RZ, 0xc0, !PT ;  /* 0x0000000404047c12 */ /* 0x000fc6000f8ec0ff */
[----:B------:R-:W-:Y:S02]  /*0c40*/  STS [R47+0x1000], RZ ;  /* 0x001000ff2f007388 */ /* 0x000fe40000000800 */
[----:B------:R-:W-:Y:S01]  /*0c50*/  IMAD.SHL.U32 R5, R4, 0x400, RZ ;  /* 0x0000040004057824 */ /* 0x000fe200078e00ff */
[----:B------:R-:W-:Y:S01]  /*0c60*/  SHF.R.U32.HI R4, RZ, 0x4, R4 ;  /* 0x00000004ff047819 */ /* 0x000fe20000011604 */
[----:B------:R-:W-:Y:S03]  /*0c70*/  STS [R47+0x1400], RZ ;  /* 0x001400ff2f007388 */ /* 0x000fe60000000800 */
[----:B------:R-:W-:Y:S01]  /*0c80*/  LOP3.LUT R54, R5, 0x7c00, RZ, 0xc0, !PT ;  /* 0x00007c0005367812 */ /* 0x000fe200078ec0ff */
[----:B------:R-:W-:Y:S01]  /*0c90*/  STS [R47+0x1800], RZ ;  /* 0x001800ff2f007388 */ /* 0x000fe20000000800 */
[----:B------:R-:W-:-:S03]  /*0ca0*/  LOP3.LUT R4, R4, 0xffffffe, RZ, 0xc0, !PT ;  /* 0x0ffffffe04047812 */ /* 0x000fc600078ec0ff */
[----:B------:R-:W-:Y:S01]  /*0cb0*/  STS [R47+0x1c00], RZ ;  /* 0x001c00ff2f007388 */ /* 0x000fe20000000800 */
[----:B------:R-:W-:Y:S02]  /*0cc0*/  IADD3 R54, PT, PT, R4, R47, R54 ;  /* 0x0000002f04367210 */ /* 0x000fe40007ffe036 */
[----:B------:R-:W-:Y:S01]  /*0cd0*/  SHF.R.U32.HI R4, RZ, UR6, R30 ;  /* 0x00000006ff047c19 */ /* 0x000fe2000801161e */
[----:B------:R-:W-:Y:S03]  /*0ce0*/  STS [R47+0x2000], RZ ;  /* 0x002000ff2f007388 */ /* 0x000fe60000000800 */
[----:B------:R-:W-:Y:S01]  /*0cf0*/  LOP3.LUT R4, R4, UR4, RZ, 0xc0, !PT ;  /* 0x0000000404047c12 */ /* 0x000fe2000f8ec0ff */
[----:B------:R-:W-:Y:S04]  /*0d00*/  STS [R47+0x2400], RZ ;  /* 0x002400ff2f007388 */ /* 0x000fe80000000800 */
[----:B------:R-:W-:Y:S01]  /*0d10*/  STS [R47+0x2800], RZ ;  /* 0x002800ff2f007388 */ /* 0x000fe20000000800 */
[----:B------:R-:W-:Y:S01]  /*0d20*/  IMAD.SHL.U32 R5, R4, 0x400, RZ ;  /* 0x0000040004057824 */ /* 0x000fe200078e00ff */
[----:B------:R-:W-:-:S02]  /*0d30*/  SHF.R.U32.HI R4, RZ, 0x4, R4 ;  /* 0x00000004ff047819 */ /* 0x000fc40000011604 */
[----:B------:R-:W-:Y:S02]  /*0d40*/  STS [R47+0x2c00], RZ ;  /* 0x002c00ff2f007388 */ /* 0x000fe40000000800 */
[----:B------:R-:W-:Y:S02]  /*0d50*/  LOP3.LUT R56, R5, 0x7c00, RZ, 0xc0, !PT ;  /* 0x00007c0005387812 */ /* 0x000fe400078ec0ff */
        /* <DEDUP_REMOVED lines=32> */
[----:B------:R-:W0:Y:S02]  /*0f60*/  LDS.U16 R52, [R54] ;  /* 0x0000000036347984 */ /* 0x000e240000000400 */
[----:B0-----:R-:W-:-:S05]  /*0f70*/  VIADD R5, R52, 0x1 ;  /* 0x0000000134057836 */ /* 0x001fca0000000000 */
[----:B------:R0:W-:Y:S04]  /*0f80*/  STS.U16 [R54], R5 ;  /* 0x0000000536007388 */ /* 0x0001e80000000400 */
[----:B------:R-:W1:Y:S01]  /*0f90*/  LDS.U16 R57, [R56] ;  /* 0x0000000038397984 */ /* 0x000e620000000400 */
[----:B0-----:R-:W-:Y:S01]  /*0fa0*/  IMAD.SHL.U32 R5, R4, 0x400, RZ ;  /* 0x0000040004057824 */ /* 0x001fe200078e00ff */
[----:B------:R-:W-:-:S04]  /*0fb0*/  SHF.R.U32.HI R4, RZ, 0x4, R4 ;  /* 0x00000004ff047819 */ /* 0x000fc80000011604 */
[----:B------:R-:W-:Y:S02]  /*0fc0*/  LOP3.LUT R60, R5, 0x7c00, RZ, 0xc0, !PT ;  /* 0x00007c00053c7812 */ /* 0x000fe400078ec0ff */
[----:B------:R-:W-:-:S04]  /*0fd0*/  LOP3.LUT R4, R4, 0xffffffe, RZ, 0xc0, !PT ;  /* 0x0ffffffe04047812 */ /* 0x000fc800078ec0ff */
[----:B------:R-:W-:Y:S02]  /*0fe0*/  IADD3 R60, PT, PT, R4, R47, R60 ;  /* 0x0000002f043c7210 */ /* 0x000fe40007ffe03c */
[----:B------:R-:W-:-:S04]  /*0ff0*/  SHF.R.U32.HI R4, RZ, UR6, R33 ;  /* 0x00000006ff047c19 */ /* 0x000fc80008011621 */
[----:B------:R-:W-:-:S05]  /*1000*/  LOP3.LUT R4, R4, UR4, RZ, 0xc0, !PT ;  /* 0x0000000404047c12 */ /* 0x000fca000f8ec0ff */
[----:B------:R-:W-:Y:S01]  /*1010*/  IMAD.SHL.U32 R6, R4, 0x400, RZ ;  /* 0x0000040004067824 */ /* 0x000fe200078e00ff */
[----:B------:R-:W-:-:S04]  /*1020*/  SHF.R.U32.HI R4, RZ, 0x4, R4 ;  /* 0x00000004ff047819 */ /* 0x000fc80000011604 */
[----:B------:R-:W-:Y:S02]  /*1030*/  LOP3.LUT R6, R6, 0x7c00, RZ, 0xc0, !PT ;  /* 0x00007c0006067812 */ /* 0x000fe400078ec0ff */
[----:B------:R-:W-:-:S04]  /*1040*/  LOP3.LUT R4, R4, 0xffffffe, RZ, 0xc0, !PT ;  /* 0x0ffffffe04047812 */ /* 0x000fc800078ec0ff */
[----:B------:R-:W-:Y:S01]  /*1050*/  IADD3 R62, PT, PT, R4, R47, R6 ;  /* 0x0000002f043e7210 */ /* 0x000fe20007ffe006 */
[----:B-1----:R-:W-:Y:S01]  /*1060*/  VIADD R7, R57, 0x1 ;  /* 0x0000000139077836 */ /* 0x002fe20000000000 */
[----:B------:R-:W-:-:S04]  /*1070*/  SHF.R.U32.HI R4, RZ, UR6, R34 ;  /* 0x00000006ff047c19 */ /* 0x000fc80008011622 */
[----:B------:R-:W-:Y:S01]  /*1080*/  STS.U16 [R56], R7 ;  /* 0x0000000738007388 */ /* 0x000fe20000000400 */
[----:B------:R-:W-:-:S03]  /*1090*/  LOP3.LUT R4, R4, UR4, RZ, 0xc0, !PT ;  /* 0x0000000404047c12 */ /* 0x000fc6000f8ec0ff */
        /* <DEDUP_REMOVED lines=129> */
[----:B------:R-:W-:Y:S01]  /*18b0*/  SHF.R.U32.HI R4, RZ, UR6, R49 ;  /* 0x00000006ff047c19 */ /* 0x000fe20008011631 */
[----:B------:R-:W0:Y:S03]  /*18c0*/  S2UR UR6, SR_CgaCtaId ;  /* 0x00000000000679c3 */ /* 0x000e260000008800 */
[----:B------:R-:W-:Y:S01]  /*18d0*/  LOP3.LUT R4, R4, UR4, RZ, 0xc0, !PT ;  /* 0x0000000404047c12 */ /* 0x000fe2000f8ec0ff */
[----:B------:R-:W-:-:S04]  /*18e0*/  UMOV UR4, 0x400 ;  /* 0x0000040000047882 */ /* 0x000fc80000000000 */
[----:B------:R-:W-:Y:S01]  /*18f0*/  IMAD.SHL.U32 R6, R4, 0x400, RZ ;  /* 0x0000040004067824 */ /* 0x000fe200078e00ff */
[----:B------:R-:W-:-:S04]  /*1900*/  SHF.R.U32.HI R4, RZ, 0x4, R4 ;  /* 0x00000004ff047819 */ /* 0x000fc80000011604 */
[----:B------:R-:W-:Y:S02]  /*1910*/  LOP3.LUT R6, R6, 0x7c00, RZ, 0xc0, !PT ;  /* 0x00007c0006067812 */ /* 0x000fe400078ec0ff */
[----:B------:R-:W-:-:S04]  /*1920*/  LOP3.LUT R4, R4, 0xffffffe, RZ, 0xc0, !PT ;  /* 0x0ffffffe04047812 */ /* 0x000fc800078ec0ff */
[----:B------:R-:W-:Y:S01]  /*1930*/  IADD3 R90, PT, PT, R4, R47, R6 ;  /* 0x0000002f045a7210 */ /* 0x000fe20007ffe006 */
[----:B-1----:R-:W-:Y:S01]  /*1940*/  VIADD R7, R85, 0x1 ;  /* 0x0000000155077836 */ /* 0x002fe20000000000 */
[----:B0-----:R-:W-:-:S04]  /*1950*/  ULEA UR4, UR6, UR4, 0x18 ;  /* 0x0000000406047291 */ /* 0x001fc8000f8ec0ff */
[----:B------:R-:W-:Y:S04]  /*1960*/  STS.U16 [R84], R7 ;  /* 0x0000000754007388 */ /* 0x000fe80000000400 */
[----:B------:R-:W0:Y:S02]  /*1970*/  LDS.U16 R87, [R86] ;  /* 0x0000000056577984 */ /* 0x000e240000000400 */
[----:B0-----:R-:W-:-:S05]  /*1980*/  VIADD R5, R87, 0x1 ;  /* 0x0000000157057836 */ /* 0x001fca0000000000 */
[----:B------:R-:W-:Y:S04]  /*1990*/  STS.U16 [R86], R5 ;  /* 0x0000000556007388 */ /* 0x000fe80000000400 */
[----:B------:R-:W0:Y:S02]  /*19a0*/  LDS.U16 R89, [R88] ;  /* 0x0000000058597984 */ /* 0x000e240000000400 */
[----:B0-----:R-:W-:-:S05]  /*19b0*/  VIADD R7, R89, 0x1 ;  /* 0x0000000159077836 */ /* 0x001fca0000000000 */
[----:B------:R-:W-:Y:S04]  /*19c0*/  STS.U16 [R88], R7 ;  /* 0x0000000758007388 */ /* 0x000fe80000000400 */
[----:B------:R-:W0:Y:S02]  /*19d0*/  LDS.U16 R91, [R90] ;  /* 0x000000005a5b7984 */ /* 0x000e240000000400 */
[----:B0-----:R-:W-:-:S05]  /*19e0*/  VIADD R5, R91, 0x1 ;  /* 0x000000015b057836 */ /* 0x001fca0000000000 */
[----:B------:R-:W-:Y:S01]  /*19f0*/  STS.U16 [R90], R5 ;  /* 0x000000055a007388 */ /* 0x000fe20000000400 */
[----:B------:R-:W-:Y:S06]  /*1a00*/  BAR.SYNC.DEFER_BLOCKING 0x0 ;  /* 0x0000000000007b1d */ /* 0x000fec0000010000 */
[----:B------:R-:W-:Y:S04]  /*1a10*/  LDS R92, [R51] ;  /* 0x00000000335c7984 */ /* 0x000fe80000000800 */
[----:B------:R-:W0:Y:S04]  /*1a20*/  LDS R93, [R51+0x4] ;  /* 0x00000400335d7984 */ /* 0x000e280000000800 */
[----:B------:R-:W1:Y:S04]  /*1a30*/  LDS R94, [R51+0x8] ;  /* 0x00000800335e7984 */ /* 0x000e680000000800 */
[----:B------:R-:W2:Y:S04]  /*1a40*/  LDS R95, [R51+0xc] ;  /* 0x00000c00335f7984 */ /* 0x000ea80000000800 */
[----:B------:R-:W3:Y:S04]  /*1a50*/  LDS R96, [R51+0x10] ;  /* 0x0000100033607984 */ /* 0x000ee80000000800 */
[----:B------:R-:W4:Y:S04]  /*1a60*/  LDS R97, [R51+0x14] ;  /* 0x0000140033617984 */ /* 0x000f280000000800 */
[----:B------:R-:W4:Y:S04]  /*1a70*/  LDS R98, [R51+0x18] ;  /* 0x0000180033627984 */ /* 0x000f280000000800 */
[----:B------:R-:W4:Y:S04]  /*1a80*/  LDS R99, [R51+0x1c] ;  /* 0x00001c0033637984 */ /* 0x000f280000000800 */
[----:B------:R-:W4:Y:S04]  /*1a90*/  LDS R100, [R51+0x20] ;  /* 0x0000200033647984 */ /* 0x000f280000000800 */
[----:B------:R-:W4:Y:S04]  /*1aa0*/  LDS R101, [R51+0x24] ;  /* 0x0000240033657984 */ /* 0x000f280000000800 */
[----:B------:R-:W4:Y:S04]  /*1ab0*/  LDS R102, [R51+0x28] ;  /* 0x0000280033667984 */ /* 0x000f280000000800 */
[----:B------:R-:W4:Y:S01]  /*1ac0*/  LDS R103, [R51+0x2c] ;  /* 0x00002c0033677984 */ /* 0x000f220000000800 */
[----:B0-----:R-:W-:-:S03]  /*1ad0*/  IMAD.IADD R93, R92, 0x1, R93 ;  /* 0x000000015c5d7824 */ /* 0x001fc600078e025d */
[----:B------:R-:W0:Y:S01]  /*1ae0*/  LDS R104, [R51+0x30] ;  /* 0x0000300033687984 */ /* 0x000e220000000800 */
[----:B-1----:R-:W-:-:S03]  /*1af0*/  IMAD.IADD R94, R94, 0x1, R93 ;  /* 0x000000015e5e7824 */ /* 0x002fc600078e025d */
[----:B------:R-:W1:Y:S01]  /*1b00*/  LDS R105, [R51+0x34] ;  /* 0x0000340033697984 */ /* 0x000e620000000800 */
[----:B--2---:R-:W-:-:S03]  /*1b10*/  IMAD.IADD R95, R95, 0x1, R94 ;  /* 0x000000015f5f7824 */ /* 0x004fc600078e025e */
[----:B------:R-:W2:Y:S01]  /*1b20*/  LDS R106, [R51+0x38] ;  /* 0x00003800336a7984 */ /* 0x000ea20000000800 */
[----:B---3--:R-:W-:-:S03]  /*1b30*/  IMAD.IADD R96, R96, 0x1, R95 ;  /* 0x0000000160607824 */ /* 0x008fc600078e025f */
[----:B------:R-:W3:Y:S01]  /*1b40*/  LDS R107, [R51+0x3c] ;  /* 0x00003c00336b7984 */ /* 0x000ee20000000800 */
[----:B----4-:R-:W-:-:S03]  /*1b50*/  IMAD.IADD R97, R97, 0x1, R96 ;  /* 0x0000000161617824 */ /* 0x010fc600078e0260 */
[----:B------:R-:W4:Y:S01]  /*1b60*/  LDS R108, [R51+0x40] ;  /* 0x00004000336c7984 */ /* 0x000f220000000800 */
[----:B------:R-:W-:-:S03]  /*1b70*/  IMAD.IADD R98, R98, 0x1, R97 ;  /* 0x0000000162627824 */ /* 0x000fc600078e0261 */
        /* <DEDUP_REMOVED lines=31> */
[----:B------:R-:W-:-:S04]  /*1d70*/  IMAD.IADD R114, R114, 0x1, R113 ;  /* 0x0000000172727824 */ /* 0x000fc800078e0271 */
[----:B0-----:R-:W-:-:S04]  /*1d80*/  IMAD.IADD R115, R115, 0x1, R114 ;  /* 0x0000000173737824 */ /* 0x001fc800078e0272 */
[----:B-1----:R-:W-:-:S04]  /*1d90*/  IMAD.IADD R116, R116, 0x1, R115 ;  /* 0x0000000174747824 */ /* 0x002fc800078e0273 */
[----:B--2---:R-:W-:-:S04]  /*1da0*/  IMAD.IADD R117, R117, 0x1, R116 ;  /* 0x0000000175757824 */ /* 0x004fc800078e0274 */
[----:B---3--:R-:W-:-:S04]  /*1db0*/  IMAD.IADD R118, R118, 0x1, R117 ;  /* 0x0000000176767824 */ /* 0x008fc800078e0275 */
[----:B----4-:R-:W-:-:S04]  /*1dc0*/  IMAD.IADD R119, R119, 0x1, R118 ;  /* 0x0000000177777824 */ /* 0x010fc800078e0276 */
[----:B------:R-:W-:-:S04]  /*1dd0*/  IMAD.IADD R120, R120, 0x1, R119 ;  /* 0x0000000178787824 */ /* 0x000fc800078e0277 */
[----:B------:R-:W-:-:S04]  /*1de0*/  IMAD.IADD R121, R121, 0x1, R120 ;  /* 0x0000000179797824 */ /* 0x000fc800078e0278 */
[----:B------:R-:W-:-:S04]  /*1df0*/  IMAD.IADD R122, R122, 0x1, R121 ;  /* 0x000000017a7a7824 */ /* 0x000fc800078e0279 */
[----:B------:R-:W-:-:S04]  /*1e00*/  IMAD.IADD R123, R123, 0x1, R122 ;  /* 0x000000017b7b7824 */ /* 0x000fc800078e027a */
[----:B------:R-:W-:-:S05]  /*1e10*/  IMAD.IADD R125, R4, 0x1, R123 ;  /* 0x00000001047d7824 */ /* 0x000fca00078e027b */
        /* <DEDUP_REMOVED lines=8> */
[----:B------:R-:W0:Y:S02]  /*1ea0*/  SHFL.UP P0, R126, R127, 0x10, RZ ;  /* 0x060000007f7e7989 */ /* 0x000e2400000000ff */
[----:B0-----:R-:W-:Y:S01]  /*1eb0*/  @P0 IMAD.IADD R126, R127, 0x1, R126 ;  /* 0x000000017f7e0824 */ /* 0x001fe200078e027e */
[----:B------:R-:W-:-:S03]  /*1ec0*/  ISETP.NE.AND P0, PT, R124, 0x1, PT ;  /* 0x000000017c00780c */ /* 0x000fc60003f05270 */
[----:B------:R-:W-:Y:S01]  /*1ed0*/  IMAD.IADD R125, R126, 0x1, -R125 ;  /* 0x000000017e7d7824 */ /* 0x000fe200078e0a7d */
[----:B------:R-:W-:Y:S01]  /*1ee0*/  @!P1 STS [R50+0x8400], R126 ;  /* 0x0084007e32009388 */ /* 0x000fe20000000800 */
[----:B------:R-:W-:Y:S01]  /*1ef0*/  BAR.SYNC.DEFER_BLOCKING 0x0 ;  /* 0x0000000000007b1d */ /* 0x000fe20000010000 */
[----:B------:R-:W-:-:S05]  /*1f00*/  ISETP.NE.AND P1, PT, R124, 0x4, PT ;  /* 0x000000047c00780c */ /* 0x000fca0003f25270 */
[----:B------:R-:W0:Y:S04]  /*1f10*/  LDS.128 R4, [UR4+0x8400] ;  /* 0x00840004ff047984 */ /* 0x000e280008000c00 */
[----:B------:R-:W1:Y:S01]  /*1f20*/  LDS.128 R8, [UR4+0x8410] ;  /* 0x00841004ff087984 */ /* 0x000e620008000c00 */
[C---:B0-----:R-:W-:Y:S01]  /*1f30*/  SEL R55, R4.reuse, R55, !P0 ;  /* 0x0000003704377207 */ /* 0x041fe20004000000 */
[----:B------:R-:W-:Y:S01]  /*1f40*/  IMAD.IADD R5, R4, 0x1, R5 ;  /* 0x0000000104057824 */ /* 0x000fe200078e0205 */
[----:B------:R-:W-:-:S03]  /*1f50*/  ISETP.NE.AND P0, PT, R124, 0x2, PT ;  /* 0x000000027c00780c */ /* 0x000fc60003f05270 */
[----:B------:R-:W-:Y:S01]  /*1f60*/  IMAD.IADD R6, R6, 0x1, R5 ;  /* 0x0000000106067824 */ /* 0x000fe200078e0205 */
[----:B------:R-:W-:Y:S02]  /*1f70*/  SEL R55, R5, R55, !P0 ;  /* 0x0000003705377207 */ /* 0x000fe40004000000 */
[----:B------:R-:W-:Y:S01]  /*1f80*/  ISETP.NE.AND P0, PT, R124, 0x3, PT ;  /* 0x000000037c00780c */ /* 0x000fe20003f05270 */
[----:B------:R-:W-:-:S03]  /*1f90*/  IMAD.IADD R7, R7, 0x1, R6 ;  /* 0x0000000107077824 */ /* 0x000fc600078e0206 */
[----:B------:R-:W-:Y:S01]  /*1fa0*/  SEL R55, R6, R55, !P0 ;  /* 0x0000003706377207 */ /* 0x000fe20004000000 */
[C---:B-1----:R-:W-:Y:S01]  /*1fb0*/  IMAD.IADD R8, R7.reuse, 0x1, R8 ;  /* 0x0000000107087824 */ /* 0x042fe200078e0208 */
[----:B------:R-:W-:Y:S02]  /*1fc0*/  ISETP.NE.AND P0, PT, R124, 0x5, PT ;  /* 0x000000057c00780c */ /* 0x000fe40003f05270 */
[----:B------:R-:W-:Y:S01]  /*1fd0*/  SEL R55, R7, R55, !P1 ;  /* 0x0000003707377207 */ /* 0x000fe20004800000 */
[----:B------:R-:W-:Y:S01]  /*1fe0*/  IMAD.IADD R9, R9, 0x1, R8 ;  /* 0x0000000109097824 */ /* 0x000fe200078e0208 */
[----:B------:R-:W-:Y:S02]  /*1ff0*/  ISETP.NE.AND P1, PT, R42, RZ, PT ;  /* 0x000000ff2a00720c */ /* 0x000fe40003f25270 */
[----:B------:R-:W-:Y:S01]  /*2000*/  SEL R55, R8, R55, !P0 ;  /* 0x0000003708377207 */ /* 0x000fe20004000000 */
[----:B------:R-:W-:Y:S01]  /*2010*/  IMAD.IADD R10, R10, 0x1, R9 ;  /* 0x000000010a0a7824 */ /* 0x000fe200078e0209 */
[----:B------:R-:W-:-:S02]  /*2020*/  ISETP.GT.U32.AND P0, PT, R0, 0x1f, PT ;  /* 0x0000001f0000780c */ /* 0x000fc40003f04070 */
[----:B------:R-:W-:Y:S01]  /*2030*/  SEL R55, R9, R55, !P2 ;  /* 0x0000003709377207 */ /* 0x000fe20005000000 */
[----:B------:R-:W-:Y:S01]  /*2040*/  IMAD.IADD R11, R11, 0x1, R10 ;  /* 0x000000010b0b7824 */ /* 0x000fe200078e020a */
[----:B------:R-:W-:Y:S02]  /*2050*/  ISETP.GT.U32.OR P2, PT, R0, 0x1f, P1 ;  /* 0x0000001f0000780c */ /* 0x000fe40000f44470 */
[----:B------:R-:W-:Y:S02]  /*2060*/  SEL R4, R125, RZ, P1 ;  /* 0x000000ff7d047207 */ /* 0x000fe40000800000 */
[----:B------:R-:W-:-:S05]  /*2070*/  SEL R55, R10, R55, !P3 ;  /* 0x000000370a377207 */ /* 0x000fca0005800000 */
[----:B------:R-:W-:Y:S01]  /*2080*/  @P0 IMAD.IADD R125, R55, 0x1, R4 ;  /* 0x00000001377d0824 */ /* 0x000fe200078e0204 */
[----:B------:R-:W-:-:S03]  /*2090*/  ISETP.NE.AND P0, PT, R0, RZ, PT ;  /* 0x000000ff0000720c */ /* 0x000fc60003f05270 */
[----:B------:R-:W-:-:S05]  /*20a0*/  @!P2 IMAD.U32 R125, R11, 0x10000, RZ ;  /* 0x000100000b7da824 */ /* 0x000fca00078e00ff */
[----:B------:R-:W-:Y:S01]  /*20b0*/  @!P2 STS [UR4+0x8428], R125 ;  /* 0x0084287dff00a988 */ /* 0x000fe20008000804 */
[----:B------:R-:W-:Y:S06]  /*20c0*/  BAR.SYNC.DEFER_BLOCKING 0x0 ;  /* 0x0000000000007b1d */ /* 0x000fec0000010000 */
[----:B------:R-:W0:Y:S02]  /*20d0*/  LDS R4, [UR4+0x8428] ;  /* 0x00842804ff047984 */ /* 0x000e240008000800 */
[----:B0-----:R-:W-:-:S05]  /*20e0*/  SEL R4, R4, RZ, P0 ;  /* 0x000000ff04047207 */ /* 0x001fca0000000000 */
[----:B------:R-:W-:-:S04]  /*20f0*/  IMAD.IADD R4, R4, 0x1, R125 ;  /* 0x0000000104047824 */ /* 0x000fc800078e027d */
[--C-:B------:R-:W-:Y:S01]  /*2100*/  IMAD.IADD R92, R92, 0x1, R4.reuse ;  /* 0x000000015c5c7824 */ /* 0x100fe200078e0204 */
[----:B------:R-:W-:Y:S01]  /*2110*/  STS [R51], R4 ;  /* 0x0000000433007388 */ /* 0x000fe20000000800 */
[--C-:B------:R-:W-:Y:S02]  /*2120*/  IMAD.IADD R6, R93, 0x1, R4.reuse ;  /* 0x000000015d067824 */ /* 0x100fe400078e0204 */
[--C-:B------:R-:W-:Y:S01]  /*2130*/  IMAD.IADD R94, R94, 0x1, R4.reuse ;  /* 0x000000015e5e7824 */ /* 0x100fe200078e0204 */
[----:B------:R-:W-:Y:S01]  /*2140*/  STS [R51+0x4], R92 ;  /* 0x0000045c33007388 */ /* 0x000fe20000000800 */
[--C-:B------:R-:W-:Y:S02]  /*2150*/  IMAD.IADD R8, R95, 0x1, R4.reuse ;  /* 0x000000015f087824 */ /* 0x100fe400078e0204 */
[--C-:B------:R-:W-:Y:S01]  /*2160*/  IMAD.IADD R96, R96, 0x1, R4.reuse ;  /* 0x0000000160607824 */ /* 0x100fe200078e0204 */
[----:B------:R-:W-:Y:S01]  /*2170*/  STS [R51+0x8], R6 ;  /* 0x0000080633007388 */ /* 0x000fe20000000800 */
[----:B------:R-:W-:-:S02]  /*2180*/  IMAD.IADD R10, R97, 0x1, R4 ;  /* 0x00000001610a7824 */ /* 0x000fc400078e0204 */
[--C-:B------:R-:W-:Y:S01]  /*2190*/  IMAD.IADD R98, R98, 0x1, R4.reuse ;  /* 0x0000000162627824 */ /* 0x100fe200078e0204 */
[----:B------:R-:W-:Y:S01]  /*21a0*/  STS [R51+0xc], R94 ;  /* 0x00000c5e33007388 */ /* 0x000fe20000000800 */
        /* <DEDUP_REMOVED lines=36> */
[----:B------:R-:W-:-:S03]  /*23f0*/  IMAD.IADD R150, R123, 0x1, R4 ;  /* 0x000000017b967824 */ /* 0x000fc600078e0204 */
[----:B------:R-:W-:Y:S04]  /*2400*/  STS [R51+0x40], R134 ;  /* 0x0000408633007388 */ /* 0x000fe80000000800 */
        /* <DEDUP_REMOVED lines=15> */
[----:B------:R-:W-:Y:S01]  /*2500*/  STS [R51+0x80], R150 ;  /* 0x0000809633007388 */ /* 0x000fe20000000800 */
[----:B------:R-:W-:Y:S06]  /*2510*/  BAR.SYNC.DEFER_BLOCKING 0x0 ;  /* 0x0000000000007b1d */ /* 0x000fec0000010000 */
[----:B------:R-:W0:Y:S04]  /*2520*/  LDS.U16 R5, [R54] ;  /* 0x0000000036057984 */ /* 0x000e280000000400 */
[----:B------:R-:W1:Y:S04]  /*2530*/  LDS.U16 R56, [R56] ;  /* 0x0000000038387984 */ /* 0x000e680000000400 */
[----:B------:R-:W2:Y:S04]  /*2540*/  LDS.U16 R58, [R58] ;  /* 0x000000003a3a7984 */ /* 0x000ea80000000400 */
[----:B------:R-:W3:Y:S04]  /*2550*/  LDS.U16 R60, [R60] ;  /* 0x000000003c3c7984 */ /* 0x000ee80000000400 */
[----:B------:R-:W4:Y:S04]  /*2560*/  LDS.U16 R62, [R62] ;  /* 0x000000003e3e7984 */ /* 0x000f280000000400 */
[----:B------:R-:W4:Y:S04]  /*2570*/  LDS.U16 R64, [R64] ;  /* 0x0000000040407984 */ /* 0x000f280000000400 */
[----:B------:R-:W4:Y:S04]  /*2580*/  LDS.U16 R66, [R66] ;  /* 0x0000000042427984 */ /* 0x000f280000000400 */
[----:B------:R-:W4:Y:S04]  /*2590*/  LDS.U16 R68, [R68] ;  /* 0x0000000044447984 */ /* 0x000f280000000400 */
[----:B------:R-:W4:Y:S04]  /*25a0*/  LDS.U16 R70, [R70] ;  /* 0x0000000046467984 */ /* 0x000f280000000400 */
[----:B------:R-:W4:Y:S04]  /*25b0*/  LDS.U16 R72, [R72] ;  /* 0x0000000048487984 */ /* 0x000f280000000400 */
[----:B------:R-:W4:Y:S01]  /*25c0*/  LDS.U16 R74, [R74] ;  /* 0x000000004a4a7984 */ /* 0x000f220000000400 */
[----:B0-----:R-:W-:-:S03]  /*25d0*/  IMAD.IADD R5, R52, 0x1, R5 ;  /* 0x0000000134057824 */ /* 0x001fc600078e0205 */
[----:B------:R-:W0:Y:S01]  /*25e0*/  LDS.U16 R76, [R76] ;  /* 0x000000004c4c7984 */ /* 0x000e220000000400 */
[----:B-1----:R-:W-:-:S03]  /*25f0*/  IMAD.IADD R56, R57, 0x1, R56 ;  /* 0x0000000139387824 */ /* 0x002fc600078e0238 */
[----:B------:R-:W1:Y:S01]  /*2600*/  LDS.U16 R78, [R78] ;  /* 0x000000004e4e7984 */ /* 0x000e620000000400 */
[----:B--2---:R-:W-:-:S03]  /*2610*/  IMAD.IADD R58, R59, 0x1, R58 ;  /* 0x000000013b3a7824 */ /* 0x004fc600078e023a */
[----:B------:R-:W2:Y:S01]  /*2620*/  LDS.U16 R80, [R80] ;  /* 0x0000000050507984 */ /* 0x000ea20000000400 */
[----:B---3--:R-:W-:-:S03]  /*2630*/  IMAD.IADD R60, R61, 0x1, R60 ;  /* 0x000000013d3c7824 */ /* 0x008fc600078e023c */
[----:B------:R-:W3:Y:S01]  /*2640*/  LDS.U16 R82, [R82] ;  /* 0x0000000052527984 */ /* 0x000ee20000000400 */
[----:B----4-:R-:W-:-:S03]  /*2650*/  IMAD.IADD R62, R63, 0x1, R62 ;  /* 0x000000013f3e7824 */ /* 0x010fc600078e023e */
[----:B------:R-:W4:Y:S01]  /*2660*/  LDS.U16 R84, [R84] ;  /* 0x0000000054547984 */ /* 0x000f220000000400 */
[----:B------:R-:W-:-:S03]  /*2670*/  IMAD.IADD R64, R65, 0x1, R64 ;  /* 0x0000000141407824 */ /* 0x000fc600078e0240 */
[----:B------:R-:W4:Y:S01]  /*2680*/  LDS.U16 R86, [R86] ;  /* 0x0000000056567984 */ /* 0x000f220000000400 */
[----:B------:R-:W-:-:S03]  /*2690*/  IMAD.IADD R66, R67, 0x1, R66 ;  /* 0x0000000143427824 */ /* 0x000fc600078e0242 */
[----:B------:R-:W4:Y:S01]  /*26a0*/  LDS.U16 R88, [R88] ;  /* 0x0000000058587984 */ /* 0x000f220000000400 */
[----:B------:R-:W-:-:S03]  /*26b0*/  IMAD.IADD R68, R69, 0x1, R68 ;  /* 0x0000000145447824 */ /* 0x000fc600078e0244 */
[----:B------:R-:W4:Y:S01]  /*26c0*/  LDS.U16 R90, [R90] ;  /* 0x000000005a5a7984 */ /* 0x000f220000000400 */
[----:B------:R-:W-:Y:S02]  /*26d0*/  IMAD.IADD R70, R71, 0x1, R70 ;  /* 0x0000000147467824 */ /* 0x000fe400078e0246 */
[----:B------:R-:W-:Y:S02]  /*26e0*/  IMAD.IADD R72, R73, 0x1, R72 ;  /* 0x0000000149487824 */ /* 0x000fe400078e0248 */
[----:B------:R-:W-:Y:S02]  /*26f0*/  IMAD.IADD R74, R75, 0x1, R74 ;  /* 0x000000014b4a7824 */ /* 0x000fe400078e024a */
[----:B0-----:R-:W-:Y:S02]  /*2700*/  IMAD.IADD R76, R77, 0x1, R76 ;  /* 0x000000014d4c7824 */ /* 0x001fe400078e024c */
[----:B-1----:R-:W-:Y:S02]  /*2710*/  IMAD.IADD R78, R79, 0x1, R78 ;  /* 0x000000014f4e7824 */ /* 0x002fe400078e024e */
[----:B--2---:R-:W-:-:S02]  /*2720*/  IMAD.IADD R80, R81, 0x1, R80 ;  /* 0x0000000151507824 */ /* 0x004fc400078e0250 */
[----:B---3--:R-:W-:Y:S02]  /*2730*/  IMAD.IADD R82, R83, 0x1, R82 ;  /* 0x0000000153527824 */ /* 0x008fe400078e0252 */
[----:B----4-:R-:W-:Y:S02]  /*2740*/  IMAD.IADD R84, R85, 0x1, R84 ;  /* 0x0000000155547824 */ /* 0x010fe400078e0254 */
[----:B------:R-:W-:Y:S02]  /*2750*/  IMAD.IADD R86, R87, 0x1, R86 ;  /* 0x0000000157567824 */ /* 0x000fe400078e0256 */
[----:B------:R-:W-:Y:S02]  /*2760*/  IMAD.IADD R88, R89, 0x1, R88 ;  /* 0x0000000159587824 */ /* 0x000fe400078e0258 */
[----:B------:R-:W-:Y:S01]  /*2770*/  IMAD.IADD R90, R91, 0x1, R90 ;  /* 0x000000015b5a7824 */ /* 0x000fe200078e025a */
[----:B------:R-:W-:Y:S06]  /*2780*/  BAR.SYNC.DEFER_BLOCKING 0x0 ;  /* 0x0000000000007b1d */ /* 0x000fec0000010000 */
[----:B------:R-:W-:Y:S05]  /*2790*/  BRA.U UP0, `(.L_x_221) ;  /* 0x0000000500987547 */ /* 0x000fea000b800000 */
[----:B------:R-:W-:Y:S01]  /*27a0*/  LEA R4, R5, UR4, 0x2 ;  /* 0x0000000405047c11 */ /* 0x000fe2000f8e10ff */
[----:B------:R-:W-:Y:S01]  /*27b0*/  UIADD3 UR7, UPT, UPT, UR7, 0x6, URZ ;  /* 0x0000000607077890 */ /* 0x000fe2000fffe0ff */
[----:B------:R-:W-:Y:S01]  /*27c0*/  LEA R5, R56, UR4, 0x2 ;  /* 0x0000000438057c11 */ /* 0x000fe2000f8e10ff */
[----:B------:R-:W-:Y:S01]  /*27d0*/  UIADD3 UR5, UPT, UPT, UR5, -0x6, URZ ;  /* 0xfffffffa05057890 */ /* 0x000fe2000fffe0ff */
[----:B------:R-:W-:Y:S01]  /*27e0*/  LEA R6, R58, UR4, 0x2 ;  /* 0x000000043a067c11 */ /* 0x000fe2000f8e10ff */
[----:B------:R1:W-:Y:S01]  /*27f0*/  STS [R4], R29 ;  /* 0x0000001d04007388 */ /* 0x0003e20000000800 */
[----:B------:R-:W-:Y:S02]  /*2800*/  LEA R7, R60, UR4, 0x2 ;  /* 0x000000043c077c11 */ /* 0x000fe4000f8e10ff */
[----:B------:R-:W-:Y:S01]  /*2810*/  LEA R8, R62, UR4, 0x2 ;  /* 0x000000043e087c11 */ /* 0x000fe2000f8e10ff */
[----:B------:R1:W-:Y:S01]  /*2820*/  STS [R5], R30 ;  /* 0x0000001e05007388 */ /* 0x0003e20000000800 */
[----:B------:R-:W-:-:S02]  /*2830*/  LEA R9, R64, UR4, 0x2 ;  /* 0x0000000440097c11 */ /* 0x000fc4000f8e10ff */
[----:B------:R-:W-:Y:S01]  /*2840*/  LEA R10, R66, UR4, 0x2 ;  /* 0x00000004420a7c11 */ /* 0x000fe2000f8e10ff */
[----:B------:R1:W-:Y:S01]  /*2850*/  STS [R6], R31 ;  /* 0x0000001f06007388 */ /* 0x0003e20000000800 */
[----:B------:R-:W-:Y:S02]  /*2860*/  LEA R11, R68, UR4, 0x2 ;  /* 0x00000004440b7c11 */ /* 0x000fe4000f8e10ff */
        /* <DEDUP_REMOVED lines=16> */
[----:B------:R1:W-:Y:S04]  /*2970*/  STS [R52], R37 ;  /* 0x0000002534007388 */ /* 0x0003e80000000800 */
        /* <DEDUP_REMOVED lines=9> */
[----:B------:R1:W-:Y:S01]  /*2a10*/  STS [R64], R49 ;  /* 0x0000003140007388 */ /* 0x0003e20000000800 */
[----:B------:R-:W-:Y:S06]  /*2a20*/  BAR.SYNC.DEFER_BLOCKING 0x0 ;  /* 0x0000000000007b1d */ /* 0x000fec0000010000 */
[----:B------:R1:W2:Y:S04]  /*2a30*/  LDS R29, [R53] ;  /* 0x00000000351d7984 */ /* 0x0002a80000000800 */
[----:B------:R1:W3:Y:S04]  /*2a40*/  LDS R30, [R53+0x4] ;  /* 0x00000400351e7984 */ /* 0x0002e80000000800 */
[----:B------:R1:W4:Y:S04]  /*2a50*/  LDS R31, [R53+0x8] ;  /* 0x00000800351f7984 */ /* 0x0003280000000800 */
[----:B------:R1:W0:Y:S04]  /*2a60*/  LDS R32, [R53+0xc] ;  /* 0x00000c0035207984 */ /* 0x0002280000000800 */
        /* <DEDUP_REMOVED lines=14> */
[----:B------:R1:W0:Y:S01]  /*2b50*/  LDS R49, [R53+0x48] ;  /* 0x0000480035317984 */ /* 0x0002220000000800 */
[----:B------:R-:W-:Y:S06]  /*2b60*/  BAR.SYNC.DEFER_BLOCKING 0x0 ;  /* 0x0000000000007b1d */ /* 0x000fec0000010000 */
[----:B-----5:R1:W-:Y:S04]  /*2b70*/  STS [R4], R2 ;  /* 0x0000000204007388 */ /* 0x0203e80000000800 */
        /* <DEDUP_REMOVED lines=19> */
[----:B------:R1:W0:Y:S04]  /*2cb0*/  LDS R2, [R53] ;  /* 0x0000000035027984 */ /* 0x0002280000000800 */
        /* <DEDUP_REMOVED lines=19> */
[----:B--234-:R-:W-:Y:S05]  /*2df0*/  BRA `(.L_x_222) ;  /* 0xffffffdc00587947 */ /* 0x01cfea000383ffff */
.L_x_221:
[----:B------:R-:W-:Y:S01]  /*2e00*/  LEA R5, R5, UR4, 0x2 ;  /* 0x0000000405057c11 */ /* 0x000fe2000f8e10ff */
[----:B------:R-:W-:Y:S01]  /*2e10*/  IMAD R53, R0, -0x48, R53 ;  /* 0xffffffb800357824 */ /* 0x000fe200078e0235 */
[----:B------:R-:W-:Y:S01]  /*2e20*/  LEA R56, R56, UR4, 0x2 ;  /* 0x0000000438387c11 */ /* 0x000fe2000f8e10ff */
[----:B------:R-:W0:Y:S01]  /*2e30*/  LDCU.64 UR6, c[0x0][0x3a0] ;  /* 0x00007400ff0677ac */ /* 0x000e220008000a00 */
[----:B------:R-:W-:Y:S01]  /*2e40*/  LEA R58, R58, UR4, 0x2 ;  /* 0x000000043a3a7c11 */ /* 0x000fe2000f8e10ff */
[----:B------:R-:W-:Y:S01]  /*2e50*/  STS [R5], R29 ;  /* 0x0000001d05007388 */ /* 0x000fe20000000800 */
[----:B------:R-:W-:Y:S02]  /*2e60*/  LEA R60, R60, UR4, 0x2 ;  /* 0x000000043c3c7c11 */ /* 0x000fe4000f8e10ff */
[----:B------:R-:W-:Y:S01]  /*2e70*/  LEA R62, R62, UR4, 0x2 ;  /* 0x000000043e3e7c11 */ /* 0x000fe2000f8e10ff */
[----:B------:R-:W-:Y:S01]  /*2e80*/  STS [R56], R30 ;  /* 0x0000001e38007388 */ /* 0x000fe20000000800 */
[----:B------:R-:W-:-:S02]  /*2e90*/  LEA R64, R64, UR4, 0x2 ;  /* 0x0000000440407c11 */ /* 0x000fc4000f8e10ff */
[----:B------:R-:W-:Y:S01]  /*2ea0*/  LEA R66, R66, UR4, 0x2 ;  /* 0x0000000442427c11 */ /* 0x000fe2000f8e10ff */
[----:B------:R-:W-:Y:S01]  /*2eb0*/  STS [R58], R31 ;  /* 0x0000001f3a007388 */ /* 0x000fe20000000800 */
[----:B------:R-:W-:Y:S02]  /*2ec0*/  LEA R68, R68, UR4, 0x2 ;  /* 0x0000000444447c11 */ /* 0x000fe4000f8e10ff */
[----:B------:R-:W-:Y:S01]  /*2ed0*/  LEA R70, R70, UR4, 0x2 ;  /* 0x0000000446467c11 */ /* 0x000fe2000f8e10ff */
[----:B------:R-:W-:Y:S01]  /*2ee0*/  STS [R60], R32 ;  /* 0x000000203c007388 */ /* 0x000fe20000000800 */
[----:B------:R-:W-:Y:S02]  /*2ef0*/  LEA R72, R72, UR4, 0x2 ;  /* 0x0000000448487c11 */ /* 0x000fe4000f8e10ff */
[----:B------:R-:W-:Y:S01]  /*2f00*/  LEA R74, R74, UR4, 0x2 ;  /* 0x000000044a4a7c11 */ /* 0x000fe2000f8e10ff */
[----:B------:R-:W-:Y:S01]  /*2f10*/  STS [R62], R33 ;  /* 0x000000213e007388 */ /* 0x000fe20000000800 */
[----:B------:R-:W-:Y:S01]  /*2f20*/  LEA R76, R76, UR4, 0x2 ;  /* 0x000000044c4c7c11 */ /* 0x000fe2000f8e10ff */
[----:B0-----:R-:W-:Y:S01]  /*2f30*/  IMAD.U32 R4, RZ, RZ, UR7 ;  /* 0x00000007ff047e24 */ /* 0x001fe2000f8e00ff */
        /* <DEDUP_REMOVED lines=11> */
[----:B------:R-:W-:-:S03]  /*2ff0*/  ISETP.LT.U32.AND P2, PT, R0, UR6, PT ;  /* 0x0000000600007c0c */ /* 0x000fc6000bf41070 */
[----:B------:R-:W-:Y:S01]  /*3000*/  STS [R72], R38 ;  /* 0x0000002648007388 */ /* 0x000fe20000000800 */
[----:B------:R-:W-:-:S03]  /*3010*/  ISETP.GT.U32.AND.EX P2, PT, R4, RZ, PT, P2 ;  /* 0x000000ff0400720c */ /* 0x000fc60003f44120 */
[----:B------:R-:W-:Y:S04]  /*3020*/  STS [R74], R39 ;  /* 0x000000274a007388 */ /* 0x000fe80000000800 */
[----:B------:R-:W-:Y:S04]  /*3030*/  STS [R76], R40 ;  /* 0x000000284c007388 */ /* 0x000fe80000000800 */
[----:B------:R-:W-:Y:S04]  /*3040*/  STS [R78], R41 ;  /* 0x000000294e007388 */ /* 0x000fe80000000800 */
[----:B------:R-:W-:Y:S04]  /*3050*/  STS [R80], R43 ;  /* 0x0000002b50007388 */ /* 0x000fe80000000800 */
[----:B------:R-:W-:Y:S04]  /*3060*/  STS [R47], R44 ;  /* 0x0000002c2f007388 */ /* 0x000fe80000000800 */
[----:B------:R-:W-:Y:S04]  /*3070*/  STS [R84], R45 ;  /* 0x0000002d54007388 */ /* 0x000fe80000000800 */
[----:B------:R-:W-:Y:S04]  /*3080*/  STS [R51], R46 ;  /* 0x0000002e33007388 */ /* 0x000fe80000000800 */
[----:B------:R-:W-:Y:S04]  /*3090*/  STS [R88], R48 ;  /* 0x0000003058007388 */ /* 0x000fe80000000800 */
[----:B------:R-:W-:Y:S01]  /*30a0*/  STS [R90], R49 ;  /* 0x000000315a007388 */ /* 0x000fe20000000800 */
[----:B------:R-:W-:Y:S06]  /*30b0*/  BAR.SYNC.DEFER_BLOCKING 0x0 ;  /* 0x0000000000007b1d */ /* 0x000fec0000010000 */
[----:B------:R-:W0:Y:S04]  /*30c0*/  LDS R6, [R53] ;  /* 0x0000000035067984 */ /* 0x000e280000000800 */
[----:B------:R-:W1:Y:S04]  /*30d0*/  LDS R7, [R53+0x400] ;  /* 0x0004000035077984 */ /* 0x000e680000000800 */
[----:B------:R-:W2:Y:S04]  /*30e0*/  LDS R8, [R53+0x800] ;  /* 0x0008000035087984 */ /* 0x000ea80000000800 */
[----:B------:R-:W-:Y:S04]  /*30f0*/  LDS R9, [R53+0xc00] ;  /* 0x000c000035097984 */ /* 0x000fe80000000800 */
[----:B------:R-:W-:Y:S04]  /*3100*/  LDS R10, [R53+0x1000] ;  /* 0x00100000350a7984 */ /* 0x000fe80000000800 */
[----:B------:R-:W-:Y:S04]  /*3110*/  LDS R11, [R53+0x1400] ;  /* 0x00140000350b7984 */ /* 0x000fe80000000800 */
[----:B------:R-:W3:Y:S04]  /*3120*/  LDS R29, [R53+0x1800] ;  /* 0x00180000351d7984 */ /* 0x000ee80000000800 */
[----:B------:R-:W-:Y:S04]  /*3130*/  LDS R30, [R53+0x1c00] ;  /* 0x001c0000351e7984 */ /* 0x000fe80000000800 */
        /* <DEDUP_REMOVED lines=10> */
[----:B------:R-:W-:Y:S01]  /*31e0*/  LDS R41, [R53+0x4800] ;  /* 0x0048000035297984 */ /* 0x000fe20000000800 */
[----:B------:R-:W-:Y:S06]  /*31f0*/  BAR.SYNC.DEFER_BLOCKING 0x0 ;  /* 0x0000000000007b1d */ /* 0x000fec0000010000 */
[----:B-----5:R4:W-:Y:S04]  /*3200*/  STS [R5], R2 ;  /* 0x0000000205007388 */ /* 0x0209e80000000800 */
[----:B------:R0:W-:Y:S04]  /*3210*/  STS [R56], R3 ;  /* 0x0000000338007388 */ /* 0x0001e80000000800 */
[----:B------:R1:W-:Y:S01]  /*3220*/  STS [R58], R12 ;  /* 0x0000000c3a007388 */ /* 0x0003e20000000800 */
[----:B----4-:R-:W4:Y:S03]  /*3230*/  LDC.64 R4, c[0x0][0x398] ;  /* 0x0000e600ff047b82 */ /* 0x010f260000000a00 */
[----:B------:R-:W-:Y:S04]  /*3240*/  STS [R60], R13 ;  /* 0x0000000d3c007388 */ /* 0x000fe80000000800 */
[----:B------:R2:W-:Y:S01]  /*3250*/  STS [R62], R14 ;  /* 0x0000000e3e007388 */ /* 0x0005e20000000800 */
[----:B0-----:R-:W0:Y:S01]  /*3260*/  LDC.64 R2, c[0x0][0x388] ;  /* 0x0000e200ff027b82 */ /* 0x001e220000000a00 */
[----:B-1----:R-:W-:-:S02]  /*3270*/  VIADD R12, R0, 0x100 ;  /* 0x00000100000c7836 */ /* 0x002fc40000000000 */
[----:B------:R-:W-:Y:S04]  /*3280*/  STS [R64], R15 ;  /* 0x0000000f40007388 */ /* 0x000fe80000000800 */
[----:B------:R1:W-:Y:S01]  /*3290*/  STS [R66], R16 ;  /* 0x0000001042007388 */ /* 0x0003e20000000800 */
[----:B------:R-:W-:Y:S01]  /*32a0*/  ISETP.LT.U32.AND P4, PT, R12, UR6, PT ;  /* 0x000000060c007c0c */ /* 0x000fe2000bf81070 */
[C---:B--2---:R-:W-:Y:S01]  /*32b0*/  VIADD R14, R0.reuse, 0x200 ;  /* 0x00000200000e7836 */ /* 0x044fe20000000000 */
[----:B------:R-:W-:Y:S01]  /*32c0*/  LOP3.LUT R12, R0, 0x400, RZ, 0xfc, !PT ;  /* 0x00000400000c7812 */ /* 0x000fe200078efcff */
[----:B------:R-:W-:Y:S03]  /*32d0*/  STS [R68], R17 ;  /* 0x0000001144007388 */ /* 0x000fe60000000800 */
[----:B------:R-:W-:Y:S01]  /*32e0*/  ISETP.LT.U32.AND P3, PT, R14, UR6, PT ;  /* 0x000000060e007c0c */ /* 0x000fe2000bf61070 */
[----:B------:R-:W-:Y:S01]  /*32f0*/  STS [R70], R18 ;  /* 0x0000001246007388 */ /* 0x000fe20000000800 */
[----:B------:R-:W-:Y:S01]  /*3300*/  VIADD R14, R0, 0x500 ;  /* 0x00000500000e7836 */ /* 0x000fe20000000000 */
[----:B------:R-:W-:Y:S01]  /*3310*/  ISETP.LT.U32.AND P0, PT, R12, UR6, PT ;  /* 0x000000060c007c0c */ /* 0x000fe2000bf01070 */
[C---:B-1----:R-:W-:Y:S01]  /*3320*/  VIADD R16, R0.reuse, 0x300 ;  /* 0x0000030000107836 */ /* 0x042fe20000000000 */
[----:B------:R-:W-:Y:S01]  /*3330*/  STS [R72], R19 ;  /* 0x0000001348007388 */ /* 0x000fe20000000800 */
[----:B------:R-:W-:Y:S01]  /*3340*/  VIADD R12, R0, 0x600 ;  /* 0x00000600000c7836 */ /* 0x000fe20000000000 */
[----:B------:R-:W-:Y:S01]  /*3350*/  ISETP.LT.U32.AND P1, PT, R14, UR6, PT ;  /* 0x000000060e007c0c */ /* 0x000fe2000bf21070 */
[----:B------:R-:W-:Y:S01]  /*3360*/  IMAD.U32 R14, RZ, RZ, UR7 ;  /* 0x00000007ff0e7e24 */ /* 0x000fe2000f8e00ff */
[----:B------:R-:W-:Y:S01]  /*3370*/  STS [R74], R20 ;  /* 0x000000144a007388 */ /* 0x000fe20000000800 */
[----:B------:R-:W-:Y:S01]  /*3380*/  ISETP.LT.U32.AND P5, PT, R16, UR6, PT ;  /* 0x0000000610007c0c */ /* 0x000fe2000bfa1070 */
[----:B------:R-:W-:Y:S01]  /*3390*/  IMAD.U32 R16, RZ, RZ, UR7 ;  /* 0x00000007ff107e24 */ /* 0x000fe2000f8e00ff */
[----:B------:R-:W-:Y:S01]  /*33a0*/  ISETP.LT.U32.AND P6, PT, R12, UR6, PT ;  /* 0x000000060c007c0c */ /* 0x000fe2000bfc1070 */
[----:B------:R-:W-:Y:S01]  /*33b0*/  STS [R76], R21 ;  /* 0x000000154c007388 */ /* 0x000fe20000000800 */
[----:B0-----:R-:W-:Y:S01]  /*33c0*/  IMAD.WIDE.U32 R2, R0, 0x4, R2 ;  /* 0x0000000400027825 */ /* 0x001fe200078e0002 */
[----:B------:R-:W-:-:S02]  /*33d0*/  ISETP.GT.U32.AND.EX P3, PT, R14, RZ, PT, P3 ;  /* 0x000000ff0e00720c */ /* 0x000fc40003f64130 */
[----:B------:R-:W-:Y:S01]  /*33e0*/  STS [R78], R22 ;  /* 0x000000164e007388 */ /* 0x000fe20000000800 */
[----:B------:R-:W-:Y:S01]  /*33f0*/  ISETP.GT.U32.AND.EX P4, PT, R16, RZ, PT, P4 ;  /* 0x000000ff1000720c */ /* 0x000fe20003f84140 */
[----:B----4-:R-:W-:Y:S02]  /*3400*/  IMAD.WIDE.U32 R4, R0, 0x4, R4 ;  /* 0x0000000400047825 */ /* 0x010fe400078e0004 */
[----:B------:R0:W-:Y:S02]  /*3410*/  STS [R80], R23 ;  /* 0x0000001750007388 */ /* 0x0001e40000000800 */
[----:B------:R-:W-:Y:S02]  /*3420*/  IMAD.U32 R12, RZ, RZ, UR7 ;  /* 0x00000007ff0c7e24 */ /* 0x000fe4000f8e00ff */
[----:B------:R-:W-:Y:S03]  /*3430*/  STS [R47], R24 ;  /* 0x000000182f007388 */ /* 0x000fe60000000800 */
[----:B------:R-:W-:Y:S01]  /*3440*/  ISETP.GT.U32.AND.EX P5, PT, R12, RZ, PT, P5 ;  /* 0x000000ff0c00720c */ /* 0x000fe20003fa4150 */
[----:B------:R1:W-:Y:S01]  /*3450*/  STS [R84], R25 ;  /* 0x0000001954007388 */ /* 0x0003e20000000800 */
[----:B0-----:R-:W-:Y:S01]  /*3460*/  @P2 LOP3.LUT R23, R6, 0x80000000, RZ, 0x3c, !PT ;  /* 0x8000000006172812 */ /* 0x001fe200078e3cff */
[----:B------:R-:W-:-:S02]  /*3470*/  VIADD R6, R0, 0x700 ;  /* 0x0000070000067836 */ /* 0x000fc40000000000 */
[----:B------:R-:W-:Y:S04]  /*3480*/  STS [R51], R26 ;  /* 0x0000001a33007388 */ /* 0x000fe80000000800 */
[----:B------:R0:W-:Y:S01]  /*3490*/  STS [R88], R27 ;  /* 0x0000001b58007388 */ /* 0x0001e20000000800 */
[----:B-1----:R-:W-:-:S03]  /*34a0*/  @P4 LOP3.LUT R25, R7, 0x80000000, RZ, 0x3c, !PT ;  /* 0x8000000007194812 */ /* 0x002fc600078e3cff */
[----:B------:R-:W-:Y:S01]  /*34b0*/  STS [R90], R28 ;  /* 0x0000001c5a007388 */ /* 0x000fe20000000800 */
[----:B------:R-:W-:Y:S01]  /*34c0*/  BAR.SYNC.DEFER_BLOCKING 0x0 ;  /* 0x0000000000007b1d */ /* 0x000fe20000010000 */
[----:B0-----:R-:W-:Y:S01]  /*34d0*/  @P3 LOP3.LUT R27, R8, 0x80000000, RZ, 0x3c, !PT ;  /* 0x80000000081b3812 */ /* 0x001fe200078e3cff */
[----:B------:R-:W-:-:S05]  /*34e0*/  IMAD.U32 R8, RZ, RZ, UR7 ;  /* 0x00000007ff087e24 */ /* 0x000fca000f8e00ff */
[C---:B------:R-:W-:Y:S02]  /*34f0*/  ISETP.GT.U32.AND.EX P1, PT, R8.reuse, RZ, PT, P1 ;  /* 0x000000ff0800720c */ /* 0x040fe40003f24110 */
[----:B------:R-:W-:-:S13]  /*3500*/  ISETP.GT.U32.AND.EX P6, PT, R8, RZ, PT, P6 ;  /* 0x000000ff0800720c */ /* 0x000fda0003fc4160 */
[----:B---3--:R-:W-:Y:S01]  /*3510*/  @P6 LOP3.LUT R29, R29, 0x80000000, RZ, 0x3c, !PT ;  /* 0x800000001d1d6812 */ /* 0x008fe200078e3cff */
[----:B------:R-:W0:Y:S04]  /*3520*/  @P2 LDS R43, [R53] ;  /* 0x00000000352b2984 */ /* 0x000e280000000800 */
[----:B------:R-:W1:Y:S04]  /*3530*/  LDS R13, [R53+0x400] ;  /* 0x00040000350d7984 */ /* 0x000e680000000800 */
[----:B------:R-:W2:Y:S04]  /*3540*/  LDS R15, [R53+0x800] ;  /* 0x00080000350f7984 */ /* 0x000ea80000000800 */
[----:B------:R-:W3:Y:S04]  /*3550*/  LDS R17, [R53+0xc00] ;  /* 0x000c000035117984 */ /* 0x000ee80000000800 */
[----:B------:R-:W4:Y:S04]  /*3560*/  LDS R19, [R53+0x1000] ;  /* 0x0010000035137984 */ /* 0x000f280000000800 */
[----:B------:R-:W-:Y:S04]  /*3570*/  @P2 STG.E desc[UR8][R2.64], R23 ;  /* 0x0000001702002986 */ /* 0x000fe8000c101908 */
[----:B------:R-:W4:Y:S04]  /*3580*/  LDS R21, [R53+0x1400] ;  /* 0x0014000035157984 */ /* 0x000f280000000800 */
[----:B------:R-:W4:Y:S04]  /*3590*/  LDS R7, [R53+0x1800] ;  /* 0x0018000035077984 */ /* 0x000f280000000800 */
[----:B------:R-:W4:Y:S04]  /*35a0*/  LDS R23, [R53+0x1c00] ;  /* 0x001c000035177984 */ /* 0x000f280000000800 */
[----:B0-----:R0:W-:Y:S01]  /*35b0*/  @P2 STG.E desc[UR8][R4.64], R43 ;  /* 0x0000002b04002986 */ /* 0x0011e2000c101908 */
[----:B------:R-:W-:Y:S01]  /*35c0*/  ISETP.LT.U32.AND P2, PT, R6, UR6, PT ;  /* 0x0000000606007c0c */ /* 0x000fe2000bf41070 */
[----:B------:R-:W-:-:S02]  /*35d0*/  IMAD.U32 R6, RZ, RZ, UR7 ;  /* 0x00000007ff067e24 */ /* 0x000fc4000f8e00ff */
[----:B------:R2:W-:Y:S01]  /*35e0*/  @P4 STG.E desc[UR8][R2.64+0x400], R25 ;  /* 0x0004001902004986 */ /* 0x0005e2000c101908 */
[----:B------:R-:W-:Y:S02]  /*35f0*/  ISETP.GT.U32.AND.EX P2, PT, R8, RZ, PT, P2 ;  /* 0x000000ff0800720c */ /* 0x000fe40003f44120 */
[----:B------:R-:W-:Y:S01]  /*3600*/  ISETP.GT.U32.AND.EX P0, PT, R6, RZ, PT, P0 ;  /* 0x000000ff0600720c */ /* 0x000fe20003f04100 */
[----:B-1----:R-:W-:Y:S01]  /*3610*/  @P4 STG.E desc[UR8][R4.64+0x400], R13 ;  /* 0x0004000d04004986 */ /* 0x002fe2000c101908 */
[----:B------:R-:W-:Y:S02]  /*3620*/  LOP3.LUT R6, R0, 0x800, RZ, 0xfc, !PT ;  /* 0x0000080000067812 */ /* 0x000fe400078efcff */
[----:B0-----:R-:W-:Y:S01]  /*3630*/  @P5 LOP3.LUT R43, R9, 0x80000000, RZ, 0x3c, !PT ;  /* 0x80000000092b5812 */ /* 0x001fe200078e3cff */
[----:B------:R-:W-:Y:S01]  /*3640*/  @P3 STG.E desc[UR8][R2.64+0x800], R27 ;  /* 0x0008001b02003986 */ /* 0x000fe2000c101908 */
[----:B------:R-:W-:Y:S01]  /*3650*/  ISETP.LT.U32.AND P4, PT, R6, UR6, PT ;  /* 0x0000000606007c0c */ /* 0x000fe2000bf81070 */
[----:B------:R-:W-:-:S02]  /*3660*/  VIADD R6, R0, 0x900 ;  /* 0x0000090000067836 */ /* 0x000fc40000000000 */
[----:B------:R-:W0:Y:S04]  /*3670*/  LDS R9, [R53+0x2000] ;  /* 0x0020000035097984 */ /* 0x000e280000000800 */
[----:B--2---:R-:W-:Y:S01]  /*3680*/  @P0 LOP3.LUT R25, R10, 0x80000000, RZ, 0x3c, !PT ;  /* 0x800000000a190812 */ /* 0x004fe200078e3cff */
[----:B------:R-:W-:Y:S01]  /*3690*/  @P3 STG.E desc[UR8][R4.64+0x800], R15 ;  /* 0x0008000f04003986 */ /* 0x000fe2000c101908 */
[----:B------:R-:W-:Y:S01]  /*36a0*/  ISETP.LT.U32.AND P3, PT, R6, UR6, PT ;  /* 0x0000000606007c0c */ /* 0x000fe2000bf61070 */
[----:B------:R-:W-:Y:S02]  /*36b0*/  VIADD R6, R0, 0xa00 ;  /* 0x00000a0000067836 */ /* 0x000fe40000000000 */
[----:B------:R-:W-:Y:S01]  /*36c0*/  @P5 STG.E desc[UR8][R2.64+0xc00], R43 ;  /* 0x000c002b02005986 */ /* 0x000fe2000c101908 */
[----:B------:R-:W-:Y:S01]  /*36d0*/  ISETP.GT.U32.AND.EX P3, PT, R8, RZ, PT, P3 ;  /* 0x000000ff0800720c */ /* 0x000fe20003f64130 */
[----:B------:R-:W-:-:S02]  /*36e0*/  IMAD.U32 R10, RZ, RZ, UR7 ;  /* 0x00000007ff0a7e24 */ /* 0x000fc4000f8e00ff */
[----:B---3--:R1:W-:Y:S01]  /*36f0*/  @P5 STG.E desc[UR8][R4.64+0xc00], R17 ;  /* 0x000c001104005986 */ /* 0x0083e2000c101908 */
[----:B------:R-:W-:Y:S01]  /*3700*/  ISETP.LT.U32.AND P5, PT, R6, UR6, PT ;  /* 0x0000000606007c0c */ /* 0x000fe2000bfa1070 */
[----:B------:R-:W-:Y:S02]  /*3710*/  VIADD R6, R0, 0xb00 ;  /* 0x00000b0000067836 */ /* 0x000fe40000000000 */
[----:B------:R-:W2:Y:S01]  /*3720*/  LDS R13, [R53+0x2400] ;  /* 0x00240000350d7984 */ /* 0x000ea20000000800 */
[----:B------:R-:W-:-:S03]  /*3730*/  ISETP.GT.U32.AND.EX P5, PT, R8, RZ, PT, P5 ;  /* 0x000000ff0800720c */ /* 0x000fc60003fa4150 */
[----:B------:R-:W-:Y:S04]  /*3740*/  @P0 STG.E desc[UR8][R2.64+0x1000], R25 ;  /* 0x0010001902000986 */ /* 0x000fe8000c101908 */
[----:B----4-:R3:W-:Y:S01]  /*3750*/  @P0 STG.E desc[UR8][R4.64+0x1000], R19 ;  /* 0x0010001304000986 */ /* 0x0107e2000c101908 */
[----:B-1----:R-:W-:Y:S02]  /*3760*/  @P1 LOP3.LUT R17, R11, 0x80000000, RZ, 0x3c, !PT ;  /* 0x800000000b111812 */ /* 0x002fe400078e3cff */
[----:B------:R-:W-:Y:S01]  /*3770*/  ISETP.LT.U32.AND P0, PT, R6, UR6, PT ;  /* 0x0000000606007c0c */ /* 0x000fe2000bf01070 */
[----:B------:R-:W1:Y:S01]  /*3780*/  LDS R11, [R53+0x2800] ;  /* 0x00280000350b7984 */ /* 0x000e620000000800 */
[----:B------:R-:W-:Y:S01]  /*3790*/  IMAD.U32 R6, RZ, RZ, UR7 ;  /* 0x00000007ff067e24 */ /* 0x000fe2000f8e00ff */
[----:B------:R-:W-:-:S02]  /*37a0*/  @P5 LOP3.LUT R33, R33, 0x80000000, RZ, 0x3c, !PT ;  /* 0x8000000021215812 */ /* 0x000fc400078e3cff */
[----:B------:R-:W4:Y:S01]  /*37b0*/  LDS R15, [R53+0x2c00] ;  /* 0x002c0000350f7984 */ /* 0x000f220000000800 */
[----:B------:R-:W-:Y:S02]  /*37c0*/  ISETP.GT.U32.AND.EX P0, PT, R8, RZ, PT, P0 ;  /* 0x000000ff0800720c */ /* 0x000fe40003f04100 */
[----:B------:R-:W-:Y:S01]  /*37d0*/  ISETP.GT.U32.AND.EX P4, PT, R6, RZ, PT, P4 ;  /* 0x000000ff0600720c */ /* 0x000fe20003f84140 */
[----:B------:R-:W-:Y:S01]  /*37e0*/  @P1 STG.E desc[UR8][R2.64+0x1400], R17 ;  /* 0x0014001102001986 */ /* 0x000fe2000c101908 */
[----:B------:R-:W-:Y:S02]  /*37f0*/  LOP3.LUT R6, R0, 0xc00, RZ, 0xfc, !PT ;  /* 0x00000c0000067812 */ /* 0x000fe400078efcff */
[----:B---3--:R-:W-:Y:S01]  /*3800*/  @P2 LOP3.LUT R19, R30, 0x80000000, RZ, 0x3c, !PT ;  /* 0x800000001e132812 */ /* 0x008fe200078e3cff */
[----:B------:R-:W-:Y:S01]  /*3810*/  @P1 STG.E desc[UR8][R4.64+0x1400], R21 ;  /* 0x0014001504001986 */ /* 0x000fe2000c101908 */
[----:B------:R-:W-:Y:S01]  /*3820*/  ISETP.LT.U32.AND P1, PT, R6, UR6, PT ;  /* 0x0000000606007c0c */ /* 0x000fe2000bf21070 */
[----:B------:R-:W-:Y:S01]  /*3830*/  VIADD R6, R0, 0xd00 ;  /* 0x00000d0000067836 */ /* 0x000fe20000000000 */
[----:B------:R-:W-:Y:S01]  /*3840*/  @P3 LOP3.LUT R25, R32, 0x80000000, RZ, 0x3c, !PT ;  /* 0x8000000020193812 */ /* 0x000fe200078e3cff */
[----:B------:R-:W-:Y:S01]  /*3850*/  @P6 STG.E desc[UR8][R2.64+0x1800], R29 ;  /* 0x0018001d02006986 */ /* 0x000fe2000c101908 */
[----:B------:R-:W-:-:S03]  /*3860*/  ISETP.GT.U32.AND.EX P1, PT, R8, RZ, PT, P1 ;  /* 0x000000ff0800720c */ /* 0x000fc60003f24110 */
[----:B------:R-:W-:Y:S01]  /*3870*/  @P6 STG.E desc[UR8][R4.64+0x1800], R7 ;  /* 0x0018000704006986 */ /* 0x000fe2000c101908 */
[----:B------:R-:W-:Y:S01]  /*3880*/  ISETP.LT.U32.AND P6, PT, R6, UR6, PT ;  /* 0x0000000606007c0c */ /* 0x000fe2000bfc1070 */
[----:B------:R-:W-:Y:S01]  /*3890*/  VIADD R6, R0, 0xe00 ;  /* 0x00000e0000067836 */ /* 0x000fe20000000000 */
[----:B------:R-:W-:Y:S01]  /*38a0*/  @P4 LOP3.LUT R31, R31, 0x80000000, RZ, 0x3c, !PT ;  /* 0x800000001f1f4812 */ /* 0x000fe200078e3cff */
[----:B------:R-:W3:Y:S01]  /*38b0*/  LDS R7, [R53+0x3000] ;  /* 0x0030000035077984 */ /* 0x000ee20000000800 */
[----:B------:R-:W-:-:S03]  /*38c0*/  ISETP.GT.U32.AND.EX P6, PT, R10, RZ, PT, P6 ;  /* 0x000000ff0a00720c */ /* 0x000fc60003fc4160 */
[----:B------:R-:W-:Y:S02]  /*38d0*/  @P2 STG.E desc[UR8][R2.64+0x1c00], R19 ;  /* 0x001c001302002986 */ /* 0x000fe4000c101908 */
[----:B------:R-:W-:Y:S02]  /*38e0*/  @P1 LOP3.LUT R35, R35, 0x80000000, RZ, 0x3c, !PT ;  /* 0x8000000023231812 */ /* 0x000fe400078e3cff */
[----:B------:R-:W3:Y:S04]  /*38f0*/  LDS R17, [R53+0x3400] ;  /* 0x0034000035117984 */ /* 0x000ee80000000800 */
[----:B------:R-:W-:Y:S01]  /*3900*/  @P2 STG.E desc[UR8][R4.64+0x1c00], R23 ;  /* 0x001c001704002986 */ /* 0x000fe2000c101908 */
[----:B------:R-:W-:Y:S01]  /*3910*/  ISETP.LT.U32.AND P2, PT, R6, UR6, PT ;  /* 0x0000000606007c0c */ /* 0x000fe2000bf41070 */
[----:B------:R-:W-:-:S02]  /*3920*/  VIADD R6, R0, 0xf00 ;  /* 0x00000f0000067836 */ /* 0x000fc40000000000 */
[----:B------:R-:W-:Y:S01]  /*3930*/  @P4 STG.E desc[UR8][R2.64+0x2000], R31 ;  /* 0x0020001f02004986 */ /* 0x000fe2000c101908 */
[----:B------:R-:W-:-:S03]  /*3940*/  ISETP.GT.U32.AND.EX P2, PT, R12, RZ, PT, P2 ;  /* 0x000000ff0c00720c */ /* 0x000fc60003f44120 */
[----:B------:R-:W3:Y:S04]  /*3950*/  LDS R19, [R53+0x3800] ;  /* 0x0038000035137984 */ /* 0x000ee80000000800 */
[----:B0-----:R-:W-:Y:S01]  /*3960*/  @P4 STG.E desc[UR8][R4.64+0x2000], R9 ;  /* 0x0020000904004986 */ /* 0x001fe2000c101908 */
[----:B------:R-:W-:Y:S02]  /*3970*/  ISETP.LT.U32.AND P4, PT, R6, UR6, PT ;  /* 0x0000000606007c0c */ /* 0x000fe4000bf81070 */
[----:B------:R-:W-:Y:S01]  /*3980*/  LOP3.LUT R6, R0, 0x1000, RZ, 0xfc, !PT ;  /* 0x0000100000067812 */ /* 0x000fe200078efcff */
[----:B------:R-:W0:Y:S02]  /*3990*/  LDS R9, [R53+0x3c00] ;  /* 0x003c000035097984 */ /* 0x000e240000000800 */
[----:B------:R-:W-:-:S02]  /*39a0*/  @P2 LOP3.LUT R37, R37, 0x80000000, RZ, 0x3c, !PT ;  /* 0x8000000025252812 */ /* 0x000fc400078e3cff */
[----:B------:R-:W0:Y:S04]  /*39b0*/  LDS R21, [R53+0x4000] ;  /* 0x0040000035157984 */ /* 0x000e280000000800 */
[----:B------:R-:W0:Y:S04]  /*39c0*/  LDS R23, [R53+0x4400] ;  /* 0x0044000035177984 */ /* 0x000e280000000800 */
[----:B------:R-:W-:Y:S04]  /*39d0*/  @P3 STG.E desc[UR8][R2.64+0x2400], R25 ;  /* 0x0024001902003986 */ /* 0x000fe8000c101908 */
[----:B--2---:R2:W-:Y:S01]  /*39e0*/  @P3 STG.E desc[UR8][R4.64+0x2400], R13 ;  /* 0x0024000d04003986 */ /* 0x0045e2000c101908 */
[----:B------:R-:W-:Y:S01]  /*39f0*/  ISETP.LT.U32.AND P3, PT, R6, UR6, PT ;  /* 0x0000000606007c0c */ /* 0x000fe2000bf61070 */
[----:B------:R-:W-:-:S02]  /*3a00*/  VIADD R6, R0, 0x1100 ;  /* 0x0000110000067836 */ /* 0x000fc40000000000 */
[----:B------:R-:W-:Y:S01]  /*3a10*/  @P5 STG.E desc[UR8][R2.64+0x2800], R33 ;  /* 0x0028002102005986 */ /* 0x000fe2000c101908 */
[----:B------:R-:W-:Y:S01]  /*3a20*/  VIADD R0, R0, 0x1200 ;  /* 0x0000120000007836 */ /* 0x000fe20000000000 */
[----:B------:R-:W-:Y:S02]  /*3a30*/  ISETP.GT.U32.AND.EX P3, PT, R8, RZ, PT, P3 ;  /* 0x000000ff0800720c */ /* 0x000fe40003f64130 */
[----:B-1----:R1:W-:Y:S01]  /*3a40*/  @P5 STG.E desc[UR8][R4.64+0x2800], R11 ;  /* 0x0028000b04005986 */ /* 0x0023e2000c101908 */
[----:B------:R-:W-:Y:S01]  /*3a50*/  ISETP.LT.U32.AND P5, PT, R6, UR6, PT ;  /* 0x0000000606007c0c */ /* 0x000fe2000bfa1070 */
[----:B------:R-:W-:Y:S01]  /*3a60*/  IMAD.U32 R6, RZ, RZ, UR7 ;  /* 0x00000007ff067e24 */ /* 0x000fe2000f8e00ff */
[----:B--2---:R-:W-:-:S04]  /*3a70*/  @P0 LOP3.LUT R13, R34, 0x80000000, RZ, 0x3c, !PT ;  /* 0x80000000220d0812 */ /* 0x004fc800078e3cff */
[----:B------:R-:W-:Y:S01]  /*3a80*/  ISETP.GT.U32.AND.EX P4, PT, R6, RZ, PT, P4 ;  /* 0x000000ff0600720c */ /* 0x000fe20003f84140 */
[----:B------:R2:W-:Y:S03]  /*3a90*/  @P0 STG.E desc[UR8][R2.64+0x2c00], R13 ;  /* 0x002c000d02000986 */ /* 0x0005e6000c101908 */
[----:B------:R-:W-:Y:S01]  /*3aa0*/  @P3 LOP3.LUT R39, R39, 0x80000000, RZ, 0x3c, !PT ;  /* 0x8000000027273812 */ /* 0x000fe200078e3cff */
[----:B----4-:R4:W-:Y:S01]  /*3ab0*/  @P0 STG.E desc[UR8][R4.64+0x2c00], R15 ;  /* 0x002c000f04000986 */ /* 0x0109e2000c101908 */
[----:B------:R-:W-:Y:S01]  /*3ac0*/  ISETP.LT.U32.AND P0, PT, R0, UR6, PT ;  /* 0x0000000600007c0c */ /* 0x000fe2000bf01070 */
[----:B------:R-:W-:Y:S01]  /*3ad0*/  IMAD.U32 R0, RZ, RZ, UR7 ;  /* 0x00000007ff007e24 */ /* 0x000fe2000f8e00ff */
[----:B-1----:R-:W-:Y:S01]  /*3ae0*/  @P6 LOP3.LUT R11, R36, 0x80000000, RZ, 0x3c, !PT ;  /* 0x80000000240b6812 */ /* 0x002fe200078e3cff */
[----:B------:R1:W-:Y:S01]  /*3af0*/  @P1 STG.E desc[UR8][R2.64+0x3000], R35 ;  /* 0x0030002302001986 */ /* 0x0003e2000c101908 */
[----:B------:R-:W-:-:S02]  /*3b00*/  ISETP.GT.U32.AND.EX P0, PT, R6, RZ, PT, P0 ;  /* 0x000000ff0600720c */ /* 0x000fc40003f04100 */
[----:B------:R-:W-:Y:S01]  /*3b10*/  ISETP.GT.U32.AND.EX P5, PT, R0, RZ, PT, P5 ;  /* 0x000000ff0000720c */ /* 0x000fe20003fa4150 */
[----:B---3--:R1:W-:Y:S01]  /*3b20*/  @P1 STG.E desc[UR8][R4.64+0x3000], R7 ;  /* 0x0030000704001986 */ /* 0x0083e2000c101908 */
[----:B--2---:R-:W-:-:S03]  /*3b30*/  @P4 LOP3.LUT R13, R38, 0x80000000, RZ, 0x3c, !PT ;  /* 0x80000000260d4812 */ /* 0x004fc600078e3cff */
[----:B------:R1:W-:Y:S04]  /*3b40*/  @P6 STG.E desc[UR8][R2.64+0x3400], R11 ;  /* 0x0034000b02006986 */ /* 0x0003e8000c101908 */
[----:B------:R1:W-:Y:S04]  /*3b50*/  @P6 STG.E desc[UR8][R4.64+0x3400], R17 ;  /* 0x0034001104006986 */ /* 0x0003e8000c101908 */
[----:B------:R1:W-:Y:S01]  /*3b60*/  @P2 STG.E desc[UR8][R2.64+0x3800], R37 ;  /* 0x0038002502002986 */ /* 0x0003e2000c101908 */
[----:B----4-:R-:W-:-:S03]  /*3b70*/  @P5 LOP3.LUT R15, R40, 0x80000000, RZ, 0x3c, !PT ;  /* 0x80000000280f5812 */ /* 0x010fc600078e3cff */
[----:B------:R1:W-:Y:S04]  /*3b80*/  @P2 STG.E desc[UR8][R4.64+0x3800], R19 ;  /* 0x0038001304002986 */ /* 0x0003e8000c101908 */
[----:B------:R1:W-:Y:S04]  /*3b90*/  @P4 STG.E desc[UR8][R2.64+0x3c00], R13 ;  /* 0x003c000d02004986 */ /* 0x0003e8000c101908 */
[----:B0-----:R1:W-:Y:S04]  /*3ba0*/  @P4 STG.E desc[UR8][R4.64+0x3c00], R9 ;  /* 0x003c000904004986 */ /* 0x0013e8000c101908 */
[----:B------:R1:W-:Y:S04]  /*3bb0*/  @P3 STG.E desc[UR8][R2.64+0x4000], R39 ;  /* 0x0040002702003986 */ /* 0x0003e8000c101908 */
[----:B------:R1:W-:Y:S04]  /*3bc0*/  @P3 STG.E desc[UR8][R4.64+0x4000], R21 ;  /* 0x0040001504003986 */ /* 0x0003e8000c101908 */
[----:B------:R1:W-:Y:S04]  /*3bd0*/  @P5 STG.E desc[UR8][R2.64+0x4400], R15 ;  /* 0x0044000f02005986 */ /* 0x0003e8000c101908 */
[----:B------:R1:W-:Y:S01]  /*3be0*/  @P5 STG.E desc[UR8][R4.64+0x4400], R23 ;  /* 0x0044001704005986 */ /* 0x0003e2000c101908 */
[----:B------:R-:W-:Y:S05]  /*3bf0*/  @!P0 EXIT ;  /* 0x000000000000894d */ /* 0x000fea0003800000 */
[----:B------:R-:W0:Y:S01]  /*3c00*/  LDS R53, [R53+0x4800] ;  /* 0x0048000035357984 */ /* 0x000e220000000800 */
[----:B------:R-:W-:-:S05]  /*3c10*/  LOP3.LUT R41, R41, 0x80000000, RZ, 0x3c, !PT ;  /* 0x8000000029297812 */ /* 0x000fca00078e3cff */
[----:B------:R-:W-:Y:S04]  /*3c20*/  STG.E desc[UR8][R2.64+0x4800], R41 ;  /* 0x0048002902007986 */ /* 0x000fe8000c101908 */
[----:B0-----:R-:W-:Y:S01]  /*3c30*/  STG.E desc[UR8][R4.64+0x4800], R53 ;  /* 0x0048003504007986 */ /* 0x001fe2000c101908 */
[----:B------:R-:W-:Y:S05]  /*3c40*/  EXIT ;  /* 0x000000000000794d */ /* 0x000fea0003800000 */
.L_x_223:
        /* <DEDUP_REMOVED lines=11> */
.L_x_1058:


//--------------------- .text._ZN3cub18CUB_300001_SM_10006detail6reduce28DeviceReduceSingleTileKernelINS2_10policy_hubIfyN4cuda3__47maximumIfEEE10Policy1000EPfSB_iS8_ffNS5_3std3__410__identityEEEvT0_T1_T2_T3_T4_T6_ --------------------------
	.section	.text._ZN3cub18CUB_300001_SM_10006detail6reduce28DeviceReduceSingleTileKernelINS2_10policy_hubIfyN4cuda3__47maximumIfEEE10Policy1000EPfSB_iS8_ffNS5_3std3__410__identityEEEvT0_T1_T2_T3_T4_T6_,"ax",@progbits
	.align	128
        .global         _ZN3cub18CUB_300001_SM_10006detail6reduce28DeviceReduceSingleTileKernelINS2_10policy_hubIfyN4cuda3__47maximumIfEEE10Policy1000EPfSB_iS8_ffNS5_3std3__410__identityEEEvT0_T1_T2_T3_T4_T6_
        .type           _ZN3cub18CUB_300001_SM_10006detail6reduce28DeviceReduceSingleTileKernelINS2_10policy_hubIfyN4cuda3__47maximumIfEEE10Policy1000EPfSB_iS8_ffNS5_3std3__410__identityEEEvT0_T1_T2_T3_T4_T6_,@function
        .size           _ZN3cub18CUB_300001_SM_10006detail6reduce28DeviceReduceSingleTileKernelINS2_10policy_hubIfyN4cuda3__47maximumIfEEE10Policy1000EPfSB_iS8_ffNS5_3std3__410__identityEEEvT0_T1_T2_T3_T4_T6_,(.L_x_1059 - _ZN3cub18CUB_300001_SM_10006detail6reduce28DeviceReduceSingleTileKernelINS2_10policy_hubIfyN4cuda3__47maximumIfEEE10Policy1000EPfSB_iS8_ffNS5_3std3__410__identityEEEvT0_T1_T2_T3_T4_T6_)
        .other          _ZN3cub18CUB_300001_SM_10006detail6reduce28DeviceReduceSingleTileKernelINS2_10policy_hubIfyN4cuda3__47maximumIfEEE10Policy1000EPfSB_iS8_ffNS5_3std3__410__identityEEEvT0_T1_T2_T3_T4_T6_,@"STO_CUDA_ENTRY STV_DEFAULT"
_ZN3cub18CUB_300001_SM_10006detail6reduce28DeviceReduceSingleTileKernelINS2_10policy_hubIfyN4cuda3__47maximumIfEEE10Policy1000EPfSB_iS8_ffNS5_3std3__410__identityEEEvT0_T1_T2_T3_T4_T6_:
.text._ZN3cub18CUB_300001_SM_10006detail6reduce28DeviceReduceSingleTileKernelINS2_10policy_hubIfyN4cuda3__47maximumIfEEE10Policy1000EPfSB_iS8_ffNS5_3std3__410__identityEEEvT0_T1_T2_T3_T4_T6_:
[----:B------:R-:W-:Y:S01]  /*0000*/  LDC R1, c[0x0][0x37c] ;  /* 0x0000df00ff017b82 */ /* 0x000fe20000000800 */
[----:B------:R-:W0:Y:S01]  /*0010*/  LDCU UR4, c[0x0][0x390] ;  /* 0x00007200ff0477ac */ /* 0x000e220008000800 */
[----:B------:R-:W1:Y:S01]  /*0020*/  LDCU.64 UR6, c[0x0][0x358] ;  /* 0x00006b00ff0677ac */ /* 0x000e620008000a00 */
[----:B0-----:R-:W-:-:S05]  /*0030*/  IMAD.U32 R20, RZ, RZ, UR4 ;  /* 0x00000004ff147e24 */ /* 0x001fca000f8e00ff */
[----:B------:R-:W-:-:S13]  /*0040*/  ISETP.NE.AND P0, PT, R20, RZ, PT ;  /* 0x000000ff1400720c */ /* 0x000fda0003f05270 */
[----:B-1----:R-:W-:Y:S05]  /*0050*/  @P0 BRA `(.L_x_224) ;  /* 0x00000000001c0947 */ /* 0x002fea0003800000 */
[----:B------:R-:W0:Y:S02]  /*0060*/  S2R R0, SR_TID.X ;  /* 0x0000000000007919 */ /* 0x000e240000002100 */
[----:B0-----:R-:W-:-:S13]  /*0070*/  ISETP.NE.AND P0, PT, R0, RZ, PT ;  /* 0x000000ff0000720c */ /* 0x001fda0003f05270 */
[----:B------:R-:W-:Y:S05]  /*0080*/  @P0 EXIT ;  /* 0x000000000000094d */ /* 0x000fea0003800000 */
[----:B------:R-:W0:Y:S08]  /*0090*/  LDC R5, c[0x0][0x398] ;  /* 0x0000e600ff057b82 */ /* 0x000e300000000800 */
[----:B------:R-:W0:Y:S02]  /*00a0*/  LDC.64 R2, c[0x0][0x388] ;  /* 0x0000e200ff027b82 */ /* 0x000e240000000a00 */
[----:B0-----:R-:W-:Y:S01]  /*00b0*/  STG.E desc[UR6][R2.64], R5 ;  /* 0x0000000502007986 */ /* 0x001fe2000c101906 */
[----:B------:R-:W-:Y:S05]  /*00c0*/  EXIT ;  /* 0x000000000000794d */ /* 0x000fea0003800000 */
.L_x_224:
[----:B------:R-:W0:Y:S01]  /*00d0*/  LDCU UR4, c[0x0][0x380] ;  /* 0x00007000ff0477ac */ /* 0x000e220008000800 */
[----:B------:R-:W-:Y:S01]  /*00e0*/  BSSY.RECONVERGENT B0, `(.L_x_225) ;  /* 0x00004c0000007945 */ /* 0x000fe20003800200 */
[----:B0-----:R-:W-:-:S09]  /*00f0*/  ULOP3.LUT UP0, URZ, UR4, 0xf, URZ, 0xc0, !UPT ;  /* 0x0000000f04ff7892 */ /* 0x001fd2000f80c0ff */
[----:B------:R-:W-:Y:S05]  /*0100*/  BRA.U UP0, `(.L_x_226) ;  /* 0x00000025004c7547 */ /* 0x000fea000b800000 */
[----:B------:R-:W-:-:S13]  /*0110*/  ISETP.GT.AND P0, PT, R20, 0xfff, PT ;  /* 0x00000fff1400780c */ /* 0x000fda0003f04270 */
[----:B------:R-:W-:Y:S05]  /*0120*/  @P0 BRA `(.L_x_227) ;  /* 0x00000010007c0947 */ /* 0x000fea0003800000 */
[----:B------:R-:W0:Y:S01]  /*0130*/  S2R R7, SR_TID.X ;  /* 0x0000000000077919 */ /* 0x000e220000002100 */
[----:B------:R-:W-:Y:S01]  /*0140*/  BSSY.RECONVERGENT B1, `(.L_x_228) ;  /* 0x0000009000017945 */ /* 0x000fe20003800200 */
[----:B------:R-:W-:Y:S01]  /*0150*/  IMAD.MOV.U32 R0, RZ, RZ, RZ ;  /* 0x000000ffff007224 */ /* 0x000fe200078e00ff */
[----:B0-----:R-:W-:Y:S01]  /*0160*/  ISETP.GE.AND P0, PT, R7, R20, PT ;  /* 0x000000140700720c */ /* 0x001fe20003f06270 */
[----:B------:R-:W-:-:S12]  /*0170*/  IMAD.MOV.U32 R9, RZ, RZ, R7 ;  /* 0x000000ffff097224 */ /* 0x000fd800078e0007 */
[----:B------:R-:W-:Y:S05]  /*0180*/  @P0 BRA `(.L_x_229) ;  /* 0x0000000000100947 */ /* 0x000fea0003800000 */
[----:B------:R-:W0:Y:S02]  /*0190*/  LDC.64 R2, c[0x0][0x380] ;  /* 0x0000e000ff027b82 */ /* 0x000e240000000a00 */
[----:B0-----:R-:W-:-:S05]  /*01a0*/  IMAD.WIDE.U32 R2, R7, 0x4, R2 ;  /* 0x0000000407027825 */ /* 0x001fca00078e0002 */
[----:B------:R0:W5:Y:S01]  /*01b0*/  LDG.E.CONSTANT R0, desc[UR6][R2.64] ;  /* 0x0000000602007981 */ /* 0x000162000c1e9900 */
[----:B------:R-:W-:-:S07]  /*01c0*/  VIADD R9, R7, 0x100 ;  /* 0x0000010007097836 */ /* 0x000fce0000000000 */
.L_x_229:
[----:B------:R-:W-:Y:S05]  /*01d0*/  BSYNC.RECONVERGENT B1 ;  /* 0x0000000000017941 */ /* 0x000fea0003800200 */
.L_x_228:
[----:B------:R-:W-:Y:S01]  /*01e0*/  ISETP.GE.AND P0, PT, R9, R20, PT ;  /* 0x000000140900720c */ /* 0x000fe20003f06270 */
[----:B------:R-:W-:-:S12]  /*01f0*/  BSSY.RECONVERGENT B1, `(.L_x_230) ;  /* 0x0000091000017945 */ /* 0x000fd80003800200 */
[----:B------:R-:W-:Y:S05]  /*0200*/  @P0 BRA `(.L_x_231) ;  /* 0x00000008003c0947 */ /* 0x000fea0003800000 */
[----:B0-----:R-:W-:Y:S01]  /*0210*/  LOP3.LUT R3, RZ, R9, RZ, 0x33, !PT ;  /* 0x00000009ff037212 */ /* 0x001fe200078e33ff */
[----:B------:R-:W-:Y:S04]  /*0220*/  BSSY.RECONVERGENT B2, `(.L_x_232) ;  /* 0x0000016000027945 */ /* 0x000fe80003800200 */
[----:B------:R-:W-:-:S05]  /*0230*/  IMAD.IADD R4, R3, 0x1, R20 ;  /* 0x0000000103047824 */ /* 0x000fca00078e0214 */
[C---:B------:R-:W-:Y:S02]  /*0240*/  LOP3.LUT R2, R4.reuse, 0x300, RZ, 0xc0, !PT ;  /* 0x0000030004027812 */ /* 0x040fe400078ec0ff */
[----:B------:R-:W-:Y:S02]  /*0250*/  ISETP.GE.U32.AND P0, PT, R4, 0x300, PT ;  /* 0x000003000400780c */ /* 0x000fe40003f06070 */
[----:B------:R-:W-:-:S13]  /*0260*/  ISETP.NE.AND P1, PT, R2, 0x300, PT ;  /* 0x000003000200780c */ /* 0x000fda0003f25270 */
[----:B------:R-:W-:Y:S05]  /*0270*/  @!P1 BRA `(.L_x_233) ;  /* 0x0000000000409947 */ /* 0x000fea0003800000 */
[----:B------:R-:W0:Y:S01]  /*0280*/  LDC.64 R2, c[0x0][0x380] ;  /* 0x0000e000ff027b82 */ /* 0x000e220000000a00 */
[----:B------:R-:W-:-:S04]  /*0290*/  LEA.HI R4, R4, 0x1, RZ, 0x18 ;  /* 0x0000000104047811 */ /* 0x000fc800078fc0ff */
[----:B------:R-:W-:-:S05]  /*02a0*/  LOP3.LUT R4, R4, 0x3, RZ, 0xc0, !PT ;  /* 0x0000000304047812 */ /* 0x000fca00078ec0ff */
[----:B------:R-:W-:Y:S02]  /*02b0*/  IMAD.MOV R4, RZ, RZ, -R4 ;  /* 0x000000ffff047224 */ /* 0x000fe400078e0a04 */
[----:B0-----:R-:W-:-:S04]  /*02c0*/  IMAD.WIDE.U32 R2, R9, 0x4, R2 ;  /* 0x0000000409027825 */ /* 0x001fc800078e0002 */
[----:B------:R-:W-:-:S07]  /*02d0*/  IMAD.MOV.U32 R5, RZ, RZ, R3 ;  /* 0x000000ffff057224 */ /* 0x000fce00078e0003 */
.L_x_234:
[----:B------:R-:W-:-:S06]  /*02e0*/  IMAD.MOV.U32 R3, RZ, RZ, R5 ;  /* 0x000000ffff037224 */ /* 0x000fcc00078e0005 */
[----:B------:R0:W2:Y:S01]  /*02f0*/  LDG.E.CONSTANT R3, desc[UR6][R2.64] ;  /* 0x0000000602037981 */ /* 0x0000a2000c1e9900 */
[----:B------:R-:W-:Y:S02]  /*0300*/  VIADD R4, R4, 0x1 ;  /* 0x0000000104047836 */ /* 0x000fe40000000000 */
[----:B------:R-:W-:-:S03]  /*0310*/  VIADD R9, R9, 0x100 ;  /* 0x0000010009097836 */ /* 0x000fc60000000000 */
[----:B------:R-:W-:Y:S02]  /*0320*/  ISETP.NE.AND P2, PT, R4, RZ, PT ;  /* 0x000000ff0400720c */ /* 0x000fe40003f45270 */
[----:B0-----:R-:W-:-:S05]  /*0330*/  IADD3 R2, P3, PT, R2, 0x400, RZ ;  /* 0x0000040002027810 */ /* 0x001fca0007f7e0ff */
[----:B------:R-:W-:Y:S01]  /*0340*/  IMAD.X R5, RZ, RZ, R5, P3 ;  /* 0x000000ffff057224 */ /* 0x000fe200018e0605 */
[----:B--2--5:R-:W-:-:S04]  /*0350*/  FSETP.GEU.AND P1, PT, R0, R3, PT ;  /* 0x000000030000720b */ /* 0x024fc80003f2e000 */
[----:B------:R-:W-:Y:S01]  /*0360*/  FSEL R0, R3, R0, !P1 ;  /* 0x0000000003007208 */ /* 0x000fe20004800000 */
[----:B------:R-:W-:Y:S08]  /*0370*/  @P2 BRA `(.L_x_234) ;  /* 0xfffffffc00d82947 */ /* 0x000ff0000383ffff */
.L_x_233:
[----:B------:R-:W-:Y:S05]  /*0380*/  BSYNC.RECONVERGENT B2 ;  /* 0x0000000000027941 */ /* 0x000fea0003800200 */
.L_x_232:
[----:B------:R-:W-:Y:S05]  /*0390*/  @!P0 BRA `(.L_x_231) ;  /* 0x0000000400d88947 */ /* 0x000fea0003800000 */
[----:B------:R-:W-:Y:S01]  /*03a0*/  IMAD.IADD R2, R20, 0x1, -R9 ;  /* 0x0000000114027824 */ /* 0x000fe200078e0a09 */
[----:B------:R-:W-:Y:S01]  /*03b0*/  BSSY.RECONVERGENT B2, `(.L_x_235) ;  /* 0x0000041000027945 */ /* 0x000fe20003800200 */
[----:B------:R-:W-:-:S03]  /*03c0*/  PLOP3.LUT P0, PT, PT, PT, PT, 0x80, 0x8 ;  /* 0x000000000008781c */ /* 0x000fc60003f0f070 */
[----:B------:R-:W-:-:S13]  /*03d0*/  ISETP.GT.AND P1, PT, R2, 0xc00, PT ;  /* 0x00000c000200780c */ /* 0x000fda0003f24270 */
[----:B------:R-:W-:Y:S05]  /*03e0*/  @!P1 BRA `(.L_x_236) ;  /* 0x0000000000f49947 */ /* 0x000fea0003800000 */
[----:B------:R-:W-:Y:S01]  /*03f0*/  PLOP3.LUT P0, PT, PT, PT, PT, 0x8, 0x80 ;  /* 0x000000000080781c */ /* 0x000fe20003f0e170 */
[----:B------:R-:W-:-:S12]  /*0400*/  VIADD R6, R20, 0xfffff400 ;  /* 0xfffff40014067836 */ /* 0x000fd80000000000 */
.L_x_237:
[----:B------:R-:W0:Y:S02]  /*0410*/  LDC.64 R2, c[0x0][0x380] ;  /* 0x0000e000ff027b82 */ /* 0x000e240000000a00 */
[----:B0-----:R-:W-:-:S05]  /*0420*/  IMAD.WIDE R22, R9, 0x4, R2 ;  /* 0x0000000409167825 */ /* 0x001fca00078e0202 */
[----:B------:R-:W2:Y:S04]  /*0430*/  LDG.E.CONSTANT R11, desc[UR6][R22.64] ;  /* 0x00000006160b7981 */ /* 0x000ea8000c1e9900 */
[----:B------:R-:W3:Y:S04]  /*0440*/  LDG.E.CONSTANT R8, desc[UR6][R22.64+0x400] ;  /* 0x0004000616087981 */ /* 0x000ee8000c1e9900 */
[----:B------:R-:W4:Y:S01]  /*0450*/  LDG.E.CONSTANT R10, desc[UR6][R22.64+0x800] ;  /* 0x00080006160a7981 */ /* 0x000f22000c1e9900 */
[----:B------:R-:W-:-:S03]  /*0460*/  VIADD R27, R9, 0x400 ;  /* 0x00000400091b7836 */ /* 0x000fc60000000000 */
[----:B------:R0:W4:Y:S01]  /*0470*/  LDG.E.CONSTANT R15, desc[UR6][R22.64+0xc00] ;  /* 0x000c0006160f7981 */ /* 0x000122000c1e9900 */
[----:B------:R-:W-:-:S05]  /*0480*/  IMAD.WIDE R26, R27, 0x4, R2 ;  /* 0x000000041b1a7825 */ /* 0x000fca00078e0202 */
[----:B------:R-:W4:Y:S04]  /*0490*/  LDG.E.CONSTANT R14, desc[UR6][R26.64] ;  /* 0x000000061a0e7981 */ /* 0x000f28000c1e9900 */
[----:B------:R-:W4:Y:S04]  /*04a0*/  LDG.E.CONSTANT R13, desc[UR6][R26.64+0x400] ;  /* 0x000400061a0d7981 */ /* 0x000f28000c1e9900 */
[----:B------:R-:W4:Y:S01]  /*04b0*/  LDG.E.CONSTANT R12, desc[UR6][R26.64+0x800] ;  /* 0x000800061a0c7981 */ /* 0x000f22000c1e9900 */
[----:B------:R-:W-:-:S03]  /*04c0*/  VIADD R5, R9, 0x800 ;  /* 0x0000080009057836 */ /* 0x000fc60000000000 */
[----:B------:R-:W4:Y:S01]  /*04d0*/  LDG.E.CONSTANT R19, desc[UR6][R26.64+0xc00] ;  /* 0x000c00061a137981 */ /* 0x000f22000c1e9900 */
[----:B------:R-:W-:-:S05]  /*04e0*/  IMAD.WIDE R4, R5, 0x4, R2 ;  /* 0x0000000405047825 */ /* 0x000fca00078e0202 */
[----:B------:R-:W4:Y:S04]  /*04f0*/  LDG.E.CONSTANT R18, desc[UR6][R4.64] ;  /* 0x0000000604127981 */ /* 0x000f28000c1e9900 */
[----:B------:R-:W4:Y:S04]  /*0500*/  LDG.E.CONSTANT R17, desc[UR6][R4.64+0x400] ;  /* 0x0004000604117981 */ /* 0x000f28000c1e9900 */
[----:B------:R-:W4:Y:S01]  /*0510*/  LDG.E.CONSTANT R16, desc[UR6][R4.64+0x800] ;  /* 0x0008000604107981 */ /* 0x000f22000c1e9900 */
[----:B0-----:R-:W-:-:S03]  /*0520*/  VIADD R23, R9, 0xc00 ;  /* 0x00000c0009177836 */ /* 0x001fc60000000000 */
[----:B------:R-:W4:Y:S01]  /*0530*/  LDG.E.CONSTANT R21, desc[UR6][R4.64+0xc00] ;  /* 0x000c000604157981 */ /* 0x000f22000c1e9900 */
[----:B------:R-:W-:-:S05]  /*0540*/  IMAD.WIDE R2, R23, 0x4, R2 ;  /* 0x0000000417027825 */ /* 0x000fca00078e0202 */
[----:B------:R-:W4:Y:S04]  /*0550*/  LDG.E.CONSTANT R24, desc[UR6][R2.64] ;  /* 0x0000000602187981 */ /* 0x000f28000c1e9900 */
[----:B------:R-:W4:Y:S04]  /*0560*/  LDG.E.CONSTANT R23, desc[UR6][R2.64+0x400] ;  /* 0x0004000602177981 */ /* 0x000f28000c1e9900 */
[----:B------:R-:W4:Y:S04]  /*0570*/  LDG.E.CONSTANT R22, desc[UR6][R2.64+0x800] ;  /* 0x0008000602167981 */ /* 0x000f28000c1e9900 */
[----:B------:R-:W4:Y:S01]  /*0580*/  LDG.E.CONSTANT R25, desc[UR6][R2.64+0xc00] ;  /* 0x000c000602197981 */ /* 0x000f22000c1e9900 */
[----:B------:R-:W-:-:S05]  /*0590*/  VIADD R9, R9, 0x1000 ;  /* 0x0000100009097836 */ /* 0x000fca0000000000 */
[----:B------:R-:W-:Y:S02]  /*05a0*/  ISETP.GE.AND P2, PT, R9, R6, PT ;  /* 0x000000060900720c */ /* 0x000fe40003f46270 */
[----:B--2--5:R-:W-:-:S04]  /*05b0*/  FSETP.GEU.AND P1, PT, R0, R11, PT ;  /* 0x0000000b0000720b */ /* 0x024fc80003f2e000 */
[----:B------:R-:W-:-:S04]  /*05c0*/  FSEL R11, R11, R0, !P1 ;  /* 0x000000000b0b7208 */ /* 0x000fc80004800000 */
[----:B---3--:R-:W-:-:S04]  /*05d0*/  FSETP.GEU.AND P1, PT, R11, R8, PT ;  /* 0x000000080b00720b */ /* 0x008fc80003f2e000 */
[----:B------:R-:W-:-:S04]  /*05e0*/  FSEL R11, R8, R11, !P1 ;  /* 0x0000000b080b7208 */ /* 0x000fc80004800000 */
[----:B----4-:R-:W-:-:S04]  /*05f0*/  FSETP.GEU.AND P1, PT, R11, R10, PT ;  /* 0x0000000a0b00720b */ /* 0x010fc80003f2e000 */
[----:B------:R-:W-:-:S04]  /*0600*/  FSEL R10, R10, R11, !P1 ;  /* 0x0000000b0a0a7208 */ /* 0x000fc80004800000 */
[----:B------:R-:W-:-:S04]  /*0610*/  FSETP.GEU.AND P1, PT, R10, R15, PT ;  /* 0x0000000f0a00720b */ /* 0x000fc80003f2e000 */
        /* <DEDUP_REMOVED lines=24> */
[----:B------:R-:W-:Y:S01]  /*07a0*/  FSEL R0, R25, R0, !P1 ;  /* 0x0000000019007208 */ /* 0x000fe20004800000 */
[----:B------:R-:W-:Y:S08]  /*07b0*/  @!P2 BRA `(.L_x_237) ;  /* 0xfffffffc0014a947 */ /* 0x000ff0000383ffff */
.L_x_236:
[----:B------:R-:W-:Y:S05]  /*07c0*/  BSYNC.RECONVERGENT B2 ;  /* 0x0000000000027941 */ /* 0x000fea0003800200 */
.L_x_235:
[----:B------:R-:W-:Y:S01]  /*07d0*/  IMAD.IADD R2, R20, 0x1, -R9 ;  /* 0x0000000114027824 */ /* 0x000fe200078e0a09 */
[----:B------:R-:W-:Y:S04]  /*07e0*/  BSSY.RECONVERGENT B2, `(.L_x_238) ;  /* 0x0000021000027945 */ /* 0x000fe80003800200 */
[----:B------:R-:W-:-:S13]  /*07f0*/  ISETP.GT.AND P1, PT, R2, 0x400, PT ;  /* 0x000004000200780c */ /* 0x000fda0003f24270 */
[----:B------:R-:W-:Y:S05]  /*0800*/  @!P1 BRA `(.L_x_239) ;  /* 0x0000000000789947 */ /* 0x000fea0003800000 */
[----:B------:R-:W0:Y:S02]  /*0810*/  LDC.64 R4, c[0x0][0x380] ;  /* 0x0000e000ff047b82 */ /* 0x000e240000000a00 */
[----:B0-----:R-:W-:-:S05]  /*0820*/  IMAD.WIDE R2, R9, 0x4, R4 ;  /* 0x0000000409027825 */ /* 0x001fca00078e0204 */
[----:B------:R-:W2:Y:S04]  /*0830*/  LDG.E.CONSTANT R11, desc[UR6][R2.64] ;  /* 0x00000006020b7981 */ /* 0x000ea8000c1e9900 */
[----:B------:R-:W3:Y:S04]  /*0840*/  LDG.E.CONSTANT R13, desc[UR6][R2.64+0x400] ;  /* 0x00040006020d7981 */ /* 0x000ee8000c1e9900 */
[----:B------:R-:W4:Y:S01]  /*0850*/  LDG.E.CONSTANT R15, desc[UR6][R2.64+0x800] ;  /* 0x00080006020f7981 */ /* 0x000f22000c1e9900 */
[----:B------:R-:W-:-:S03]  /*0860*/  VIADD R19, R9, 0x400 ;  /* 0x0000040009137836 */ /* 0x000fc60000000000 */
[----:B------:R-:W4:Y:S01]  /*0870*/  LDG.E.CONSTANT R17, desc[UR6][R2.64+0xc00] ;  /* 0x000c000602117981 */ /* 0x000f22000c1e9900 */
[----:B------:R-:W-:-:S05]  /*0880*/  IMAD.WIDE R4, R19, 0x4, R4 ;  /* 0x0000000413047825 */ /* 0x000fca00078e0204 */
[----:B------:R-:W4:Y:S04]  /*0890*/  LDG.E.CONSTANT R19, desc[UR6][R4.64] ;  /* 0x0000000604137981 */ /* 0x000f28000c1e9900 */
[----:B------:R-:W4:Y:S04]  /*08a0*/  LDG.E.CONSTANT R21, desc[UR6][R4.64+0x400] ;  /* 0x0004000604157981 */ /* 0x000f28000c1e9900 */
[----:B------:R-:W4:Y:S04]  /*08b0*/  LDG.E.CONSTANT R23, desc[UR6][R4.64+0x800] ;  /* 0x0008000604177981 */ /* 0x000f28000c1e9900 */
[----:B------:R-:W4:Y:S01]  /*08c0*/  LDG.E.CONSTANT R25, desc[UR6][R4.64+0xc00] ;  /* 0x000c000604197981 */ /* 0x000f22000c1e9900 */
[----:B------:R-:W-:Y:S01]  /*08d0*/  VIADD R9, R9, 0x800 ;  /* 0x0000080009097836 */ /* 0x000fe20000000000 */
        /* <DEDUP_REMOVED lines=13> */
[----:B------:R-:W-:Y:S02]  /*09b0*/  FSEL R0, R23, R0, !P0 ;  /* 0x0000000017007208 */ /* 0x000fe40004000000 */
[----:B------:R-:W-:Y:S02]  /*09c0*/  PLOP3.LUT P0, PT, PT, PT, PT, 0x8, 0x80 ;  /* 0x000000000080781c */ /* 0x000fe40003f0e170 */
[----:B------:R-:W-:-:S04]  /*09d0*/  FSETP.GEU.AND P1, PT, R0, R25, PT ;  /* 0x000000190000720b */ /* 0x000fc80003f2e000 */
[----:B------:R-:W-:-:S09]  /*09e0*/  FSEL R0, R25, R0, !P1 ;  /* 0x0000000019007208 */ /* 0x000fd20004800000 */
.L_x_239:
[----:B------:R-:W-:Y:S05]  /*09f0*/  BSYNC.RECONVERGENT B2 ;  /* 0x0000000000027941 */ /* 0x000fea0003800200 */
.L_x_238:
[----:B------:R-:W-:-:S13]  /*0a00*/  ISETP.LT.OR P0, PT, R9, R20, P0 ;  /* 0x000000140900720c */ /* 0x000fda0000701670 */
[----:B------:R-:W-:Y:S05]  /*0a10*/  @!P0 BRA `(.L_x_231) ;  /* 0x0000000000388947 */ /* 0x000fea0003800000 */
[----:B------:R-:W0:Y:S02]  /*0a20*/  LDC.64 R2, c[0x0][0x380] ;  /* 0x0000e000ff027b82 */ /* 0x000e240000000a00 */
[----:B0-----:R-:W-:-:S05]  /*0a30*/  IMAD.WIDE R2, R9, 0x4, R2 ;  /* 0x0000000409027825 */ /* 0x001fca00078e0202 */
[----:B------:R-:W2:Y:S04]  /*0a40*/  LDG.E.CONSTANT R5, desc[UR6][R2.64] ;  /* 0x0000000602057981 */ /* 0x000ea8000c1e9900 */
[----:B------:R-:W3:Y:S04]  /*0a50*/  LDG.E.CONSTANT R9, desc[UR6][R2.64+0x400] ;  /* 0x0004000602097981 */ /* 0x000ee8000c1e9900 */
[----:B------:R-:W4:Y:S04]  /*0a60*/  LDG.E.CONSTANT R11, desc[UR6][R2.64+0x800] ;  /* 0x00080006020b7981 */ /* 0x000f28000c1e9900 */
[----:B------:R-:W4:Y:S01]  /*0a70*/  LDG.E.CONSTANT R13, desc[UR6][R2.64+0xc00] ;  /* 0x000c0006020d7981 */ /* 0x000f22000c1e9900 */
[----:B--2--5:R-:W-:-:S04]  /*0a80*/  FSETP.GEU.AND P0, PT, R0, R5, PT ;  /* 0x000000050000720b */ /* 0x024fc80003f0e000 */
[----:B------:R-:W-:-:S04]  /*0a90*/  FSEL R0, R5, R0, !P0 ;  /* 0x0000000005007208 */ /* 0x000fc80004000000 */
[----:B---3--:R-:W-:-:S04]  /*0aa0*/  FSETP.GEU.AND P0, PT, R0, R9, PT ;  /* 0x000000090000720b */ /* 0x008fc80003f0e000 */
[----:B------:R-:W-:-:S04]  /*0ab0*/  FSEL R0, R9, R0, !P0 ;  /* 0x0000000009007208 */ /* 0x000fc80004000000 */
[----:B----4-:R-:W-:-:S04]  /*0ac0*/  FSETP.GEU.AND P0, PT, R0, R11, PT ;  /* 0x0000000b0000720b */ /* 0x010fc80003f0e000 */
[----:B------:R-:W-:-:S04]  /*0ad0*/  FSEL R0, R11, R0, !P0 ;  /* 0x000000000b007208 */ /* 0x000fc80004000000 */
[----:B------:R-:W-:-:S04]  /*0ae0*/  FSETP.GEU.AND P0, PT, R0, R13, PT ;  /* 0x0000000d0000720b */ /* 0x000fc80003f0e000 */
[----:B------:R-:W-:-:S09]  /*0af0*/  FSEL R0, R13, R0, !P0 ;  /* 0x000000000d007208 */ /* 0x000fd20004000000 */
.L_x_231:
[----:B------:R-:W-:Y:S05]  /*0b00*/  BSYNC.RECONVERGENT B1 ;  /* 0x0000000000017941 */ /* 0x000fea0003800200 */
.L_x_230:
[----:B------:R-:W-:Y:S01]  /*0b10*/  ISETP.GE.AND P0, PT, R20, 0x100, PT ;  /* 0x000001001400780c */ /* 0x000fe20003f06270 */
[----:B-----5:R-:W-:-:S12]  /*0b20*/  IMAD.MOV.U32 R9, RZ, RZ, R0 ;  /* 0x000000ffff097224 */ /* 0x020fd800078e0000 */
[----:B------:R-:W-:Y:S05]  /*0b30*/  @!P0 BRA `(.L_x_240) ;  /* 0x0000000000dc8947 */ /* 0x000fea0003800000 */
[----:B------:R-:W1:Y:S01]  /*0b40*/  S2R R6, SR_LANEID ;  /* 0x0000000000067919 */ /* 0x000e620000000000 */
[----:B------:R-:W2:Y:S02]  /*0b50*/  SHFL.DOWN PT, R0, R9, 0x1, 0x1f ;  /* 0x08201f0009007f89 */ /* 0x000ea400000e0000 */
[C---:B--2---:R-:W-:Y:S02]  /*0b60*/  FSETP.GEU.AND P1, PT, R9.reuse, R0, PT ;  /* 0x000000000900720b */ /* 0x044fe40003f2e000 */
[----:B-1----:R-:W-:Y:S02]  /*0b70*/  ISETP.GT.AND P0, PT, R6, 0x1e, PT ;  /* 0x0000001e0600780c */ /* 0x002fe40003f04270 */
[----:B------:R-:W-:Y:S02]  /*0b80*/  FSEL R0, R0, R9, !P1 ;  /* 0x0000000900007208 */ /* 0x000fe40004800000 */
[----:B------:R-:W-:Y:S02]  /*0b90*/  ISETP.NE.AND P2, PT, R6, RZ, PT ;  /* 0x000000ff0600720c */ /* 0x000fe40003f45270 */
[----:B------:R-:W-:-:S02]  /*0ba0*/  FSEL R0, R9, R0, P0 ;  /* 0x0000000009007208 */ /* 0x000fc40000000000 */
[----:B------:R-:W-:-:S03]  /*0bb0*/  ISETP.GT.AND P0, PT, R6, 0x1d, PT ;  /* 0x0000001d0600780c */ /* 0x000fc60003f04270 */
[----:B0-----:R-:W0:Y:S06]  /*0bc0*/  SHFL.DOWN PT, R3, R0, 0x2, 0x1f ;  /* 0x08401f0000037f89 */ /* 0x001e2c00000e0000 */
[----:B------:R-:W1:Y:S01]  /*0bd0*/  @!P2 S2R R5, SR_CgaCtaId ;  /* 0x000000000005a919 */ /* 0x000e620000008800 */
[----:B------:R-:W-:Y:S02]  /*0be0*/  @!P2 MOV R4, 0x400 ;  /* 0x000004000004a802 */ /* 0x000fe40000000f00 */
[----:B------:R-:W-:-:S04]  /*0bf0*/  @!P2 SHF.R.U32.HI R2, RZ, 0x3, R7 ;  /* 0x00000003ff02a819 */ /* 0x000fc80000011607 */
[----:B------:R-:W-:Y:S02]  /*0c00*/  @!P2 LOP3.LUT R2, R2, 0x7c, RZ, 0xc0, !PT ;  /* 0x0000007c0202a812 */ /* 0x000fe400078ec0ff */
[----:B0-----:R-:W-:-:S04]  /*0c10*/  FSETP.GEU.AND P1, PT, R0, R3, PT ;  /* 0x000000030000720b */ /* 0x001fc80003f2e000 */
[----:B------:R-:W-:Y:S02]  /*0c20*/  @!P0 FSEL R0, R3, R0, !P1 ;  /* 0x0000000003008208 */ /* 0x000fe40004800000 */
[----:B------:R-:W-:-:S03]  /*0c30*/  ISETP.GT.AND P0, PT, R6, 0x1b, PT ;  /* 0x0000001b0600780c */ /* 0x000fc60003f04270 */
[----:B------:R-:W0:Y:S01]  /*0c40*/  SHFL.DOWN PT, R3, R0, 0x4, 0x1f ;  /* 0x08801f0000037f89 */ /* 0x000e2200000e0000 */
[----:B-1----:R-:W-:-:S05]  /*0c50*/  @!P2 LEA R5, R5, R4, 0x18 ;  /* 0x000000040505a211 */ /* 0x002fca00078ec0ff */
[----:B------:R-:W-:Y:S01]  /*0c60*/  @!P2 IMAD.IADD R2, R2, 0x1, R5 ;  /* 0x000000010202a824 */ /* 0x000fe200078e0205 */
[----:B0-----:R-:W-:-:S04]  /*0c70*/  FSETP.GEU.AND P1, PT, R0, R3, PT ;  /* 0x000000030000720b */ /* 0x001fc80003f2e000 */
[----:B------:R-:W-:Y:S02]  /*0c80*/  @!P0 FSEL R0, R3, R0, !P1 ;  /* 0x0000000003008208 */ /* 0x000fe40004800000 */
[----:B------:R-:W-:-:S03]  /*0c90*/  ISETP.GT.AND P0, PT, R6, 0x17, PT ;  /* 0x000000170600780c */ /* 0x000fc60003f04270 */
[----:B------:R-:W0:Y:S02]  /*0ca0*/  SHFL.DOWN PT, R3, R0, 0x8, 0x1f ;  /* 0x09001f0000037f89 */ /* 0x000e2400000e0000 */
[----:B0-----:R-:W-:-:S08]  /*0cb0*/  FSETP.GEU.AND P1, PT, R0, R3, PT ;  /* 0x000000030000720b */ /* 0x001fd00003f2e000 */
[----:B------:R-:W-:Y:S02]  /*0cc0*/  @!P0 FSEL R0, R3, R0, !P1 ;  /* 0x0000000003008208 */ /* 0x000fe40004800000 */
[----:B------:R-:W-:-:S03]  /*0cd0*/  ISETP.GT.AND P1, PT, R6, 0xf, PT ;  /* 0x0000000f0600780c */ /* 0x000fc60003f24270 */
[----:B------:R-:W0:Y:S02]  /*0ce0*/  SHFL.DOWN PT, R3, R0, 0x10, 0x1f ;  /* 0x0a001f0000037f89 */ /* 0x000e2400000e0000 */
[----:B0-----:R-:W-:-:S04]  /*0cf0*/  FSETP.GEU.AND P0, PT, R0, R3, PT ;  /* 0x000000030000720b */ /* 0x001fc80003f0e000 */
[----:B------:R-:W-:Y:S02]  /*0d00*/  FSEL R3, R3, R0, !P0 ;  /* 0x0000000003037208 */ /* 0x000fe40004000000 */
[----:B------:R-:W-:Y:S02]  /*0d10*/  ISETP.NE.AND P0, PT, R7, RZ, PT ;  /* 0x000000ff0700720c */ /* 0x000fe40003f05270 */
[----:B------:R-:W-:Y:S01]  /*0d20*/  FSEL R0, R0, R3, P1 ;  /* 0x0000000300007208 */ /* 0x000fe20000800000 */
[----:B------:R0:W-:Y:S01]  /*0d30*/  @!P2 STS [R2+0x8], R3 ;  /* 0x000008030200a388 */ /* 0x0001e20000000800 */
[----:B------:R-:W-:Y:S09]  /*0d40*/  BAR.SYNC.DEFER_BLOCKING 0x0 ;  /* 0x0000000000007b1d */ /* 0x000ff20000010000 */
[----:B0-----:R-:W-:Y:S05]  /*0d50*/  @P0 BRA `(.L_x_241) ;  /* 0x0000003c00e00947 */ /* 0x001fea0003800000 */
[----:B------:R-:W0:Y:S01]  /*0d60*/  S2UR UR5, SR_CgaCtaId ;  /* 0x00000000000579c3 */ /* 0x000e220000008800 */
[----:B------:R-:W-:Y:S02]  /*0d70*/  UMOV UR4, 0x400 ;  /* 0x0000040000047882 */ /* 0x000fe40000000000 */
[----:B0-----:R-:W-:-:S09]  /*0d80*/  ULEA UR4, UR5, UR4, 0x18 ;  /* 0x0000000405047291 */ /* 0x001fd2000f8ec0ff */
[----:B------:R-:W0:Y:S04]  /*0d90*/  LDS R3, [UR4+0xc] ;  /* 0x00000c04ff037984 */ /* 0x000e280008000800 */
[----:B------:R-:W1:Y:S04]  /*0da0*/  LDS.128 R4, [UR4+0x10] ;  /* 0x00001004ff047984 */ /* 0x000e680008000c00 */
[----:B------:R-:W2:Y:S01]  /*0db0*/  LDS.64 R8, [UR4+0x20] ;  /* 0x00002004ff087984 */ /* 0x000ea20008000a00 */
[----:B0-----:R-:W-:-:S04]  /*0dc0*/  FSETP.GEU.AND P1, PT, R0, R3, PT ;  /* 0x000000030000720b */ /* 0x001fc80003f2e000 */
[----:B------:R-:W-:-:S04]  /*0dd0*/  FSEL R3, R3, R0, !P1 ;  /* 0x0000000003037208 */ /* 0x000fc80004800000 */
[----:B-1----:R-:W-:-:S04]  /*0de0*/  FSETP.GEU.AND P1, PT, R3, R4, PT ;  /* 0x000000040300720b */ /* 0x002fc80003f2e000 */
[----:B------:R-:W-:-:S04]  /*0df0*/  FSEL R4, R4, R3, !P1 ;  /* 0x0000000304047208 */ /* 0x000fc80004800000 */
[----:B------:R-:W-:-:S04]  /*0e00*/  FSETP.GEU.AND P1, PT, R4, R5, PT ;  /* 0x000000050400720b */ /* 0x000fc80003f2e000 */
[----:B------:R-:W-:-:S04]  /*0e10*/  FSEL R5, R5, R4, !P1 ;  /* 0x0000000405057208 */ /* 0x000fc80004800000 */
[----:B------:R-:W-:-:S04]  /*0e20*/  FSETP.GEU.AND P1, PT, R5, R6, PT ;  /* 0x000000060500720b */ /* 0x000fc80003f2e000 */
[----:B------:R-:W-:-:S04]  /*0e30*/  FSEL R6, R6, R5, !P1 ;  /* 0x0000000506067208 */ /* 0x000fc80004800000 */
[----:B------:R-:W-:-:S04]  /*0e40*/  FSETP.GEU.AND P1, PT, R6, R7, PT ;  /* 0x000000070600720b */ /* 0x000fc80003f2e000 */
[----:B------:R-:W-:-:S04]  /*0e50*/  FSEL R7, R7, R6, !P1 ;  /* 0x0000000607077208 */ /* 0x000fc80004800000 */
[----:B--2---:R-:W-:-:S04]  /*0e60*/  FSETP.GEU.AND P1, PT, R7, R8, PT ;  /* 0x000000080700720b */ /* 0x004fc80003f2e000 */
[----:B------:R-:W-:-:S04]  /*0e70*/  FSEL R0, R8, R7, !P1 ;  /* 0x0000000708007208 */ /* 0x000fc80004800000 */
[----:B------:R-:W-:-:S04]  /*0e80*/  FSETP.GEU.AND P1, PT, R0, R9, PT ;  /* 0x000000090000720b */ /* 0x000fc80003f2e000 */
[----:B------:R-:W-:Y:S01]  /*0e90*/  FSEL R0, R9, R0, !P1 ;  /* 0x0000000009007208 */ /* 0x000fe20004800000 */
[----:B------:R-:W-:Y:S08]  /*0ea0*/  BRA `(.L_x_241) ;  /* 0x0000003c008c7947 */ /* 0x000ff00003800000 */
.L_x_240:
[----:B------:R-:W-:Y:S01]  /*0eb0*/  LOP3.LUT R0, R7, 0x3e0, RZ, 0xc0, !PT ;  /* 0x000003e007007812 */ /* 0x000fe200078ec0ff */
[----:B------:R-:W1:Y:S03]  /*0ec0*/  S2R R4, SR_LANEID ;  /* 0x0000000000047919 */ /* 0x000e660000000000 */
[----:B------:R-:W-:Y:S01]  /*0ed0*/  LOP3.LUT R5, RZ, R0, RZ, 0x33, !PT ;  /* 0x00000000ff057212 */ /* 0x000fe200078e33ff */
[----:B0-----:R-:W-:-:S04]  /*0ee0*/  VIADD R3, R0, 0x20 ;  /* 0x0000002000037836 */ /* 0x001fc80000000000 */
[----:B------:R-:W-:Y:S01]  /*0ef0*/  IMAD.IADD R5, R5, 0x1, R20 ;  /* 0x0000000105057824 */ /* 0x000fe200078e0214 */
[----:B------:R-:W-:-:S04]  /*0f00*/  ISETP.GT.AND P0, PT, R3, R20, PT ;  /* 0x000000140300720c */ /* 0x000fc80003f04270 */
[----:B------:R-:W-:-:S05]  /*0f10*/  SEL R5, R5, 0x1f, P0 ;  /* 0x0000001f05057807 */ /* 0x000fca0000000000 */
[----:B------:R-:W0:Y:S01]  /*0f20*/  SHFL.DOWN PT, R0, R9, 0x1, R5 ;  /* 0x0820000009007989 */ /* 0x000e2200000e0005 */
[C---:B-1----:R-:W-:Y:S01]  /*0f30*/  ISETP.GE.AND P0, PT, R4.reuse, R5, PT ;  /* 0x000000050400720c */ /* 0x042fe20003f06270 */
[----:B------:R-:W-:Y:S01]  /*0f40*/  VIADD R2, R4, 0x2 ;  /* 0x0000000204027836 */ /* 0x000fe20000000000 */
[----:B0-----:R-:W-:-:S11]  /*0f50*/  FSETP.GEU.AND P1, PT, R9, R0, PT ;  /* 0x000000000900720b */ /* 0x001fd60003f2e000 */
[----:B------:R-:W-:Y:S02]  /*0f60*/  @!P0 FSEL R9, R0, R9, !P1 ;  /* 0x0000000900098208 */ /* 0x000fe40004800000 */
[----:B------:R-:W-:Y:S01]  /*0f70*/  ISETP.GT.AND P0, PT, R2, R5, PT ;  /* 0x000000050200720c */ /* 0x000fe20003f04270 */
[----:B------:R-:W-:Y:S02]  /*0f80*/  VIADD R2, R4, 0x4 ;  /* 0x0000000404027836 */ /* 0x000fe40000000000 */
[----:B------:R-:W0:Y:S02]  /*0f90*/  SHFL.DOWN PT, R0, R9, 0x2, R5 ;  /* 0x0840000009007989 */ /* 0x000e2400000e0005 */
[----:B0-----:R-:W-:-:S08]  /*0fa0*/  FSETP.GEU.AND P1, PT, R9, R0, PT ;  /* 0x000000000900720b */ /* 0x001fd00003f2e000 */
[----:B------:R-:W-:Y:S02]  /*0fb0*/  @!P0 FSEL R9, R0, R9, !P1 ;  /* 0x0000000900098208 */ /* 0x000fe40004800000 */
[----:B------:R-:W-:Y:S01]  /*0fc0*/  ISETP.GT.AND P0, PT, R2, R5, PT ;  /* 0x000000050200720c */ /* 0x000fe20003f04270 */
[----:B------:R-:W-:Y:S02]  /*0fd0*/  VIADD R2, R4, 0x8 ;  /* 0x0000000804027836 */ /* 0x000fe40000000000 */
[----:B------:R-:W0:Y:S02]  /*0fe0*/  SHFL.DOWN PT, R0, R9, 0x4, R5 ;  /* 0x0880000009007989 */ /* 0x000e2400000e0005 */
[----:B0-----:R-:W-:-:S08]  /*0ff0*/  FSETP.GEU.AND P1, PT, R9, R0, PT ;  /* 0x000000000900720b */ /* 0x001fd00003f2e000 */
[----:B------:R-:W-:Y:S02]  /*1000*/  @!P0 FSEL R9, R0, R9, !P1 ;  /* 0x0000000900098208 */ /* 0x000fe40004800000 */
[----:B------:R-:W-:Y:S01]  /*1010*/  ISETP.GT.AND P1, PT, R2, R5, PT ;  /* 0x000000050200720c */ /* 0x000fe20003f24270 */
[C---:B------:R-:W-:Y:S01]  /*1020*/  VIADD R2, R4.reuse, 0x10 ;  /* 0x0000001004027836 */ /* 0x040fe20000000000 */
[----:B------:R-:W-:Y:S01]  /*1030*/  ISETP.NE.AND P0, PT, R4, RZ, PT ;  /* 0x000000ff0400720c */ /* 0x000fe20003f05270 */
[----:B------:R-:W0:-:S12]  /*1040*/  SHFL.DOWN PT, R0, R9, 0x8, R5 ;  /* 0x0900000009007989 */ /* 0x000e1800000e0005 */
[----:B------:R-:W1:Y:S01]  /*1050*/  @!P0 S2R R6, SR_CgaCtaId ;  /* 0x0000000000068919 */ /* 0x000e620000008800 */
[----:B------:R-:W-:Y:S02]  /*1060*/  @!P0 MOV R3, 0x400 ;  /* 0x0000040000038802 */ /* 0x000fe40000000f00 */
[----:B0-----:R-:W-:-:S04]  /*1070*/  FSETP.GEU.AND P2, PT, R9, R0, PT ;  /* 0x000000000900720b */ /* 0x001fc80003f4e000 */
[----:B------:R-:W-:Y:S02]  /*1080*/  @!P1 FSEL R9, R0, R9, !P2 ;  /* 0x0000000900099208 */ /* 0x000fe40005000000 */
[----:B------:R-:W-:Y:S02]  /*1090*/  ISETP.GT.AND P1, PT, R2, R5, PT ;  /* 0x000000050200720c */ /* 0x000fe40003f24270 */
[----:B------:R-:W-:Y:S01]  /*10a0*/  @!P0 SHF.R.U32.HI R2, RZ, 0x3, R7 ;  /* 0x00000003ff028819 */ /* 0x000fe20000011607 */
[----:B------:R-:W0:Y:S03]  /*10b0*/  SHFL.DOWN PT, R0, R9, 0x10, R5 ;  /* 0x0a00000009007989 */ /* 0x000e2600000e0005 */
[----:B------:R-:W-:Y:S02]  /*10c0*/  @!P0 LOP3.LUT R2, R2, 0x7c, RZ, 0xc0, !PT ;  /* 0x0000007c02028812 */ /* 0x000fe400078ec0ff */
[----:B-1----:R-:W-:-:S05]  /*10d0*/  @!P0 LEA R3, R6, R3, 0x18 ;  /* 0x0000000306038211 */ /* 0x002fca00078ec0ff */
[----:B------:R-:W-:Y:S01]  /*10e0*/  @!P0 IMAD.IADD R3, R2, 0x1, R3 ;  /* 0x0000000102038824 */ /* 0x000fe200078e0203 */
[----:B0-----:R-:W-:-:S04]  /*10f0*/  FSETP.GEU.AND P2, PT, R9, R0, PT ;  /* 0x000000000900720b */ /* 0x001fc80003f4e000 */
[----:B------:R-:W-:-:S05]  /*1100*/  @!P1 FSEL R9, R0, R9, !P2 ;  /* 0x0000000900099208 */ /* 0x000fca0005000000 */
[----:B------:R-:W-:-:S05]  /*1110*/  IMAD.MOV.U32 R0, RZ, RZ, R9 ;  /* 0x000000ffff007224 */ /* 0x000fca00078e0009 */
[----:B------:R0:W-:Y:S01]  /*1120*/  @!P0 STS [R3+0x8], R0 ;  /* 0x0000080003008388 */ /* 0x0001e20000000800 */
[----:B------:R-:W-:Y:S01]  /*1130*/  BAR.SYNC.DEFER_BLOCKING 0x0 ;  /* 0x0000000000007b1d */ /* 0x000fe20000010000 */
[----:B------:R-:W-:-:S13]  /*1140*/  ISETP.NE.AND P0, PT, R7, RZ, PT ;  /* 0x000000ff0700720c */ /* 0x000fda0003f05270 */
[----:B0-----:R-:W-:Y:S05]  /*1150*/  @P0 BRA `(.L_x_241) ;  /* 0x0000003800e00947 */ /* 0x001fea0003800000 */
[----:B------:R-:W0:Y:S01]  /*1160*/  S2UR UR5, SR_CgaCtaId ;  /* 0x00000000000579c3 */ /* 0x000e220000008800 */
[----:B------:R-:W-:Y:S01]  /*1170*/  UMOV UR4, 0x400 ;  /* 0x0000040000047882 */ /* 0x000fe20000000000 */
[C---:B------:R-:W-:Y:S02]  /*1180*/  ISETP.GT.AND P2, PT, R20.reuse, 0x20, PT ;  /* 0x000000201400780c */ /* 0x040fe40003f44270 */
[----:B------:R-:W-:Y:S01]  /*1190*/  ISETP.GT.AND P1, PT, R20, 0x40, PT ;  /* 0x000000401400780c */ /* 0x000fe20003f24270 */
[----:B0-----:R-:W-:-:S09]  /*11a0*/  ULEA UR4, UR5, UR4, 0x18 ;  /* 0x0000000405047291 */ /* 0x001fd2000f8ec0ff */
[----:B------:R-:W0:Y:S04]  /*11b0*/  LDS R3, [UR4+0xc] ;  /* 0x00000c04ff037984 */ /* 0x000e280008000800 */
[----:B------:R-:W1:Y:S04]  /*11c0*/  LDS.128 R4, [UR4+0x10] ;  /* 0x00001004ff047984 */ /* 0x000e680008000c00 */
[----:B------:R-:W2:Y:S01]  /*11d0*/  LDS.64 R8, [UR4+0x20] ;  /* 0x00002004ff087984 */ /* 0x000ea20008000a00 */
[----:B0-----:R-:W-:-:S04]  /*11e0*/  FSETP.GEU.AND P3, PT, R0, R3, PT ;  /* 0x000000030000720b */ /* 0x001fc80003f6e000 */
[----:B------:R-:W-:Y:S02]  /*11f0*/  @P2 FSEL R0, R3, R0, !P3 ;  /* 0x0000000003002208 */ /* 0x000fe40005800000 */
[----:B------:R-:W-:Y:S02]  /*1200*/  ISETP.GT.AND P2, PT, R20, 0x60, PT ;  /* 0x000000601400780c */ /* 0x000fe40003f44270 */
[----:B-1----:R-:W-:-:S04]  /*1210*/  FSETP.GEU.AND P3, PT, R0, R4, PT ;  /* 0x000000040000720b */ /* 0x002fc80003f6e000 */
[----:B------:R-:W-:Y:S02]  /*1220*/  @P1 FSEL R0, R4, R0, !P3 ;  /* 0x0000000004001208 */ /* 0x000fe40005800000 */
[----:B------:R-:W-:Y:S02]  /*1230*/  ISETP.GT.AND P1, PT, R20, 0x80, PT ;  /* 0x000000801400780c */ /* 0x000fe40003f24270 */
[----:B------:R-:W-:-:S04]  /*1240*/  FSETP.GEU.AND P3, PT, R0, R5, PT ;  /* 0x000000050000720b */ /* 0x000fc80003f6e000 */
        /* <DEDUP_REMOVED lines=8> */
[----:B--2---:R-:W-:-:S04]  /*12d0*/  FSETP.GEU.AND P3, PT, R0, R8, PT ;  /* 0x000000080000720b */ /* 0x004fc80003f6e000 */
[----:B------:R-:W-:-:S04]  /*12e0*/  @P1 FSEL R0, R8, R0, !P3 ;  /* 0x0000000008001208 */ /* 0x000fc80005800000 */
[----:B------:R-:W-:-:S04]  /*12f0*/  FSETP.GEU.AND P1, PT, R0, R9, PT ;  /* 0x000000090000720b */ /* 0x000fc80003f2e000 */
[----:B------:R-:W-:Y:S01]  /*1300*/  @P2 FSEL R0, R9, R0, !P1 ;  /* 0x0000000009002208 */ /* 0x000fe20004800000 */
[----:B------:R-:W-:Y:S08]  /*1310*/  BRA `(.L_x_241) ;  /* 0x0000003800707947 */ /* 0x000ff00003800000 */
.L_x_227:
[----:B------:R-:W0:Y:S01]  /*1320*/  S2R R0, SR_TID.X ;  /* 0x0000000000007919 */ /* 0x000e220000002100 */
[----:B------:R-:W1:Y:S01]  /*1330*/  LDC.64 R2, c[0x0][0x380] ;  /* 0x0000e000ff027b82 */ /* 0x000e620000000a00 */
[----:B0-----:R-:W-:-:S04]  /*1340*/  IMAD.SHL.U32 R5, R0, 0x4, RZ ;  /* 0x0000000400057824 */ /* 0x001fc800078e00ff */
[----:B-1----:R-:W-:-:S05]  /*1350*/  IMAD.WIDE.U32 R2, R5, 0x4, R2 ;  /* 0x0000000405027825 */ /* 0x002fca00078e0002 */
[----:B------:R-:W2:Y:S04]  /*1360*/  LDG.E.128.CONSTANT R4, desc[UR6][R2.64] ;  /* 0x0000000602047981 */ /* 0x000ea8000c1e9d00 */
[----:B------:R-:W3:Y:S04]  /*1370*/  LDG.E.128.CONSTANT R8, desc[UR6][R2.64+0x1000] ;  /* 0x0010000602087981 */ /* 0x000ee8000c1e9d00 */
[----:B------:R-:W4:Y:S04]  /*1380*/  LDG.E.128.CONSTANT R12, desc[UR6][R2.64+0x2000] ;  /* 0x00200006020c7981 */ /* 0x000f28000c1e9d00 */
[----:B------:R-:W5:Y:S01]  /*1390*/  LDG.E.128.CONSTANT R16, desc[UR6][R2.64+0x3000] ;  /* 0x0030000602107981 */ /* 0x000f62000c1e9d00 */
[----:B------:R-:W-:Y:S01]  /*13a0*/  IMAD.MOV.U32 R23, RZ, RZ, 0x1000 ;  /* 0x00001000ff177424 */ /* 0x000fe200078e00ff */
[----:B--2---:R-:W-:-:S02]  /*13b0*/  FSETP.GEU.AND P0, PT, R4, R5, PT ;  /* 0x000000050400720b */ /* 0x004fc40003f0e000 */
[----:B------:R-:W-:Y:S02]  /*13c0*/  FSETP.GEU.AND P1, PT, R6, R7, PT ;  /* 0x000000070600720b */ /* 0x000fe40003f2e000 */
[----:B---3--:R-:W-:Y:S02]  /*13d0*/  FSETP.GEU.AND P2, PT, R8, R9, PT ;  /* 0x000000090800720b */ /* 0x008fe40003f4e000 */
[----:B------:R-:W-:Y:S02]  /*13e0*/  FSETP.GEU.AND P3, PT, R10, R11, PT ;  /* 0x0000000b0a00720b */ /* 0x000fe40003f6e000 */
[----:B------:R-:W-:Y:S02]  /*13f0*/  FSEL R4, R5, R4, !P0 ;  /* 0x0000000405047208 */ /* 0x000fe40004000000 */
[----:B------:R-:W-:Y:S02]  /*1400*/  FSEL R7, R7, R6, !P1 ;  /* 0x0000000607077208 */ /* 0x000fe40004800000 */
[----:B------:R-:W-:-:S02]  /*1410*/  FSEL R8, R9, R8, !P2 ;  /* 0x0000000809087208 */ /* 0x000fc40005000000 */
[----:B------:R-:W-:Y:S02]  /*1420*/  FSEL R11, R11, R10, !P3 ;  /* 0x0000000a0b0b7208 */ /* 0x000fe40005800000 */
[----:B----4-:R-:W-:Y:S02]  /*1430*/  FSETP.GEU.AND P0, PT, R12, R13, PT ;  /* 0x0000000d0c00720b */ /* 0x010fe40003f0e000 */
[----:B------:R-:W-:Y:S02]  /*1440*/  FSETP.GEU.AND P1, PT, R14, R15, PT ;  /* 0x0000000f0e00720b */ /* 0x000fe40003f2e000 */
[----:B-----5:R-:W-:Y:S02]  /*1450*/  FSETP.GEU.AND P2, PT, R16, R17, PT ;  /* 0x000000111000720b */ /* 0x020fe40003f4e000 */
[----:B------:R-:W-:Y:S02]  /*1460*/  FSETP.GEU.AND P3, PT, R18, R19, PT ;  /* 0x000000131200720b */ /* 0x000fe40003f6e000 */
[----:B------:R-:W-:-:S02]  /*1470*/  FSEL R12, R13, R12, !P0 ;  /* 0x0000000c0d0c7208 */ /* 0x000fc40004000000 */
[----:B------:R-:W-:Y:S02]  /*1480*/  FSEL R15, R15, R14, !P1 ;  /* 0x0000000e0f0f7208 */ /* 0x000fe40004800000 */
[----:B------:R-:W-:Y:S02]  /*1490*/  FSEL R16, R17, R16, !P2 ;  /* 0x0000001011107208 */ /* 0x000fe40005000000 */
[----:B------:R-:W-:Y:S02]  /*14a0*/  FSEL R19, R19, R18, !P3 ;  /* 0x0000001213137208 */ /* 0x000fe40005800000 */
[----:B------:R-:W-:Y:S02]  /*14b0*/  FSETP.GEU.AND P2, PT, R12, R15, PT ;  /* 0x0000000f0c00720b */ /* 0x000fe40003f4e000 */
[----:B------:R-:W-:Y:S02]  /*14c0*/  FSETP.GEU.AND P3, PT, R16, R19, PT ;  /* 0x000000131000720b */ /* 0x000fe40003f6e000 */
[----:B------:R-:W-:-:S02]  /*14d0*/  FSETP.GEU.AND P1, PT, R8, R11, PT ;  /* 0x0000000b0800720b */ /* 0x000fc40003f2e000 */
[----:B------:R-:W-:Y:S02]  /*14e0*/  FSEL R12, R15, R12, !P2 ;  /* 0x0000000c0f0c7208 */ /* 0x000fe40005000000 */
[----:B------:R-:W-:Y:S02]  /*14f0*/  FSEL R19, R19, R16, !P3 ;  /* 0x0000001013137208 */ /* 0x000fe40005800000 */
[----:B------:R-:W-:Y:S02]  /*1500*/  FSEL R11, R11, R8, !P1 ;  /* 0x000000080b0b7208 */ /* 0x000fe40004800000 */
[----:B------:R-:W-:Y:S02]  /*1510*/  FSETP.GEU.AND P0, PT, R4, R7, PT ;  /* 0x000000070400720b */ /* 0x000fe40003f0e000 */
[----:B------:R-:W-:Y:S02]  /*1520*/  FSETP.GEU.AND P1, PT, R12, R19, PT ;  /* 0x000000130c00720b */ /* 0x000fe40003f2e000 */
[----:B------:R-:W-:-:S02]  /*1530*/  FSEL R4, R7, R4, !P0 ;  /* 0x0000000407047208 */ /* 0x000fc40004000000 */
[----:B------:R-:W-:Y:S02]  /*1540*/  FSEL R19, R19, R12, !P1 ;  /* 0x0000000c13137208 */ /* 0x000fe40004800000 */
[----:B------:R-:W-:Y:S02]  /*1550*/  ISETP.GE.U32.AND P1, PT, R20, 0x2000, PT ;  /* 0x000020001400780c */ /* 0x000fe40003f26070 */
[----:B------:R-:W-:-:S04]  /*1560*/  FSETP.GEU.AND P0, PT, R4, R11, PT ;  /* 0x0000000b0400720b */ /* 0x000fc80003f0e000 */
[----:B------:R-:W-:-:S04]  /*1570*/  FSEL R4, R11, R4, !P0 ;  /* 0x000000040b047208 */ /* 0x000fc80004000000 */
[----:B------:R-:W-:-:S04]  /*1580*/  FSETP.GEU.AND P0, PT, R4, R19, PT ;  /* 0x000000130400720b */ /* 0x000fc80003f0e000 */
[----:B------:R-:W-:Y:S01]  /*1590*/  FSEL R21, R19, R4, !P0 ;  /* 0x0000000413157208 */ /* 0x000fe20004000000 */
[----:B------:R-:W-:Y:S08]  /*15a0*/  @!P1 BRA `(.L_x_242) ;  /* 0x0000000000bc9947 */ /* 0x000ff00003800000 */
[----:B------:R-:W0:Y:S01]  /*15b0*/  LDC R24, c[0x0][0x390] ;  /* 0x0000e400ff187b82 */ /* 0x000e220000000800 */
[----:B------:R-:W-:Y:S02]  /*15c0*/  VIADD R22, R20, 0xfffff000 ;  /* 0xfffff00014167836 */ /* 0x000fe40000000000 */
[----:B------:R-:W-:-:S07]  /*15d0*/  IMAD.MOV.U32 R23, RZ, RZ, 0x1000 ;  /* 0x00001000ff177424 */ /* 0x000fce00078e00ff */
.L_x_244:
[----:B------:R-:W-:-:S05]  /*15e0*/  IMAD.WIDE R26, R23, 0x4, R2 ;  /* 0x00000004171a7825 */ /* 0x000fca00078e0202 */
[----:B------:R-:W2:Y:S04]  /*15f0*/  LDG.E.128.CONSTANT R8, desc[UR6][R26.64] ;  /* 0x000000061a087981 */ /* 0x000ea8000c1e9d00 */
[----:B------:R-:W3:Y:S04]  /*1600*/  LDG.E.128.CONSTANT R12, desc[UR6][R26.64+0x1000] ;  /* 0x001000061a0c7981 */ /* 0x000ee8000c1e9d00 */
[----:B------:R-:W4:Y:S04]  /*1610*/  LDG.E.128.CONSTANT R16, desc[UR6][R26.64+0x2000] ;  /* 0x002000061a107981 */ /* 0x000f28000c1e9d00 */
[----:B------:R-:W5:Y:S01]  /*1620*/  LDG.E.128.CONSTANT R4, desc[UR6][R26.64+0x3000] ;  /* 0x003000061a047981 */ /* 0x000f62000c1e9d00 */
[----:B0-----:R-:W-:Y:S01]  /*1630*/  IMAD.MOV.U32 R20, RZ, RZ, R24 ;  /* 0x000000ffff147224 */ /* 0x001fe200078e0018 */
        /* <DEDUP_REMOVED lines=14> */
[----:B------:R-:W-:Y:S01]  /*1720*/  FSEL R18, R4, R19, !P2 ;  /* 0x0000001304127208 */ /* 0x000fe20005000000 */
[----:B------:R-:W-:Y:S01]  /*1730*/  IMAD.IADD R4, R20, 0x1, -R23 ;  /* 0x0000000114047824 */ /* 0x000fe200078e0a17 */
[----:B------:R-:W-:Y:S02]  /*1740*/  FSEL R5, R6, R5, !P3 ;  /* 0x0000000506057208 */ /* 0x000fe40005800000 */
[----:B------:R-:W-:Y:S02]  /*1750*/  FSETP.GEU.AND P0, PT, R21, R8, PT ;  /* 0x000000081500720b */ /* 0x000fe40003f0e000 */
[----:B------:R-:W-:Y:S02]  /*1760*/  FSETP.GEU.AND P1, PT, R10, R13, PT ;  /* 0x0000000d0a00720b */ /* 0x000fe40003f2e000 */
[----:B------:R-:W-:-:S02]  /*1770*/  FSETP.GEU.AND P2, PT, R14, R17, PT ;  /* 0x000000110e00720b */ /* 0x000fc40003f4e000 */
[----:B------:R-:W-:Y:S02]  /*1780*/  FSETP.GEU.AND P3, PT, R18, R5, PT ;  /* 0x000000051200720b */ /* 0x000fe40003f6e000 */
[----:B------:R-:W-:Y:S02]  /*1790*/  FSEL R8, R8, R21, !P0 ;  /* 0x0000001508087208 */ /* 0x000fe40004000000 */
[----:B------:R-:W-:Y:S02]  /*17a0*/  FSEL R13, R13, R10, !P1 ;  /* 0x0000000a0d0d7208 */ /* 0x000fe40004800000 */
[----:B------:R-:W-:Y:S02]  /*17b0*/  FSEL R14, R17, R14, !P2 ;  /* 0x0000000e110e7208 */ /* 0x000fe40005000000 */
[----:B------:R-:W-:Y:S02]  /*17c0*/  FSEL R5, R5, R18, !P3 ;  /* 0x0000001205057208 */ /* 0x000fe40005800000 */
[----:B------:R-:W-:-:S02]  /*17d0*/  FSETP.GEU.AND P0, PT, R8, R13, PT ;  /* 0x0000000d0800720b */ /* 0x000fc40003f0e000 */
[----:B------:R-:W-:Y:S02]  /*17e0*/  FSETP.GEU.AND P1, PT, R14, R5, PT ;  /* 0x000000050e00720b */ /* 0x000fe40003f2e000 */
[----:B------:R-:W-:Y:S02]  /*17f0*/  FSEL R8, R13, R8, !P0 ;  /* 0x000000080d087208 */ /* 0x000fe40004000000 */
[----:B------:R-:W-:Y:S02]  /*1800*/  FSEL R5, R5, R14, !P1 ;  /* 0x0000000e05057208 */ /* 0x000fe40004800000 */
[----:B------:R-:W-:Y:S02]  /*1810*/  ISETP.GE.AND P1, PT, R4, 0x1000, PT ;  /* 0x000010000400780c */ /* 0x000fe40003f26270 */
[----:B------:R-:W-:-:S04]  /*1820*/  FSETP.GEU.AND P0, PT, R8, R5, PT ;  /* 0x000000050800720b */ /* 0x000fc80003f0e000 */
[----:B------:R-:W-:-:S04]  /*1830*/  FSEL R5, R5, R8, !P0 ;  /* 0x0000000805057208 */ /* 0x000fc80004000000 */
[----:B------:R-:W-:-:S04]  /*1840*/  FSETP.GEU.AND P0, PT, R5, R7, PT ;  /* 0x000000070500720b */ /* 0x000fc80003f0e000 */
[----:B------:R-:W-:Y:S01]  /*1850*/  FSEL R21, R7, R5, !P0 ;  /* 0x0000000507157208 */ /* 0x000fe20004000000 */
[----:B------:R-:W-:Y:S08]  /*1860*/  @!P1 BRA `(.L_x_243) ;  /* 0x00000008009c9947 */ /* 0x000ff00003800000 */
[----:B------:R-:W-:-:S05]  /*1870*/  VIADD R23, R23, 0x1000 ;  /* 0x0000100017177836 */ /* 0x000fca0000000000 */
[----:B------:R-:W-:-:S13]  /*1880*/  ISETP.GT.AND P0, PT, R23, R22, PT ;  /* 0x000000161700720c */ /* 0x000fda0003f04270 */
[----:B------:R-:W-:Y:S05]  /*1890*/  @!P0 BRA `(.L_x_244) ;  /* 0xfffffffc00508947 */ /* 0x000fea000383ffff */
.L_x_242:
[----:B------:R-:W-:-:S13]  /*18a0*/  ISETP.GE.AND P0, PT, R23, R20, PT ;  /* 0x000000141700720c */ /* 0x000fda0003f06270 */
[----:B------:R-:W-:Y:S05]  /*18b0*/  @P0 BRA `(.L_x_243) ;  /* 0x0000000800880947 */ /* 0x000fea0003800000 */
[----:B------:R-:W-:Y:S01]  /*18c0*/  IMAD.IADD R9, R20, 0x1, -R23 ;  /* 0x0000000114097824 */ /* 0x000fe200078e0a17 */
[----:B------:R-:W-:Y:S04]  /*18d0*/  BSSY.RECONVERGENT B1, `(.L_x_243) ;  /* 0x00000a0000017945 */ /* 0x000fe80003800200 */
[----:B------:R-:W-:-:S13]  /*18e0*/  ISETP.GE.AND P0, PT, R0, R9, PT ;  /* 0x000000090000720c */ /* 0x000fda0003f06270 */
[----:B------:R-:W-:Y:S05]  /*18f0*/  @P0 BRA `(.L_x_245) ;  /* 0x0000000800740947 */ /* 0x000fea0003800000 */
[----:B------:R-:W-:Y:S01]  /*1900*/  LOP3.LUT R2, RZ, R0, RZ, 0x33, !PT ;  /* 0x00000000ff027212 */ /* 0x000fe200078e33ff */
[----:B------:R-:W-:Y:S01]  /*1910*/  BSSY.RECONVERGENT B2, `(.L_x_246) ;  /* 0x0000016000027945 */ /* 0x000fe20003800200 */
[----:B------:R-:W-:Y:S02]  /*1920*/  IMAD.MOV.U32 R8, RZ, RZ, R0 ;  /* 0x000000ffff087224 */ /* 0x000fe400078e0000 */
[----:B------:R-:W-:-:S04]  /*1930*/  IADD3 R2, PT, PT, -R23, R20, R2 ;  /* 0x0000001417027210 */ /* 0x000fc80007ffe102 */
[C---:B------:R-:W-:Y:S02]  /*1940*/  LOP3.LUT R3, R2.reuse, 0x300, RZ, 0xc0, !PT ;  /* 0x0000030002037812 */ /* 0x040fe400078ec0ff */
[----:B------:R-:W-:Y:S02]  /*1950*/  ISETP.GE.U32.AND P2, PT, R2, 0x300, PT ;  /* 0x000003000200780c */ /* 0x000fe40003f46070 */
[----:B------:R-:W-:-:S13]  /*1960*/  ISETP.NE.AND P0, PT, R3, 0x300, PT ;  /* 0x000003000300780c */ /* 0x000fda0003f05270 */
[----:B------:R-:W-:Y:S05]  /*1970*/  @!P0 BRA `(.L_x_247) ;  /* 0x00000000003c8947 */ /* 0x000fea0003800000 */
[----:B------:R-:W0:Y:S01]  /*1980*/  LDC.64 R4, c[0x0][0x380] ;  /* 0x0000e000ff047b82 */ /* 0x000e220000000a00 */
[----:B------:R-:W-:Y:S01]  /*1990*/  LEA.HI R2, R2, 0x1, RZ, 0x18 ;  /* 0x0000000102027811 */ /* 0x000fe200078fc0ff */
[----:B------:R-:W-:Y:S02]  /*19a0*/  IMAD.IADD R7, R0, 0x1, R23 ;  /* 0x0000000100077824 */ /* 0x000fe400078e0217 */
[----:B------:R-:W-:Y:S01]  /*19b0*/  IMAD.MOV.U32 R8, RZ, RZ, R0 ;  /* 0x000000ffff087224 */ /* 0x000fe200078e0000 */
[----:B------:R-:W-:-:S05]  /*19c0*/  LOP3.LUT R2, R2, 0x3, RZ, 0xc0, !PT ;  /* 0x0000000302027812 */ /* 0x000fca00078ec0ff */
[----:B------:R-:W-:-:S07]  /*19d0*/  IMAD.MOV R6, RZ, RZ, -R2 ;  /* 0x000000ffff067224 */ /* 0x000fce00078e0a02 */
.L_x_248:
[----:B0-----:R-:W-:-:S06]  /*19e0*/  IMAD.WIDE.U32 R2, R7, 0x4, R4 ;  /* 0x0000000407027825 */ /* 0x001fcc00078e0004 */
[----:B------:R-:W2:Y:S01]  /*19f0*/  LDG.E.CONSTANT R2, desc[UR6][R2.64] ;  /* 0x0000000602027981 */ /* 0x000ea2000c1e9900 */
[----:B------:R-:W-:Y:S02]  /*1a00*/  VIADD R6, R6, 0x1 ;  /* 0x0000000106067836 */ /* 0x000fe40000000000 */
[----:B------:R-:W-:Y:S02]  /*1a10*/  VIADD R8, R8, 0x100 ;  /* 0x0000010008087836 */ /* 0x000fe40000000000 */
[----:B------:R-:W-:Y:S01]  /*1a20*/  VIADD R7, R7, 0x100 ;  /* 0x0000010007077836 */ /* 0x000fe20000000000 */
[----:B------:R-:W-:Y:S02]  /*1a30*/  ISETP.NE.AND P1, PT, R6, RZ, PT ;  /* 0x000000ff0600720c */ /* 0x000fe40003f25270 */
[----:B--2---:R-:W-:-:S04]  /*1a40*/  FSETP.GEU.AND P0, PT, R21, R2, PT ;  /* 0x000000021500720b */ /* 0x004fc80003f0e000 */
[----:B------:R-:W-:-:S07]  /*1a50*/  FSEL R21, R2, R21, !P0 ;  /* 0x0000001502157208 */ /* 0x000fce0004000000 */
[----:B------:R-:W-:Y:S05]  /*1a60*/  @P1 BRA `(.L_x_248) ;  /* 0xfffffffc00dc1947 */ /* 0x000fea000383ffff */
.L_x_247:
[----:B------:R-:W-:Y:S05]  /*1a70*/  BSYNC.RECONVERGENT B2 ;  /* 0x0000000000027941 */ /* 0x000fea0003800200 */
.L_x_246:
[----:B------:R-:W-:Y:S05]  /*1a80*/  @!P2 BRA `(.L_x_245) ;  /* 0x000000080010a947 */ /* 0x000fea0003800000 */
[----:B------:R-:W0:Y:S01]  /*1a90*/  LDCU.64 UR4, c[0x0][0x380] ;  /* 0x00007000ff0477ac */ /* 0x000e220008000a00 */
[----:B------:R-:W-:Y:S01]  /*1aa0*/  IMAD.IADD R5, R9, 0x1, -R8 ;  /* 0x0000000109057824 */ /* 0x000fe200078e0a08 */
[C---:B------:R-:W-:Y:S01]  /*1ab0*/  IADD3 R3, P0, PT, R8.reuse, R23, RZ ;  /* 0x0000001708037210 */ /* 0x040fe20007f1e0ff */
[----:B------:R-:W-:Y:S01]  /*1ac0*/  BSSY.RECONVERGENT B2, `(.L_x_249) ;  /* 0x000004a000027945 */ /* 0x000fe20003800200 */
[----:B------:R-:W-:Y:S02]  /*1ad0*/  IMAD.IADD R11, R8, 0x1, R23 ;  /* 0x00000001080b7824 */ /* 0x000fe400078e0217 */
[----:B------:R-:W-:Y:S01]  /*1ae0*/  ISETP.GT.AND P1, PT, R5, 0xc00, PT ;  /* 0x00000c000500780c */ /* 0x000fe20003f24270 */
[----:B------:R-:W-:Y:S01]  /*1af0*/  IMAD.X R4, RZ, RZ, RZ, P0 ;  /* 0x000000ffff047224 */ /* 0x000fe200000e06ff */
[----:B0-----:R-:W-:-:S04]  /*1b00*/  LEA R2, P0, R3, UR4, 0x2 ;  /* 0x0000000403027c11 */ /* 0x001fc8000f8010ff */
[----:B------:R-:W-:Y:S02]  /*1b10*/  LEA.HI.X R3, R3, UR5, R4, 0x2, P0 ;  /* 0x0000000503037c11 */ /* 0x000fe400080f1404 */
[----:B------:R-:W-:-:S05]  /*1b20*/  IADD3 R2, P0, PT, R2, 0x800, RZ ;  /* 0x0000080002027810 */ /* 0x000fca0007f1e0ff */
[----:B------:R-:W-:Y:S01]  /*1b30*/  IMAD.X R3, RZ, RZ, R3, P0 ;  /* 0x000000ffff037224 */ /* 0x000fe200000e0603 */
[----:B------:R-:W-:Y:S01]  /*1b40*/  PLOP3.LUT P0, PT, PT, PT, PT, 0x80, 0x8 ;  /* 0x000000000008781c */ /* 0x000fe20003f0f070 */
[----:B------:R-:W-:-:S12]  /*1b50*/  @!P1 BRA `(.L_x_250) ;  /* 0x0000000400009947 */ /* 0x000fd80003800000 */
[----:B------:R-:W-:Y:S01]  /*1b60*/  PLOP3.LUT P0, PT, PT, PT, PT, 0x8, 0x80 ;  /* 0x000000000080781c */ /* 0x000fe20003f0e170 */
[----:B------:R-:W-:-:S12]  /*1b70*/  VIADD R13, R9, 0xfffff400 ;  /* 0xfffff400090d7836 */ /* 0x000fd80000000000 */
.L_x_251:
[----:B------:R-:W0:Y:S01]  /*1b80*/  LDC.64 R4, c[0x0][0x380] ;  /* 0x0000e000ff047b82 */ /* 0x000e220000000a00 */
[----:B------:R-:W2:Y:S04]  /*1b90*/  LDG.E.CONSTANT R12, desc[UR6][R2.64+-0x400] ;  /* 0xfffc0006020c7981 */ /* 0x000ea8000c1e9900 */
[----:B------:R-:W3:Y:S01]  /*1ba0*/  LDG.E.CONSTANT R19, desc[UR6][R2.64] ;  /* 0x0000000602137981 */ /* 0x000ee2000c1e9900 */
[----:B------:R-:W-:-:S03]  /*1bb0*/  VIADD R25, R11, 0x400 ;  /* 0x000004000b197836 */ /* 0x000fc60000000000 */
[----:B------:R-:W4:Y:S04]  /*1bc0*/  LDG.E.CONSTANT R18, desc[UR6][R2.64+0x400] ;  /* 0x0004000602127981 */ /* 0x000f28000c1e9900 */
[----:B------:R-:W5:Y:S04]  /*1bd0*/  LDG.E.CONSTANT R16, desc[UR6][R2.64+0xc00] ;  /* 0x000c000602107981 */ /* 0x000f68000c1e9900 */
[----:B------:R-:W5:Y:S01]  /*1be0*/  LDG.E.CONSTANT R15, desc[UR6][R2.64+0x1000] ;  /* 0x00100006020f7981 */ /* 0x000f62000c1e9900 */
[----:B------:R-:W-:-:S03]  /*1bf0*/  VIADD R23, R11, 0x800 ;  /* 0x000008000b177836 */ /* 0x000fc60000000000 */
[----:B------:R-:W5:Y:S01]  /*1c00*/  LDG.E.CONSTANT R14, desc[UR6][R2.64+0x1400] ;  /* 0x00140006020e7981 */ /* 0x000f62000c1e9900 */
[----:B0-----:R-:W-:-:S03]  /*1c10*/  IMAD.WIDE.U32 R6, R11, 0x4, R4 ;  /* 0x000000040b067825 */ /* 0x001fc600078e0004 */
[----:B------:R-:W5:Y:S04]  /*1c20*/  LDG.E.CONSTANT R22, desc[UR6][R2.64+0x2000] ;  /* 0x0020000602167981 */ /* 0x000f68000c1e9900 */
[----:B------:R0:W2:Y:S01]  /*1c30*/  LDG.E.CONSTANT R10, desc[UR6][R6.64] ;  /* 0x00000006060a7981 */ /* 0x0000a2000c1e9900 */
[----:B------:R-:W-:-:S03]  /*1c40*/  IMAD.WIDE.U32 R24, R25, 0x4, R4 ;  /* 0x0000000419187825 */ /* 0x000fc600078e0004 */
[----:B------:R-:W5:Y:S04]  /*1c50*/  LDG.E.CONSTANT R20, desc[UR6][R2.64+0x2400] ;  /* 0x0024000602147981 */ /* 0x000f68000c1e9900 */
[----:B------:R-:W5:Y:S01]  /*1c60*/  LDG.E.CONSTANT R17, desc[UR6][R24.64] ;  /* 0x0000000618117981 */ /* 0x000f62000c1e9900 */
[----:B0-----:R-:W-:-:S03]  /*1c70*/  IMAD.WIDE.U32 R6, R23, 0x4, R4 ;  /* 0x0000000417067825 */ /* 0x001fc600078e0004 */
[----:B------:R-:W5:Y:S04]  /*1c80*/  LDG.E.CONSTANT R23, desc[UR6][R2.64+0x1c00] ;  /* 0x001c000602177981 */ /* 0x000f68000c1e9900 */
[----:B------:R-:W5:Y:S01]  /*1c90*/  LDG.E.CONSTANT R6, desc[UR6][R6.64] ;  /* 0x0000000606067981 */ /* 0x000f62000c1e9900 */
[----:B------:R-:W-:-:S03]  /*1ca0*/  VIADD R27, R11, 0xc00 ;  /* 0x00000c000b1b7836 */ /* 0x000fc60000000000 */
[----:B------:R-:W5:Y:S01]  /*1cb0*/  LDG.E.CONSTANT R26, desc[UR6][R2.64+0x2c00] ;  /* 0x002c0006021a7981 */ /* 0x000f62000c1e9900 */
[----:B------:R-:W-:-:S03]  /*1cc0*/  IMAD.WIDE.U32 R4, R27, 0x4, R4 ;  /* 0x000000041b047825 */ /* 0x000fc600078e0004 */
[----:B------:R-:W5:Y:S04]  /*1cd0*/  LDG.E.CONSTANT R25, desc[UR6][R2.64+0x3000] ;  /* 0x0030000602197981 */ /* 0x000f68000c1e9900 */
[----:B------:R-:W5:Y:S04]  /*1ce0*/  LDG.E.CONSTANT R4, desc[UR6][R4.64] ;  /* 0x0000000604047981 */ /* 0x000f68000c1e9900 */
[----:B------:R0:W5:Y:S01]  /*1cf0*/  LDG.E.CONSTANT R24, desc[UR6][R2.64+0x3400] ;  /* 0x0034000602187981 */ /* 0x000162000c1e9900 */
[----:B------:R-:W-:-:S05]  /*1d00*/  VIADD R8, R8, 0x1000 ;  /* 0x0000100008087836 */ /* 0x000fca0000000000 */
[----:B------:R-:W-:Y:S02]  /*1d10*/  ISETP.GE.AND P2, PT, R8, R13, PT ;  /* 0x0000000d0800720c */ /* 0x000fe40003f46270 */
[----:B0-----:R-:W-:Y:S01]  /*1d20*/  IADD3 R2, P3, PT, R2, 0x4000, RZ ;  /* 0x0000400002027810 */ /* 0x001fe20007f7e0ff */
[----:B------:R-:W-:-:S04]  /*1d30*/  VIADD R11, R11, 0x1000 ;  /* 0x000010000b0b7836 */ /* 0x000fc80000000000 */
[----:B------:R-:W-:Y:S01]  /*1d40*/  IMAD.X R3, RZ, RZ, R3, P3 ;  /* 0x000000ffff037224 */ /* 0x000fe200018e0603 */
[----:B--2---:R-:W-:-:S04]  /*1d50*/  FSETP.GEU.AND P1, PT, R21, R10, PT ;  /* 0x0000000a1500720b */ /* 0x004fc80003f2e000 */
[----:B------:R-:W-:-:S04]  /*1d60*/  FSEL R21, R10, R21, !P1 ;  /* 0x000000150a157208 */ /* 0x000fc80004800000 */
[----:B------:R-:W-:-:S04]  /*1d70*/  FSETP.GEU.AND P1, PT, R21, R12, PT ;  /* 0x0000000c1500720b */ /* 0x000fc80003f2e000 */
[----:B------:R-:W-:-:S04]  /*1d80*/  FSEL R12, R12, R21, !P1 ;  /* 0x000000150c0c7208 */ /* 0x000fc80004800000 */
[----:B---3--:R-:W-:-:S04]  /*1d90*/  FSETP.GEU.AND P1, PT, R12, R19, PT ;  /* 0x000000130c00720b */ /* 0x008fc80003f2e000 */
[----:B------:R-:W-:-:S04]  /*1da0*/  FSEL R19, R19, R12, !P1 ;  /* 0x0000000c13137208 */ /* 0x000fc80004800000 */
[----:B----4-:R-:W-:-:S04]  /*1db0*/  FSETP.GEU.AND P1, PT, R19, R18, PT ;  /* 0x000000121300720b */ /* 0x010fc80003f2e000 */
[----:B------:R-:W-:-:S04]  /*1dc0*/  FSEL R18, R18, R19, !P1 ;  /* 0x0000001312127208 */ /* 0x000fc80004800000 */
[----:B-----5:R-:W-:-:S04]  /*1dd0*/  FSETP.GEU.AND P1, PT, R18, R17, PT ;  /* 0x000000111200720b */ /* 0x020fc80003f2e000 */
        /* <DEDUP_REMOVED lines=24> */
.L_x_250:
[----:B------:R-:W-:Y:S05]  /*1f60*/  BSYNC.RECONVERGENT B2 ;  /* 0x0000000000027941 */ /* 0x000fea0003800200 */
.L_x_249:
[----:B------:R-:W-:Y:S01]  /*1f70*/  IMAD.IADD R4, R9, 0x1, -R8 ;  /* 0x0000000109047824 */ /* 0x000fe200078e0a08 */
[----:B------:R-:W-:Y:S04]  /*1f80*/  BSSY.RECONVERGENT B2, `(.L_x_252) ;  /* 0x0000024000027945 */ /* 0x000fe80003800200 */
[----:B------:R-:W-:-:S13]  /*1f90*/  ISETP.GT.AND P1, PT, R4, 0x400, PT ;  /* 0x000004000400780c */ /* 0x000fda0003f24270 */
[----:B------:R-:W-:Y:S05]  /*1fa0*/  @!P1 BRA `(.L_x_253) ;  /* 0x0000000000849947 */ /* 0x000fea0003800000 */
[----:B------:R-:W0:Y:S01]  /*1fb0*/  LDC.64 R6, c[0x0][0x380] ;  /* 0x0000e000ff067b82 */ /* 0x000e220000000a00 */
[----:B------:R-:W2:Y:S04]  /*1fc0*/  LDG.E.CONSTANT R13, desc[UR6][R2.64+-0x400] ;  /* 0xfffc0006020d7981 */ /* 0x000ea8000c1e9900 */
[----:B------:R-:W3:Y:S01]  /*1fd0*/  LDG.E.CONSTANT R15, desc[UR6][R2.64] ;  /* 0x00000006020f7981 */ /* 0x000ee2000c1e9900 */
[----:B------:R-:W-:-:S03]  /*1fe0*/  VIADD R19, R11, 0x400 ;  /* 0x000004000b137836 */ /* 0x000fc60000000000 */
[----:B------:R-:W4:Y:S04]  /*1ff0*/  LDG.E.CONSTANT R17, desc[UR6][R2.64+0x400] ;  /* 0x0004000602117981 */ /* 0x000f28000c1e9900 */
[----:B------:R-:W5:Y:S04]  /*2000*/  LDG.E.CONSTANT R23, desc[UR6][R2.64+0x1000] ;  /* 0x0010000602177981 */ /* 0x000f68000c1e9900 */
[----:B------:R-:W5:Y:S01]  /*2010*/  LDG.E.CONSTANT R25, desc[UR6][R2.64+0x1400] ;  /* 0x0014000602197981 */ /* 0x000f62000c1e9900 */
[----:B0-----:R-:W-:-:S06]  /*2020*/  IMAD.WIDE.U32 R4, R11, 0x4, R6 ;  /* 0x000000040b047825 */ /* 0x001fcc00078e0006 */
[----:B------:R-:W2:Y:S01]  /*2030*/  LDG.E.CONSTANT R4, desc[UR6][R4.64] ;  /* 0x0000000604047981 */ /* 0x000ea2000c1e9900 */
[----:B------:R-:W-:-:S03]  /*2040*/  IMAD.WIDE.U32 R6, R19, 0x4, R6 ;  /* 0x0000000413067825 */ /* 0x000fc600078e0006 */
[----:B------:R0:W5:Y:S04]  /*2050*/  LDG.E.CONSTANT R19, desc[UR6][R2.64+0xc00] ;  /* 0x000c000602137981 */ /* 0x000168000c1e9900 */
[----:B------:R-:W5:Y:S01]  /*2060*/  LDG.E.CONSTANT R7, desc[UR6][R6.64] ;  /* 0x0000000606077981 */ /* 0x000f62000c1e9900 */
[----:B------:R-:W-:Y:S01]  /*2070*/  VIADD R8, R8, 0x800 ;  /* 0x0000080008087836 */ /* 0x000fe20000000000 */
        /* <DEDUP_REMOVED lines=17> */
[----:B------:R-:W-:Y:S02]  /*2190*/  FSETP.GEU.AND P1, PT, R4, R25, PT ;  /* 0x000000190400720b */ /* 0x000fe40003f2e000 */
[----:B------:R-:W-:Y:S02]  /*21a0*/  PLOP3.LUT P0, PT, PT, PT, PT, 0x8, 0x80 ;  /* 0x000000000080781c */ /* 0x000fe40003f0e170 */
[----:B------:R-:W-:-:S11]  /*21b0*/  FSEL R21, R25, R4, !P1 ;  /* 0x0000000419157208 */ /* 0x000fd60004800000 */
.L_x_253:
[----:B------:R-:W-:Y:S05]  /*21c0*/  BSYNC.RECONVERGENT B2 ;  /* 0x0000000000027941 */ /* 0x000fea0003800200 */
.L_x_252:
[----:B------:R-:W-:-:S13]  /*21d0*/  ISETP.LT.OR P0, PT, R8, R9, P0 ;  /* 0x000000090800720c */ /* 0x000fda0000701670 */
[----:B------:R-:W-:Y:S05]  /*21e0*/  @!P0 BRA `(.L_x_245) ;  /* 0x0000000000388947 */ /* 0x000fea0003800000 */
[----:B------:R-:W0:Y:S01]  /*21f0*/  LDC.64 R4, c[0x0][0x380] ;  /* 0x0000e000ff047b82 */ /* 0x000e220000000a00 */
[----:B------:R-:W2:Y:S04]  /*2200*/  LDG.E.CONSTANT R6, desc[UR6][R2.64+-0x400] ;  /* 0xfffc000602067981 */ /* 0x000ea8000c1e9900 */
[----:B------:R-:W3:Y:S04]  /*2210*/  LDG.E.CONSTANT R7, desc[UR6][R2.64] ;  /* 0x0000000602077981 */ /* 0x000ee8000c1e9900 */
[----:B------:R-:W4:Y:S01]  /*2220*/  LDG.E.CONSTANT R9, desc[UR6][R2.64+0x400] ;  /* 0x0004000602097981 */ /* 0x000f22000c1e9900 */
[----:B0-----:R-:W-:-:S06]  /*2230*/  IMAD.WIDE.U32 R4, R11, 0x4, R4 ;  /* 0x000000040b047825 */ /* 0x001fcc00078e0004 */
[----:B------:R-:W5:Y:S02]  /*2240*/  LDG.E.CONSTANT R4, desc[UR6][R4.64] ;  /* 0x0000000604047981 */ /* 0x000f64000c1e9900 */
[----:B-----5:R-:W-:-:S04]  /*2250*/  FSETP.GEU.AND P0, PT, R21, R4, PT ;  /* 0x000000041500720b */ /* 0x020fc80003f0e000 */
[----:B------:R-:W-:-:S04]  /*2260*/  FSEL R21, R4, R21, !P0 ;  /* 0x0000001504157208 */ /* 0x000fc80004000000 */
[----:B--2---:R-:W-:-:S04]  /*2270*/  FSETP.GEU.AND P0, PT, R21, R6, PT ;  /* 0x000000061500720b */ /* 0x004fc80003f0e000 */
[----:B------:R-:W-:-:S04]  /*2280*/  FSEL R6, R6, R21, !P0 ;  /* 0x0000001506067208 */ /* 0x000fc80004000000 */
[----:B---3--:R-:W-:-:S04]  /*2290*/  FSETP.GEU.AND P0, PT, R6, R7, PT ;  /* 0x000000070600720b */ /* 0x008fc80003f0e000 */
[----:B------:R-:W-:-:S04]  /*22a0*/  FSEL R6, R7, R6, !P0 ;  /* 0x0000000607067208 */ /* 0x000fc80004000000 */
[----:B----4-:R-:W-:-:S04]  /*22b0*/  FSETP.GEU.AND P0, PT, R6, R9, PT ;  /* 0x000000090600720b */ /* 0x010fc80003f0e000 */
[----:B------:R-:W-:-:S09]  /*22c0*/  FSEL R21, R9, R6, !P0 ;  /* 0x0000000609157208 */ /* 0x000fd20004000000 */
.L_x_245:
[----:B------:R-:W-:Y:S05]  /*22d0*/  BSYNC.RECONVERGENT B1 ;  /* 0x0000000000017941 */ /* 0x000fea0003800200 */
.L_x_243:
[----:B------:R-:W0:Y:S01]  /*22e0*/  S2R R6, SR_LANEID ;  /* 0x0000000000067919 */ /* 0x000e220000000000 */
[----:B------:R-:W1:Y:S02]  /*22f0*/  SHFL.DOWN PT, R2, R21, 0x1, 0x1f ;  /* 0x08201f0015027f89 */ /* 0x000e6400000e0000 */
[----:B-1----:R-:W-:Y:S02]  /*2300*/  FSETP.GEU.AND P0, PT, R21, R2, PT ;  /* 0x000000021500720b */ /* 0x002fe40003f0e000 */
[C---:B0-----:R-:W-:Y:S02]  /*2310*/  ISETP.GT.AND P1, PT, R6.reuse, 0x1e, PT ;  /* 0x0000001e0600780c */ /* 0x041fe40003f24270 */
[----:B------:R-:W-:-:S11]  /*2320*/  ISETP.NE.AND P2, PT, R6, RZ, PT ;  /* 0x000000ff0600720c */ /* 0x000fd60003f45270 */
[----:B------:R-:W-:Y:S02]  /*2330*/  @!P1 FSEL R21, R2, R21, !P0 ;  /* 0x0000001502159208 */ /* 0x000fe40004000000 */
[----:B------:R-:W-:Y:S01]  /*2340*/  ISETP.GT.AND P1, PT, R6, 0x1d, PT ;  /* 0x0000001d0600780c */ /* 0x000fe20003f24270 */
[----:B------:R-:W0:Y:S01]  /*2350*/  @!P2 S2R R5, SR_CgaCtaId ;  /* 0x000000000005a919 */ /* 0x000e220000008800 */
[----:B------:R-:W-:Y:S02]  /*2360*/  @!P2 MOV R4, 0x400 ;  /* 0x000004000004a802 */ /* 0x000fe40000000f00 */
[----:B------:R-:W-:Y:S01]  /*2370*/  @!P2 SHF.R.U32.HI R3, RZ, 0x3, R0 ;  /* 0x00000003ff03a819 */ /* 0x000fe20000011600 */
[----:B------:R-:W1:Y:S03]  /*2380*/  SHFL.DOWN PT, R2, R21, 0x2, 0x1f ;  /* 0x08401f0015027f89 */ /* 0x000e6600000e0000 */
[----:B------:R-:W-:-:S02]  /*2390*/  @!P2 LOP3.LUT R3, R3, 0x7c, RZ, 0xc0, !PT ;  /* 0x0000007c0303a812 */ /* 0x000fc400078ec0ff */
[----:B-1----:R-:W-:-:S04]  /*23a0*/  FSETP.GEU.AND P0, PT, R21, R2, PT ;  /* 0x000000021500720b */ /* 0x002fc80003f0e000 */
[----:B------:R-:W-:Y:S02]  /*23b0*/  @!P1 FSEL R21, R2, R21, !P0 ;  /* 0x0000001502159208 */ /* 0x000fe40004000000 */
[----:B------:R-:W-:Y:S02]  /*23c0*/  ISETP.GT.AND P1, PT, R6, 0x1b, PT ;  /* 0x0000001b0600780c */ /* 0x000fe40003f24270 */
[----:B0-----:R-:W-:Y:S01]  /*23d0*/  @!P2 LEA R4, R5, R4, 0x18 ;  /* 0x000000040504a211 */ /* 0x001fe200078ec0ff */
[----:B------:R-:W0:Y:S04]  /*23e0*/  SHFL.DOWN PT, R2, R21, 0x4, 0x1f ;  /* 0x08801f0015027f89 */ /* 0x000e2800000e0000 */
[----:B------:R-:W-:Y:S01]  /*23f0*/  @!P2 IMAD.IADD R3, R3, 0x1, R4 ;  /* 0x000000010303a824 */ /* 0x000fe200078e0204 */
[----:B0-----:R-:W-:-:S05]  /*2400*/  FSETP.GEU.AND P0, PT, R21, R2, PT ;  /* 0x000000021500720b */ /* 0x001fca0003f0e000 */
        /* <DEDUP_REMOVED lines=35> */
.L_x_226:
        /* <DEDUP_REMOVED lines=12> */
.L_x_256:
[----:B------:R-:W-:Y:S05]  /*2700*/  BSYNC.RECONVERGENT B1 ;  /* 0x0000000000017941 */ /* 0x000fea0003800200 */
.L_x_255:
        /* <DEDUP_REMOVED lines=16> */
.L_x_261:
        /* <DEDUP_REMOVED lines=10> */
.L_x_260:
[----:B------:R-:W-:Y:S05]  /*28b0*/  BSYNC.RECONVERGENT B2 ;  /* 0x0000000000027941 */ /* 0x000fea0003800200 */
.L_x_259:
        /* <DEDUP_REMOVED lines=8> */
.L_x_264:
        /* <DEDUP_REMOVED lines=59> */
.L_x_263:
[----:B------:R-:W-:Y:S05]  /*2cf0*/  BSYNC.RECONVERGENT B2 ;  /* 0x0000000000027941 */ /* 0x000fea0003800200 */
.L_x_262:
        /* <DEDUP_REMOVED lines=34> */
.L_x_266:
[----:B------:R-:W-:Y:S05]  /*2f20*/  BSYNC.RECONVERGENT B2 ;  /* 0x0000000000027941 */ /* 0x000fea0003800200 */
.L_x_265:
        /* <DEDUP_REMOVED lines=16> */
.L_x_258:
[----:B------:R-:W-:Y:S05]  /*3030*/  BSYNC.RECONVERGENT B1 ;  /* 0x0000000000017941 */ /* 0x000fea0003800200 */
.L_x_257:
        /* <DEDUP_REMOVED lines=58> */
.L_x_267:
[----:B------:R-:W-:Y:S01]  /*33e0*/  LOP3.LUT R0, R7, 0x3e0, RZ, 0xc0, !PT ;  /* 0x000003e007007812 */ /* 0x000fe200078ec0ff */
[----:B0-----:R-:W0:Y:S03]  /*33f0*/  S2R R2, SR_LANEID ;  /* 0x0000000000027919 */ /* 0x001e260000000000 */
[----:B------:R-:W-:Y:S01]  /*3400*/  LOP3.LUT R9, RZ, R0, RZ, 0x33, !PT ;  /* 0x00000000ff097212 */ /* 0x000fe200078e33ff */
[----:B------:R-:W-:-:S04]  /*3410*/  VIADD R3, R0, 0x20 ;  /* 0x0000002000037836 */ /* 0x000fc80000000000 */
[----:B------:R-:W-:Y:S01]  /*3420*/  IMAD.IADD R9, R9, 0x1, R20 ;  /* 0x0000000109097824 */ /* 0x000fe200078e0214 */
[----:B------:R-:W-:-:S04]  /*3430*/  ISETP.GT.AND P0, PT, R3, R20, PT ;  /* 0x000000140300720c */ /* 0x000fc80003f04270 */
[----:B------:R-:W-:-:S05]  /*3440*/  SEL R4, R9, 0x1f, P0 ;  /* 0x0000001f09047807 */ /* 0x000fca0000000000 */
[----:B------:R-:W1:Y:S01]  /*3450*/  SHFL.DOWN PT, R0, R5, 0x1, R4 ;  /* 0x0820000005007989 */ /* 0x000e6200000e0004 */
[C---:B0-----:R-:W-:Y:S01]  /*3460*/  ISETP.GE.AND P1, PT, R2.reuse, R4, PT ;  /* 0x000000040200720c */ /* 0x041fe20003f26270 */
[----:B------:R-:W-:Y:S01]  /*3470*/  VIADD R3, R2, 0x2 ;  /* 0x0000000202037836 */ /* 0x000fe20000000000 */
[----:B-1----:R-:W-:-:S11]  /*3480*/  FSETP.GEU.AND P0, PT, R5, R0, PT ;  /* 0x000000000500720b */ /* 0x002fd60003f0e000 */
[----:B------:R-:W-:Y:S02]  /*3490*/  @!P1 FSEL R5, R0, R5, !P0 ;  /* 0x0000000500059208 */ /* 0x000fe40004000000 */
[----:B------:R-:W-:Y:S01]  /*34a0*/  ISETP.GT.AND P1, PT, R3, R4, PT ;  /* 0x000000040300720c */ /* 0x000fe20003f24270 */
[----:B------:R-:W-:Y:S02]  /*34b0*/  VIADD R3, R2, 0x4 ;  /* 0x0000000402037836 */ /* 0x000fe40000000000 */
[----:B------:R-:W0:Y:S02]  /*34c0*/  SHFL.DOWN PT, R0, R5, 0x2, R4 ;  /* 0x0840000005007989 */ /* 0x000e2400000e0004 */
[----:B0-----:R-:W-:-:S08]  /*34d0*/  FSETP.GEU.AND P0, PT, R5, R0, PT ;  /* 0x000000000500720b */ /* 0x001fd00003f0e000 */
[----:B------:R-:W-:Y:S02]  /*34e0*/  @!P1 FSEL R5, R0, R5, !P0 ;  /* 0x0000000500059208 */ /* 0x000fe40004000000 */
[-C--:B------:R-:W-:Y:S01]  /*34f0*/  ISETP.GT.AND P1, PT, R3, R4.reuse, PT ;  /* 0x000000040300720c */ /* 0x080fe20003f24270 */
[C---:B------:R-:W-:Y:S02]  /*3500*/  VIADD R3, R2.reuse, 0x8 ;  /* 0x0000000802037836 */ /* 0x040fe40000000000 */
[----:B------:R-:W0:Y:S03]  /*3510*/  SHFL.DOWN PT, R0, R5, 0x4, R4 ;  /* 0x0880000005007989 */ /* 0x000e2600000e0004 */
[----:B------:R-:W-:Y:S01]  /*3520*/  ISETP.GT.AND P2, PT, R3, R4, PT ;  /* 0x000000040300720c */ /* 0x000fe20003f44270 */
[----:B------:R-:W-:Y:S01]  /*3530*/  VIADD R3, R2, 0x10 ;  /* 0x0000001002037836 */ /* 0x000fe20000000000 */
[----:B0-----:R-:W-:-:S05]  /*3540*/  FSETP.GEU.AND P0, PT, R5, R0, PT ;  /* 0x000000000500720b */ /* 0x001fca0003f0e000 */
[----:B------:R-:W-:Y:S02]  /*3550*/  @!P1 FSEL R5, R0, R5, !P0 ;  /* 0x0000000500059208 */ /* 0x000fe40004000000 */
[----:B------:R-:W-:-:S03]  /*3560*/  ISETP.NE.AND P0, PT, R2, RZ, PT ;  /* 0x000000ff0200720c */ /* 0x000fc60003f05270 */
[----:B------:R-:W0:Y:S10]  /*3570*/  SHFL.DOWN PT, R0, R5, 0x8, R4 ;  /* 0x0900000005007989 */ /* 0x000e3400000e0004 */
[----:B------:R-:W1:Y:S01]  /*3580*/  @!P0 S2R R6, SR_CgaCtaId ;  /* 0x0000000000068919 */ /* 0x000e620000008800 */
[----:B------:R-:W-:-:S04]  /*3590*/  @!P0 SHF.R.U32.HI R2, RZ, 0x3, R7 ;  /* 0x00000003ff028819 */ /* 0x000fc80000011607 */
[----:B------:R-:W-:Y:S02]  /*35a0*/  @!P0 LOP3.LUT R2, R2, 0x7c, RZ, 0xc0, !PT ;  /* 0x0000007c02028812 */ /* 0x000fe400078ec0ff */
[----:B0-----:R-:W-:-:S04]  /*35b0*/  FSETP.GEU.AND P1, PT, R5, R0, PT ;  /* 0x000000000500720b */ /* 0x001fc80003f2e000 */
[----:B------:R-:W-:Y:S02]  /*35c0*/  @!P2 FSEL R5, R0, R5, !P1 ;  /* 0x000000050005a208 */ /* 0x000fe40004800000 */
[----:B------:R-:W-:Y:S02]  /*35d0*/  ISETP.GT.AND P2, PT, R3, R4, PT ;  /* 0x000000040300720c */ /* 0x000fe40003f44270 */
[----:B------:R-:W-:Y:S01]  /*35e0*/  @!P0 MOV R3, 0x400 ;  /* 0x0000040000038802 */ /* 0x000fe20000000f00 */
[----:B------:R-:W0:Y:S03]  /*35f0*/  SHFL.DOWN PT, R0, R5, 0x10, R4 ;  /* 0x0a00000005007989 */ /* 0x000e2600000e0004 */
        /* <DEDUP_REMOVED lines=37> */
.L_x_254:
[----:B------:R-:W0:Y:S01]  /*3850*/  S2R R8, SR_TID.X ;  /* 0x0000000000087919 */ /* 0x000e220000002100 */
[----:B------:R-:W0:Y:S02]  /*3860*/  LDC.64 R2, c[0x0][0x380] ;  /* 0x0000e000ff027b82 */ /* 0x000e240000000a00 */
[----:B0-----:R-:W-:-:S05]  /*3870*/  IMAD.WIDE.U32 R2, R8, 0x4, R2 ;  /* 0x0000000408027825 */ /* 0x001fca00078e0002 */
[----:B------:R-:W2:Y:S04]  /*3880*/  LDG.E.CONSTANT R19, desc[UR6][R2.64] ;  /* 0x0000000602137981 */ /* 0x000ea8000c1e9900 */
[----:B------:R-:W2:Y:S04]  /*3890*/  LDG.E.CONSTANT R0, desc[UR6][R2.64+0x400] ;  /* 0x0004000602007981 */ /* 0x000ea8000c1e9900 */
[----:B------:R-:W3:Y:S04]  /*38a0*/  LDG.E.CONSTANT R4, desc[UR6][R2.64+0x800] ;  /* 0x0008000602047981 */ /* 0x000ee8000c1e9900 */
[----:B------:R-:W3:Y:S04]  /*38b0*/  LDG.E.CONSTANT R5, desc[UR6][R2.64+0xc00] ;  /* 0x000c000602057981 */ /* 0x000ee8000c1e9900 */
[----:B------:R-:W4:Y:S04]  /*38c0*/  LDG.E.CONSTANT R6, desc[UR6][R2.64+0x1000] ;  /* 0x0010000602067981 */ /* 0x000f28000c1e9900 */
[----:B------:R-:W4:Y:S04]  /*38d0*/  LDG.E.CONSTANT R7, desc[UR6][R2.64+0x1400] ;  /* 0x0014000602077981 */ /* 0x000f28000c1e9900 */
[----:B------:R-:W5:Y:S04]  /*38e0*/  LDG.E.CONSTANT R9, desc[UR6][R2.64+0x1800] ;  /* 0x0018000602097981 */ /* 0x000f68000c1e9900 */
        /* <DEDUP_REMOVED lines=8> */
[----:B------:R-:W5:Y:S01]  /*3970*/  LDG.E.CONSTANT R18, desc[UR6][R2.64+0x3c00] ;  /* 0x003c000602127981 */ /* 0x000f62000c1e9900 */
[----:B--2---:R-:W-:-:S04]  /*3980*/  FSETP.GEU.AND P0, PT, R19, R0, PT ;  /* 0x000000001300720b */ /* 0x004fc80003f0e000 */
[----:B------:R-:W-:Y:S02]  /*3990*/  FSEL R0, R0, R19, !P0 ;  /* 0x0000001300007208 */ /* 0x000fe40004000000 */
[----:B---3--:R-:W-:-:S04]  /*39a0*/  FSETP.GEU.AND P1, PT, R4, R5, PT ;  /* 0x000000050400720b */ /* 0x008fc80003f2e000 */
[----:B------:R-:W-:Y:S02]  /*39b0*/  FSEL R5, R5, R4, !P1 ;  /* 0x0000000405057208 */ /* 0x000fe40004800000 */
[----:B----4-:R-:W-:-:S04]  /*39c0*/  FSETP.GEU.AND P2, PT, R6, R7, PT ;  /* 0x000000070600720b */ /* 0x010fc80003f4e000 */
[----:B------:R-:W-:Y:S02]  /*39d0*/  FSEL R6, R7, R6, !P2 ;  /* 0x0000000607067208 */ /* 0x000fe40005000000 */
[----:B-----5:R-:W-:-:S04]  /*39e0*/  FSETP.GEU.AND P3, PT, R9, R10, PT ;  /* 0x0000000a0900720b */ /* 0x020fc80003f6e000 */
[----:B------:R-:W-:Y:S02]  /*39f0*/  FSEL R9, R10, R9, !P3 ;  /* 0x000000090a097208 */ /* 0x000fe40005800000 */
[----:B------:R-:W-:-:S04]  /*3a00*/  FSETP.GEU.AND P0, PT, R11, R12, PT ;  /* 0x0000000c0b00720b */ /* 0x000fc80003f0e000 */
[----:B------:R-:W-:Y:S02]  /*3a10*/  FSEL R11, R12, R11, !P0 ;  /* 0x0000000b0c0b7208 */ /* 0x000fe40004000000 */
[----:B------:R-:W-:Y:S02]  /*3a20*/  FSETP.GEU.AND P0, PT, R0, R5, PT ;  /* 0x000000050000720b */ /* 0x000fe40003f0e000 */
[----:B------:R-:W-:Y:S02]  /*3a30*/  FSETP.GEU.AND P1, PT, R13, R14, PT ;  /* 0x0000000e0d00720b */ /* 0x000fe40003f2e000 */
[----:B------:R-:W-:Y:S02]  /*3a40*/  FSEL R0, R5, R0, !P0 ;  /* 0x0000000005007208 */ /* 0x000fe40004000000 */
[----:B------:R-:W-:Y:S02]  /*3a50*/  FSEL R14, R14, R13, !P1 ;  /* 0x0000000d0e0e7208 */ /* 0x000fe40004800000 */
[----:B------:R-:W-:-:S02]  /*3a60*/  FSETP.GEU.AND P1, PT, R6, R9, PT ;  /* 0x000000090600720b */ /* 0x000fc40003f2e000 */
[----:B------:R-:W-:Y:S02]  /*3a70*/  FSETP.GEU.AND P2, PT, R15, R16, PT ;  /* 0x000000100f00720b */ /* 0x000fe40003f4e000 */
[----:B------:R-:W-:Y:S02]  /*3a80*/  FSEL R9, R9, R6, !P1 ;  /* 0x0000000609097208 */ /* 0x000fe40004800000 */
[----:B------:R-:W-:Y:S02]  /*3a90*/  FSEL R15, R16, R15, !P2 ;  /* 0x0000000f100f7208 */ /* 0x000fe40005000000 */
[----:B------:R-:W-:Y:S02]  /*3aa0*/  FSETP.GEU.AND P2, PT, R11, R14, PT ;  /* 0x0000000e0b00720b */ /* 0x000fe40003f4e000 */
[----:B------:R-:W-:Y:S02]  /*3ab0*/  FSETP.GEU.AND P3, PT, R17, R18, PT ;  /* 0x000000121100720b */ /* 0x000fe40003f6e000 */
[----:B------:R-:W-:-:S02]  /*3ac0*/  FSEL R11, R14, R11, !P2 ;  /* 0x0000000b0e0b7208 */ /* 0x000fc40005000000 */
[----:B------:R-:W-:Y:S02]  /*3ad0*/  FSEL R18, R18, R17, !P3 ;  /* 0x0000001112127208 */ /* 0x000fe40005800000 */
[----:B------:R-:W-:Y:S02]  /*3ae0*/  FSETP.GEU.AND P0, PT, R0, R9, PT ;  /* 0x000000090000720b */ /* 0x000fe40003f0e000 */
[----:B------:R-:W-:Y:S02]  /*3af0*/  FSETP.GEU.AND P3, PT, R15, R18, PT ;  /* 0x000000120f00720b */ /* 0x000fe40003f6e000 */
[----:B------:R-:W-:Y:S02]  /*3b00*/  FSEL R0, R9, R0, !P0 ;  /* 0x0000000009007208 */ /* 0x000fe40004000000 */
[----:B------:R-:W-:-:S04]  /*3b10*/  FSEL R18, R18, R15, !P3 ;  /* 0x0000000f12127208 */ /* 0x000fc80005800000 */
[----:B------:R-:W-:-:S04]  /*3b20*/  FSETP.GEU.AND P1, PT, R11, R18, PT ;  /* 0x000000120b00720b */ /* 0x000fc80003f2e000 */
[----:B------:R-:W-:Y:S01]  /*3b30*/  FSEL R5, R18, R11, !P1 ;  /* 0x0000000b12057208 */ /* 0x000fe20004800000 */
[----:B------:R-:W-:Y:S01]  /*3b40*/  IMAD.MOV.U32 R11, RZ, RZ, 0x1000 ;  /* 0x00001000ff0b7424 */ /* 0x000fe200078e00ff */
[----:B------:R-:W-:Y:S02]  /*3b50*/  ISETP.GE.U32.AND P1, PT, R20, 0x2000, PT ;  /* 0x000020001400780c */ /* 0x000fe40003f26070 */
[----:B------:R-:W-:-:S04]  /*3b60*/  FSETP.GEU.AND P0, PT, R0, R5, PT ;  /* 0x000000050000720b */ /* 0x000fc80003f0e000 */
[----:B------:R-:W-:-:S07]  /*3b70*/  FSEL R0, R5, R0, !P0 ;  /* 0x0000000005007208 */ /* 0x000fce0004000000 */
[----:B------:R-:W-:Y:S05]  /*3b80*/  @!P1 BRA `(.L_x_268) ;  /* 0x0000000000ec9947 */ /* 0x000fea0003800000 */
[----:B------:R-:W0:Y:S01]  /*3b90*/  LDC R7, c[0x0][0x390] ;  /* 0x0000e400ff077b82 */ /* 0x000e220000000800 */
[----:B------:R-:W-:Y:S02]  /*3ba0*/  VIADD R6, R20, 0xfffff000 ;  /* 0xfffff00014067836 */ /* 0x000fe40000000000 */
[----:B------:R-:W-:-:S07]  /*3bb0*/  IMAD.MOV.U32 R11, RZ, RZ, 0x1000 ;  /* 0x00001000ff0b7424 */ /* 0x000fce00078e00ff */
.L_x_270:
[----:B------:R-:W-:-:S05]  /*3bc0*/  IMAD.WIDE R4, R11, 0x4, R2 ;  /* 0x000000040b047825 */ /* 0x000fca00078e0202 */
        /* <DEDUP_REMOVED lines=15> */
[----:B------:R1:W5:Y:S01]  /*3cc0*/  LDG.E.CONSTANT R16, desc[UR6][R4.64+0x3c00] ;  /* 0x003c000604107981 */ /* 0x000362000c1e9900 */
        /* <DEDUP_REMOVED lines=16> */
[----:B------:R-:W-:Y:S01]  /*3dd0*/  FSEL R23, R23, R20, !P1 ;  /* 0x0000001417177208 */ /* 0x000fe20004800000 */
[----:B0-----:R-:W-:Y:S01]  /*3de0*/  IMAD.MOV.U32 R20, RZ, RZ, R7 ;  /* 0x000000ffff147224 */ /* 0x001fe200078e0007 */
[----:B------:R-:W-:Y:S02]  /*3df0*/  FSEL R10, R13, R10, !P2 ;  /* 0x0000000a0d0a7208 */ /* 0x000fe40005000000 */
[----:B------:R-:W-:Y:S01]  /*3e00*/  FSETP.GEU.AND P2, PT, R24, R15, PT ;  /* 0x0000000f1800720b */ /* 0x000fe20003f4e000 */
[----:B-1----:R-:W-:Y:S01]  /*3e10*/  IMAD.IADD R4, R20, 0x1, -R11 ;  /* 0x0000000114047824 */ /* 0x002fe200078e0a0b */
        /* <DEDUP_REMOVED lines=18> */
.L_x_268:
        /* <DEDUP_REMOVED lines=20> */
.L_x_274:
        /* <DEDUP_REMOVED lines=9> */
.L_x_273:
[----:B------:R-:W-:Y:S05]  /*4110*/  BSYNC.RECONVERGENT B2 ;  /* 0x0000000000027941 */ /* 0x000fea0003800200 */
.L_x_272:
        /* <DEDUP_REMOVED lines=16> */
.L_x_277:
        /* <DEDUP_REMOVED lines=62> */
.L_x_276:
[----:B------:R-:W-:Y:S05]  /*4600*/  BSYNC.RECONVERGENT B2 ;  /* 0x0000000000027941 */ /* 0x000fea0003800200 */
.L_x_275:
        /* <DEDUP_REMOVED lines=37> */
.L_x_279:
[----:B------:R-:W-:Y:S05]  /*4860*/  BSYNC.RECONVERGENT B2 ;  /* 0x0000000000027941 */ /* 0x000fea0003800200 */
.L_x_278:
[----:B------:R-:W-:-:S13]  /*4870*/  ISETP.LT.OR P0, PT, R10, R9, P0 ;  /* 0x000000090a00720c */ /* 0x000fda0000701670 */
[----:B------:R-:W-:Y:S05]  /*4880*/  @!P0 BRA `(.L_x_271) ;  /* 0x0000000000388947 */ /* 0x000fea0003800000 */
[----:B------:R-:W0:Y:S01]  /*4890*/  LDC.64 R4, c[0x0][0x380] ;  /* 0x0000e000ff047b82 */ /* 0x000e220000000a00 */
[----:B------:R-:W2:Y:S04]  /*48a0*/  LDG.E.CONSTANT R7, desc[UR6][R2.64+-0x400] ;  /* 0xfffc000602077981 */ /* 0x000ea8000c1e9900 */
[----:B------:R-:W3:Y:S01]  /*48b0*/  LDG.E.CONSTANT R9, desc[UR6][R2.64] ;  /* 0x0000000602097981 */ /* 0x000ee2000c1e9900 */
[----:B0-----:R-:W-:-:S03]  /*48c0*/  IMAD.WIDE.U32 R4, R11, 0x4, R4 ;  /* 0x000000040b047825 */ /* 0x001fc600078e0004 */
[----:B------:R-:W4:Y:S04]  /*48d0*/  LDG.E.CONSTANT R11, desc[UR6][R2.64+0x400] ;  /* 0x00040006020b7981 */ /* 0x000f28000c1e9900 */
        /* <DEDUP_REMOVED lines=9> */
.L_x_271:
[----:B------:R-:W-:Y:S05]  /*4970*/  BSYNC.RECONVERGENT B1 ;  /* 0x0000000000017941 */ /* 0x000fea0003800200 */
.L_x_269:
[----:B------:R-:W0:Y:S01]  /*4980*/  S2R R6, SR_LANEID ;  /* 0x0000000000067919 */ /* 0x000e220000000000 */
[----:B------:R-:W-:-:S05]  /*4990*/  IMAD.MOV.U32 R3, RZ, RZ, R0 ;  /* 0x000000ffff037224 */ /* 0x000fca00078e0000 */
        /* <DEDUP_REMOVED lines=51> */
[----:B------:R-:W-:-:S09]  /*4cd0*/  FSEL R0, R9, R0, !P1 ;  /* 0x0000000009007208 */ /* 0x000fd20004800000 */
.L_x_241:
[----:B------:R-:W-:Y:S05]  /*4ce0*/  BSYNC.RECONVERGENT B0 ;  /* 0x0000000000007941 */ /* 0x000fea0003800200 */
.L_x_225:
[----:B------:R-:W-:Y:S05]  /*4cf0*/  @P0 EXIT ;  /* 0x000000000000094d */ /* 0x000fea0003800000 */
[----:B------:R-:W0:Y:S01]  /*4d00*/  LDCU UR4, c[0x0][0x398] ;  /* 0x00007300ff0477ac */ /* 0x000e220008000800 */
[----:B------:R-:W1:Y:S01]  /*4d10*/  LDC.64 R2, c[0x0][0x388] ;  /* 0x0000e200ff027b82 */ /* 0x000e620000000a00 */
[----:B0-----:R-:W-:-:S04]  /*4d20*/  FSETP.GT.AND P0, PT, R0, UR4, PT ;  /* 0x0000000400007c0b */ /* 0x001fc8000bf04000 */
[----:B------:R-:W-:-:S05]  /*4d30*/  FSEL R5, R0, UR4, P0 ;  /* 0x0000000400057c08 */ /* 0x000fca0008000000 */
[----:B-1----:R-:W-:Y:S01]  /*4d40*/  STG.E desc[UR6][R2.64], R5 ;  /* 0x0000000502007986 */ /* 0x002fe2000c101906 */
[----:B------:R-:W-:Y:S05]  /*4d50*/  EXIT ;  /* 0x000000000000794d */ /* 0x000fea0003800000 */
.L_x_280:
        /* <DEDUP_REMOVED lines=10> */
.L_x_1059:


//--------------------- .text._ZN3cub18CUB_300001_SM_10006detail6reduce18DeviceReduceKernelINS2_10policy_hubIfyN4cuda3__47maximumIfEEE10Policy1000EN6thrust24THRUST_300001_SM_1000_NS12zip_iteratorINS5_3std3__45tupleIJNSC_6detail15normal_iteratorINSC_10device_ptrIfEEEESL_EEEEEyS8_f17MaxCentroidChangeEEvT0_PT3_T1_NS0_13GridEvenShareISS_EET2_T4_ --------------------------
	.section	.text._ZN3cub18CUB_300001_SM_10006detail6reduce18DeviceReduceKernelINS2_10policy_hubIfyN4cuda3__47maximumIfEEE10Policy1000EN6thrust24THRUST_300001_SM_1000_NS12zip_iteratorINS5_3std3__45tupleIJNSC_6detail15normal_iteratorINSC_10device_ptrIfEEEESL_EEEEEyS8_f17MaxCentroidChangeEEvT0_PT3_T1_NS0_13GridEvenShareISS_EET2_T4_,"ax",@progbits
	.align	128
        .global         _ZN3cub18CUB_300001_SM_10006detail6reduce18DeviceReduceKernelINS2_10policy_hubIfyN4cuda3__47maximumIfEEE10Policy1000EN6thrust24THRUST_300001_SM_1000_NS12zip_iteratorINS5_3std3__45tupleIJNSC_6detail15normal_iteratorINSC_10device_ptrIfEEEESL_EEEEEyS8_f17MaxCentroidChangeEEvT0_PT3_T1_NS0_13GridEvenShareISS_EET2_T4_
        .type           _ZN3cub18CUB_300001_SM_10006detail6reduce18DeviceReduceKernelINS2_10policy_hubIfyN4cuda3__47maximumIfEEE10Policy1000EN6thrust24THRUST_300001_SM_1000_NS12zip_iteratorINS5_3std3__45tupleIJNSC_6detail15normal_iteratorINSC_10device_ptrIfEEEESL_EEEEEyS8_f17MaxCentroidChangeEEvT0_PT3_T1_NS0_13GridEvenShareISS_EET2_T4_,@function
        .size           _ZN3cub18CUB_300001_SM_10006detail6reduce18DeviceReduceKernelINS2_10policy_hubIfyN4cuda3__47maximumIfEEE10Policy1000EN6thrust24THRUST_300001_SM_1000_NS12zip_iteratorINS5_3std3__45tupleIJNSC_6detail15normal_iteratorINSC_10device_ptrIfEEEESL_EEEEEyS8_f17MaxCentroidChangeEEvT0_PT3_T1_NS0_13GridEvenShareISS_EET2_T4_,(.L_x_1060 - _ZN3cub18CUB_300001_SM_10006detail6reduce18DeviceReduceKernelINS2_10policy_hubIfyN4cuda3__47maximumIfEEE10Policy1000EN6thrust24THRUST_300001_SM_1000_NS12zip_iteratorINS5_3std3__45tupleIJNSC_6detail15normal_iteratorINSC_10device_ptrIfEEEESL_EEEEEyS8_f17MaxCentroidChangeEEvT0_PT3_T1_NS0_13GridEvenShareISS_EET2_T4_)
        .other          _ZN3cub18CUB_300001_SM_10006detail6reduce18DeviceReduceKernelINS2_10policy_hubIfyN4cuda3__47maximumIfEEE10Policy1000EN6thrust24THRUST_300001_SM_1000_NS12zip_iteratorINS5_3std3__45tupleIJNSC_6detail15normal_iteratorINSC_10device_ptrIfEEEESL_EEEEEyS8_f17MaxCentroidChangeEEvT0_PT3_T1_NS0_13GridEvenShareISS_EET2_T4_,@"STO_CUDA_ENTRY STV_DEFAULT"
_ZN3cub18CUB_300001_SM_10006detail6reduce18DeviceReduceKernelINS2_10policy_hubIfyN4cuda3__47maximumIfEEE10Policy1000EN6thrust24THRUST_300001_SM_1000_NS12zip_iteratorINS5_3std3__45tupleIJNSC_6detail15normal_iteratorINSC_10device_ptrIfEEEESL_EEEEEyS8_f17MaxCentroidChangeEEvT0_PT3_T1_NS0_13GridEvenShareISS_EET2_T4_:
.text._ZN3cub18CUB_300001_SM_10006detail6reduce18DeviceReduceKernelINS2_10policy_hubIfyN4cuda3__47maximumIfEEE10Policy1000EN6thrust24THRUST_300001_SM_1000_NS12zip_iteratorINS5_3std3__45tupleIJNSC_6detail15normal_iteratorINSC_10device_ptrIfEEEESL_EEEEEyS8_f17MaxCentroidChangeEEvT0_PT3_T1_NS0_13GridEvenShareISS_EET2_T4_:
[----:B------:R-:W-:Y:S08]  /*0000*/  LDC R1, c[0x0][0x37c] ;  /* 0x0000df00ff017b82 */ /* 0x000ff00000000800 */
[----:B------:R-:W0:Y:S01]  /*0010*/  S2UR UR16, SR_CTAID.X ;  /* 0x00000000001079c3 */ /* 0x000e220000002500 */
[----:B------:R-:W1:Y:S01]  /*0020*/  LDCU.64 UR12, c[0x0][0x3c0] ;  /* 0x00007800ff0c77ac */ /* 0x000e620008000a00 */
[----:B------:R-:W-:Y:S01]  /*0030*/  BSSY.RECONVERGENT B0, `(.L_x_281) ;  /* 0x00002f1000007945 */ /* 0x000fe20003800200 */
[----:B------:R-:W2:Y:S01]  /*0040*/  LDCU UR6, c[0x0][0x3c8] ;  /* 0x00007900ff0677ac */ /* 0x000ea20008000800 */
[----:B------:R-:W3:Y:S01]  /*0050*/  LDCU.64 UR14, c[0x0][0x358] ;  /* 0x00006b00ff0e77ac */ /* 0x000ee20008000a00 */
[----:B--2---:R-:W-:-:S02]  /*0060*/  USHF.L.U32 UR4, UR6, 0xc, URZ ;  /* 0x0000000c06047899 */ /* 0x004fc400080006ff */
[----:B0-----:R-:W-:Y:S02]  /*0070*/  USHF.L.U32 UR7, UR16, 0xc, URZ ;  /* 0x0000000c10077899 */ /* 0x001fe400080006ff */
[----:B------:R-:W-:Y:S02]  /*0080*/  USHF.R.S32.HI UR17, URZ, 0x1f, UR4 ;  /* 0x0000001fff117899 */ /* 0x000fe40008011404 */
[----:B-1----:R-:W-:-:S04]  /*0090*/  UIADD3 UR5, UP0, UPT, -UR7, UR12, URZ ;  /* 0x0000000c07057290 */ /* 0x002fc8000ff1e1ff */
[----:B------:R-:W-:Y:S02]  /*00a0*/  UIADD3.X UR18, UPT, UPT, UR13, -0x1, URZ, UP0, !UPT ;  /* 0xffffffff0d127890 */ /* 0x000fe400087fe4ff */
[----:B------:R-:W-:-:S04]  /*00b0*/  UISETP.GT.U32.AND UP0, UPT, UR5, 0xfff, UPT ;  /* 0x00000fff0500788c */ /* 0x000fc8000bf04070 */
[----:B------:R-:W-:-:S09]  /*00c0*/  UISETP.GT.U32.AND.EX UP0, UPT, UR18, URZ, UPT, UP0 ;  /* 0x000000ff1200728c */ /* 0x000fd2000bf04100 */
[----:B---3--:R-:W-:Y:S05]  /*00d0*/  BRA.U UP0, `(.L_x_282) ;  /* 0x0000001100c47547 */ /* 0x008fea000b800000 */
[----:B------:R-:W0:Y:S01]  /*00e0*/  S2R R0, SR_TID.X ;  /* 0x0000000000007919 */ /* 0x000e220000002100 */
[----:B------:R-:W-:Y:S01]  /*00f0*/  UIADD3 UR6, UPT, UPT, -UR7, UR12, URZ ;  /* 0x0000000c07067290 */ /* 0x000fe2000fffe1ff */
[----:B------:R-:W-:Y:S01]  /*0100*/  BSSY.RECONVERGENT B1, `(.L_x_283) ;  /* 0x000000f000017945 */ /* 0x000fe20003800200 */
[----:B------:R-:W-:-:S04]  /*0110*/  IMAD.MOV.U32 R6, RZ, RZ, RZ ;  /* 0x000000ffff067224 */ /* 0x000fc800078e00ff */
[----:B0-----:R-:W-:Y:S01]  /*0120*/  ISETP.GE.AND P0, PT, R0, UR6, PT ;  /* 0x0000000600007c0c */ /* 0x001fe2000bf06270 */
[----:B------:R-:W-:-:S12]  /*0130*/  IMAD.MOV.U32 R7, RZ, RZ, R0 ;  /* 0x000000ffff077224 */ /* 0x000fd800078e0000 */
[----:B------:R-:W-:Y:S05]  /*0140*/  @P0 BRA `(.L_x_284) ;  /* 0x0000000000280947 */ /* 0x000fea0003800000 */
[----:B------:R-:W0:Y:S01]  /*0150*/  LDC.64 R2, c[0x0][0x380] ;  /* 0x0000e000ff027b82 */ /* 0x000e220000000a00 */
[----:B------:R-:W-:-:S07]  /*0160*/  VIADD R7, R0, UR7 ;  /* 0x0000000700077c36 */ /* 0x000fce0008000000 */
[----:B------:R-:W1:Y:S01]  /*0170*/  LDC.64 R4, c[0x0][0x388] ;  /* 0x0000e200ff047b82 */ /* 0x000e620000000a00 */
[----:B0-----:R-:W-:-:S06]  /*0180*/  IMAD.WIDE.U32 R2, R7, 0x4, R2 ;  /* 0x0000000407027825 */ /* 0x001fcc00078e0002 */
[----:B------:R-:W2:Y:S01]  /*0190*/  LDG.E R2, desc[UR14][R2.64] ;  /* 0x0000000e02027981 */ /* 0x000ea2000c1e1900 */
[----:B-1----:R-:W-:-:S06]  /*01a0*/  IMAD.WIDE.U32 R4, R7, 0x4, R4 ;  /* 0x0000000407047825 */ /* 0x002fcc00078e0004 */
[----:B------:R-:W2:Y:S01]  /*01b0*/  LDG.E R5, desc[UR14][R4.64] ;  /* 0x0000000e04057981 */ /* 0x000ea2000c1e1900 */
[----:B------:R-:W-:Y:S02]  /*01c0*/  VIADD R7, R0, 0x100 ;  /* 0x0000010000077836 */ /* 0x000fe40000000000 */
[----:B--2---:R-:W-:-:S04]  /*01d0*/  FADD R6, R2, -R5 ;  /* 0x8000000502067221 */ /* 0x004fc80000000000 */
[----:B------:R-:W-:-:S07]  /*01e0*/  FADD R6, |R6|, -RZ ;  /* 0x800000ff06067221 */ /* 0x000fce0000000200 */
.L_x_284:
[----:B------:R-:W-:Y:S05]  /*01f0*/  BSYNC.RECONVERGENT B1 ;  /* 0x0000000000017941 */ /* 0x000fea0003800200 */
.L_x_283:
[----:B------:R-:W-:Y:S01]  /*0200*/  ISETP.GE.AND P0, PT, R7, UR6, PT ;  /* 0x0000000607007c0c */ /* 0x000fe2000bf06270 */
[----:B------:R-:W-:-:S12]  /*0210*/  BSSY.RECONVERGENT B1, `(.L_x_285) ;  /* 0x0000096000017945 */ /* 0x000fd80003800200 */
[----:B------:R-:W-:Y:S05]  /*0220*/  @P0 BRA `(.L_x_286) ;  /* 0x0000000800500947 */ /* 0x000fea0003800000 */
[----:B------:R-:W-:Y:S01]  /*0230*/  LOP3.LUT R8, RZ, R7, RZ, 0x33, !PT ;  /* 0x00000007ff087212 */ /* 0x000fe200078e33ff */
[----:B------:R-:W-:Y:S04]  /*0240*/  BSSY.RECONVERGENT B2, `(.L_x_287) ;  /* 0x0000045000027945 */ /* 0x000fe80003800200 */
[----:B------:R-:W-:-:S04]  /*0250*/  VIADD R8, R8, UR12 ;  /* 0x0000000c08087c36 */ /* 0x000fc80008000000 */
[----:B------:R-:W-:-:S05]  /*0260*/  VIADD R2, R8, -UR7 ;  /* 0x8000000708027c36 */ /* 0x000fca0008000000 */
[C---:B------:R-:W-:Y:S02]  /*0270*/  ISETP.GE.U32.AND P1, PT, R2.reuse, 0x700, PT ;  /* 0x000007000200780c */ /* 0x040fe40003f26070 */
[----:B------:R-:W-:-:S04]  /*0280*/  LEA.HI R9, R2, 0x1, RZ, 0x18 ;  /* 0x0000000102097811 */ /* 0x000fc800078fc0ff */
[----:B------:R-:W-:-:S04]  /*0290*/  LOP3.LUT R24, R9, 0x7, RZ, 0xc0, !PT ;  /* 0x0000000709187812 */ /* 0x000fc800078ec0ff */
[----:B------:R-:W-:-:S03]  /*02a0*/  ISETP.NE.AND P0, PT, R24, RZ, PT ;  /* 0x000000ff1800720c */ /* 0x000fc60003f05270 */
[----:B------:R-:W-:Y:S10]  /*02b0*/  @!P1 BRA `(.L_x_288) ;  /* 0x0000000000f49947 */ /* 0x000ff40003800000 */
[----:B------:R-:W0:Y:S01]  /*02c0*/  LDCU.128 UR8, c[0x0][0x380] ;  /* 0x00007000ff0877ac */ /* 0x000e220008000c00 */
[----:B------:R-:W-:Y:S01]  /*02d0*/  IMAD.WIDE.U32 R2, R7, 0x4, RZ ;  /* 0x0000000407027825 */ /* 0x000fe200078e00ff */
[----:B------:R-:W-:Y:S01]  /*02e0*/  LOP3.LUT R10, R9, 0x1fffff8, RZ, 0xc0, !PT ;  /* 0x01fffff8090a7812 */ /* 0x000fe200078ec0ff */
[----:B------:R-:W-:-:S04]  /*02f0*/  UIMAD.WIDE.U32 UR4, UR16, 0x4000, URZ ;  /* 0x00004000100478a5 */ /* 0x000fc8000f8e00ff */
[----:B------:R-:W-:Y:S02]  /*0300*/  IMAD.MOV R10, RZ, RZ, -R10 ;  /* 0x000000ffff0a7224 */ /* 0x000fe400078e0a0a */
[----:B------:R-:W-:Y:S02]  /*0310*/  LOP3.LUT R2, R2, UR4, RZ, 0xfc, !PT ;  /* 0x0000000402027c12 */ /* 0x000fe4000f8efcff */
[----:B------:R-:W-:Y:S02]  /*0320*/  LOP3.LUT R3, R3, UR5, RZ, 0xfc, !PT ;  /* 0x0000000503037c12 */ /* 0x000fe4000f8efcff */
[----:B------:R-:W-:-:S04]  /*0330*/  IADD3 R2, P1, PT, R2, 0x1000, RZ ;  /* 0x0000100002027810 */ /* 0x000fc80007f3e0ff */
[C---:B0-----:R-:W-:Y:S01]  /*0340*/  IADD3 R4, P2, PT, R2.reuse, UR8, RZ ;  /* 0x0000000802047c10 */ /* 0x041fe2000ff5e0ff */
[----:B------:R-:W-:Y:S01]  /*0350*/  IMAD.X R3, RZ, RZ, R3, P1 ;  /* 0x000000ffff037224 */ /* 0x000fe200008e0603 */
[----:B------:R-:W-:-:S04]  /*0360*/  IADD3 R2, P3, PT, R2, UR10, RZ ;  /* 0x0000000a02027c10 */ /* 0x000fc8000ff7e0ff */
[C---:B------:R-:W-:Y:S02]  /*0370*/  IADD3.X R5, PT, PT, R3.reuse, UR9, RZ, P2, !PT ;  /* 0x0000000903057c10 */ /* 0x040fe400097fe4ff */
[----:B------:R-:W-:-:S07]  /*0380*/  IADD3.X R3, PT, PT, R3, UR11, RZ, P3, !PT ;  /* 0x0000000b03037c10 */ /* 0x000fce0009ffe4ff */
.L_x_289:
[----:B------:R-:W2:Y:S04]  /*0390*/  LDG.E R21, desc[UR14][R4.64+-0x1000] ;  /* 0xfff0000e04157981 */ /* 0x000ea8000c1e1900 */
[----:B------:R-:W2:Y:S04]  /*03a0*/  LDG.E R22, desc[UR14][R2.64+-0x1000] ;  /* 0xfff0000e02167981 */ /* 0x000ea8000c1e1900 */
[----:B------:R-:W3:Y:S04]  /*03b0*/  LDG.E R25, desc[UR14][R4.64+-0xc00] ;  /* 0xfff4000e04197981 */ /* 0x000ee8000c1e1900 */
[----:B------:R-:W3:Y:S04]  /*03c0*/  LDG.E R26, desc[UR14][R2.64+-0xc00] ;  /* 0xfff4000e021a7981 */ /* 0x000ee8000c1e1900 */
[----:B------:R-:W4:Y:S04]  /*03d0*/  LDG.E R20, desc[UR14][R4.64+-0x800] ;  /* 0xfff8000e04147981 */ /* 0x000f28000c1e1900 */
[----:B------:R-:W4:Y:S04]  /*03e0*/  LDG.E R17, desc[UR14][R2.64+-0x800] ;  /* 0xfff8000e02117981 */ /* 0x000f28000c1e1900 */
[----:B------:R-:W5:Y:S04]  /*03f0*/  LDG.E R19, desc[UR14][R4.64+-0x400] ;  /* 0xfffc000e04137981 */ /* 0x000f68000c1e1900 */
[----:B------:R-:W5:Y:S04]  /*0400*/  LDG.E R16, desc[UR14][R2.64+-0x400] ;  /* 0xfffc000e02107981 */ /* 0x000f68000c1e1900 */
[----:B------:R-:W5:Y:S04]  /*0410*/  LDG.E R18, desc[UR14][R4.64] ;  /* 0x0000000e04127981 */ /* 0x000f68000c1e1900 */
[----:B------:R-:W5:Y:S04]  /*0420*/  LDG.E R13, desc[UR14][R2.64] ;  /* 0x0000000e020d7981 */ /* 0x000f68000c1e1900 */
[----:B------:R-:W5:Y:S04]  /*0430*/  LDG.E R15, desc[UR14][R4.64+0x400] ;  /* 0x0004000e040f7981 */ /* 0x000f68000c1e1900 */
[----:B------:R-:W5:Y:S04]  /*0440*/  LDG.E R12, desc[UR14][R2.64+0x400] ;  /* 0x0004000e020c7981 */ /* 0x000f68000c1e1900 */
[----:B------:R-:W5:Y:S04]  /*0450*/  LDG.E R14, desc[UR14][R4.64+0x800] ;  /* 0x0008000e040e7981 */ /* 0x000f68000c1e1900 */
[----:B------:R-:W5:Y:S01]  /*0460*/  LDG.E R11, desc[UR14][R2.64+0x800] ;  /* 0x0008000e020b7981 */ /* 0x000f62000c1e1900 */
[----:B--2---:R-:W-:-:S03]  /*0470*/  FADD R23, R21, -R22 ;  /* 0x8000001615177221 */ /* 0x004fc60000000000 */
[----:B------:R0:W2:Y:S04]  /*0480*/  LDG.E R22, desc[UR14][R4.64+0xc00] ;  /* 0x000c000e04167981 */ /* 0x0000a8000c1e1900 */
[----:B------:R1:W2:Y:S01]  /*0490*/  LDG.E R21, desc[UR14][R2.64+0xc00] ;  /* 0x000c000e02157981 */ /* 0x0002a2000c1e1900 */
[----:B------:R-:W-:Y:S01]  /*04a0*/  FSETP.GEU.AND P1, PT, R6, |R23|, PT ;  /* 0x400000170600720b */ /* 0x000fe20003f2e000 */
[----:B---3--:R-:W-:Y:S01]  /*04b0*/  FADD R25, R25, -R26 ;  /* 0x8000001a19197221 */ /* 0x008fe20000000000 */
[----:B------:R-:W-:Y:S02]  /*04c0*/  VIADD R10, R10, 0x8 ;  /* 0x000000080a0a7836 */ /* 0x000fe40000000000 */
[----:B------:R-:W-:Y:S01]  /*04d0*/  FSEL R6, |R23|, R6, !P1 ;  /* 0x0000000617067208 */ /* 0x000fe20004800200 */
[----:B------:R-:W-:Y:S01]  /*04e0*/  VIADD R7, R7, 0x800 ;  /* 0x0000080007077836 */ /* 0x000fe20000000000 */
[----:B0-----:R-:W-:-:S02]  /*04f0*/  IADD3 R4, P3, PT, R4, 0x2000, RZ ;  /* 0x0000200004047810 */ /* 0x001fc40007f7e0ff */
[----:B------:R-:W-:Y:S01]  /*0500*/  FSETP.GEU.AND P1, PT, R6, |R25|, PT ;  /* 0x400000190600720b */ /* 0x000fe20003f2e000 */
[----:B----4-:R-:W-:Y:S01]  /*0510*/  FADD R17, R20, -R17 ;  /* 0x8000001114117221 */ /* 0x010fe20000000000 */
[----:B------:R-:W-:Y:S01]  /*0520*/  ISETP.NE.AND P2, PT, R10, RZ, PT ;  /* 0x000000ff0a00720c */ /* 0x000fe20003f45270 */
[----:B------:R-:W-:Y:S01]  /*0530*/  IMAD.X R5, RZ, RZ, R5, P3 ;  /* 0x000000ffff057224 */ /* 0x000fe200018e0605 */
[----:B------:R-:W-:Y:S02]  /*0540*/  FSEL R6, |R25|, R6, !P1 ;  /* 0x0000000619067208 */ /* 0x000fe40004800200 */
[----:B-1----:R-:W-:Y:S02]  /*0550*/  IADD3 R2, P4, PT, R2, 0x2000, RZ ;  /* 0x0000200002027810 */ /* 0x002fe40007f9e0ff */
[----:B------:R-:W-:Y:S01]  /*0560*/  FSETP.GEU.AND P1, PT, R6, |R17|, PT ;  /* 0x400000110600720b */ /* 0x000fe20003f2e000 */
[----:B-----5:R-:W-:Y:S02]  /*0570*/  FADD R19, R19, -R16 ;  /* 0x8000001013137221 */ /* 0x020fe40000000000 */
[----:B------:R-:W-:Y:S01]  /*0580*/  IMAD.X R3, RZ, RZ, R3, P4 ;  /* 0x000000ffff037224 */ /* 0x000fe200020e0603 */
[----:B------:R-:W-:-:S04]  /*0590*/  FSEL R6, |R17|, R6, !P1 ;  /* 0x0000000611067208 */ /* 0x000fc80004800200 */
[----:B------:R-:W-:Y:S01]  /*05a0*/  FSETP.GEU.AND P1, PT, R6, |R19|, PT ;  /* 0x400000130600720b */ /* 0x000fe20003f2e000 */
[----:B------:R-:W-:-:S03]  /*05b0*/  FADD R13, R18, -R13 ;  /* 0x8000000d120d7221 */ /* 0x000fc60000000000 */
[----:B------:R-:W-:-:S04]  /*05c0*/  FSEL R6, |R19|, R6, !P1 ;  /* 0x0000000613067208 */ /* 0x000fc80004800200 */
[----:B------:R-:W-:Y:S01]  /*05d0*/  FSETP.GEU.AND P1, PT, R6, |R13|, PT ;  /* 0x4000000d0600720b */ /* 0x000fe20003f2e000 */
[----:B------:R-:W-:-:S03]  /*05e0*/  FADD R15, R15, -R12 ;  /* 0x8000000c0f0f7221 */ /* 0x000fc60000000000 */
[----:B------:R-:W-:-:S04]  /*05f0*/  FSEL R6, |R13|, R6, !P1 ;  /* 0x000000060d067208 */ /* 0x000fc80004800200 */
[----:B------:R-:W-:Y:S01]  /*0600*/  FSETP.GEU.AND P1, PT, R6, |R15|, PT ;  /* 0x4000000f0600720b */ /* 0x000fe20003f2e000 */
[----:B------:R-:W-:-:S03]  /*0610*/  FADD R11, R14, -R11 ;  /* 0x8000000b0e0b7221 */ /* 0x000fc60000000000 */
[----:B------:R-:W-:-:S04]  /*0620*/  FSEL R6, |R15|, R6, !P1 ;  /* 0x000000060f067208 */ /* 0x000fc80004800200 */
[----:B------:R-:W-:-:S04]  /*0630*/  FSETP.GEU.AND P1, PT, R6, |R11|, PT ;  /* 0x4000000b0600720b */ /* 0x000fc80003f2e000 */
[----:B------:R-:W-:Y:S01]  /*0640*/  FSEL R6, |R11|, R6, !P1 ;  /* 0x000000060b067208 */ /* 0x000fe20004800200 */
[----:B--2---:R-:W-:-:S05]  /*0650*/  FADD R21, R22, -R21 ;  /* 0x8000001516157221 */ /* 0x004fca0000000000 */
[----:B------:R-:W-:-:S04]  /*0660*/  FSETP.GEU.AND P1, PT, R6, |R21|, PT ;  /* 0x400000150600720b */ /* 0x000fc80003f2e000 */
[----:B------:R-:W-:Y:S01]  /*0670*/  FSEL R6, |R21|, R6, !P1 ;  /* 0x0000000615067208 */ /* 0x000fe20004800200 */
[----:B------:R-:W-:Y:S08]  /*0680*/  @P2 BRA `(.L_x_289) ;  /* 0xfffffffc00402947 */ /* 0x000ff0000383ffff */
.L_x_288:
[----:B------:R-:W-:Y:S05]  /*0690*/  BSYNC.RECONVERGENT B2 ;  /* 0x0000000000027941 */ /* 0x000fea0003800200 */
.L_x_287:
[----:B------:R-:W-:Y:S05]  /*06a0*/  @!P0 BRA `(.L_x_286) ;  /* 0x0000000400308947 */ /* 0x000fea0003800000 */
[----:B------:R-:W-:Y:S01]  /*06b0*/  ISETP.GE.U32.AND P1, PT, R24, 0x4, PT ;  /* 0x000000041800780c */ /* 0x000fe20003f26070 */
[----:B------:R-:W-:Y:S01]  /*06c0*/  BSSY.RECONVERGENT B2, `(.L_x_290) ;  /* 0x0000021000027945 */ /* 0x000fe20003800200 */
[----:B------:R-:W-:-:S11]  /*06d0*/  LOP3.LUT P0, R17, R9, 0x3, RZ, 0xc0, !PT ;  /* 0x0000000309117812 */ /* 0x000fd6000780c0ff */
[----:B------:R-:W-:Y:S05]  /*06e0*/  @!P1 BRA `(.L_x_291) ;  /* 0x0000000000789947 */ /* 0x000fea0003800000 */
[----:B------:R-:W0:Y:S01]  /*06f0*/  LDCU.128 UR8, c[0x0][0x380] ;  /* 0x00007000ff0877ac */ /* 0x000e220008000c00 */
[----:B------:R-:W-:-:S04]  /*0700*/  IADD3 R5, P1, PT, R7, UR7, RZ ;  /* 0x0000000707057c10 */ /* 0x000fc8000ff3e0ff */
[----:B------:R-:W-:Y:S01]  /*0710*/  LEA.HI.X.SX32 R2, R7, RZ, 0x1, P1 ;  /* 0x000000ff07027211 */ /* 0x000fe200008f0eff */
[----:B------:R-:W-:-:S03]  /*0720*/  IMAD.SHL.U32 R4, R5, 0x4, RZ ;  /* 0x0000000405047824 */ /* 0x000fc600078e00ff */
[----:B------:R-:W-:Y:S02]  /*0730*/  SHF.L.U64.HI R5, R5, 0x2, R2 ;  /* 0x0000000205057819 */ /* 0x000fe40000010202 */
[C---:B0-----:R-:W-:Y:S02]  /*0740*/  IADD3 R2, P1, PT, R4.reuse, UR8, RZ ;  /* 0x0000000804027c10 */ /* 0x041fe4000ff3e0ff */
[----:B------:R-:W-:Y:S02]  /*0750*/  IADD3 R4, P2, PT, R4, UR10, RZ ;  /* 0x0000000a04047c10 */ /* 0x000fe4000ff5e0ff */
[C---:B------:R-:W-:Y:S02]  /*0760*/  IADD3.X R3, PT, PT, R5.reuse, UR9, RZ, P1, !PT ;  /* 0x0000000905037c10 */ /* 0x040fe40008ffe4ff */
[----:B------:R-:W-:-:S03]  /*0770*/  IADD3.X R5, PT, PT, R5, UR11, RZ, P2, !PT ;  /* 0x0000000b05057c10 */ /* 0x000fc600097fe4ff */
[----:B------:R-:W2:Y:S04]  /*0780*/  LDG.E R9, desc[UR14][R2.64] ;  /* 0x0000000e02097981 */ /* 0x000ea8000c1e1900 */
[----:B------:R-:W2:Y:S04]  /*0790*/  LDG.E R10, desc[UR14][R4.64] ;  /* 0x0000000e040a7981 */ /* 0x000ea8000c1e1900 */
[----:B------:R-:W3:Y:S04]  /*07a0*/  LDG.E R11, desc[UR14][R2.64+0x400] ;  /* 0x0004000e020b7981 */ /* 0x000ee8000c1e1900 */
[----:B------:R-:W3:Y:S04]  /*07b0*/  LDG.E R12, desc[UR14][R4.64+0x400] ;  /* 0x0004000e040c7981 */ /* 0x000ee8000c1e1900 */
[----:B------:R-:W4:Y:S04]  /*07c0*/  LDG.E R13, desc[UR14][R2.64+0x800] ;  /* 0x0008000e020d7981 */ /* 0x000f28000c1e1900 */
[----:B------:R-:W4:Y:S04]  /*07d0*/  LDG.E R14, desc[UR14][R4.64+0x800] ;  /* 0x0008000e040e7981 */ /* 0x000f28000c1e1900 */
[----:B------:R-:W5:Y:S04]  /*07e0*/  LDG.E R15, desc[UR14][R2.64+0xc00] ;  /* 0x000c000e020f7981 */ /* 0x000f68000c1e1900 */
[----:B------:R-:W5:Y:S01]  /*07f0*/  LDG.E R16, desc[UR14][R4.64+0xc00] ;  /* 0x000c000e04107981 */ /* 0x000f62000c1e1900 */
[----:B------:R-:W-:-:S02]  /*0800*/  VIADD R7, R7, 0x400 ;  /* 0x0000040007077836 */ /* 0x000fc40000000000 */
[----:B--2---:R-:W-:-:S05]  /*0810*/  FADD R9, R9, -R10 ;  /* 0x8000000a09097221 */ /* 0x004fca0000000000 */
[----:B------:R-:W-:Y:S01]  /*0820*/  FSETP.GEU.AND P1, PT, R6, |R9|, PT ;  /* 0x400000090600720b */ /* 0x000fe20003f2e000 */
[----:B---3--:R-:W-:-:S03]  /*0830*/  FADD R11, R11, -R12 ;  /* 0x8000000c0b0b7221 */ /* 0x008fc60000000000 */
[----:B------:R-:W-:-:S04]  /*0840*/  FSEL R6, |R9|, R6, !P1 ;  /* 0x0000000609067208 */ /* 0x000fc80004800200 */
[----:B------:R-:W-:Y:S01]  /*0850*/  FSETP.GEU.AND P1, PT, R6, |R11|, PT ;  /* 0x4000000b0600720b */ /* 0x000fe20003f2e000 */
[----:B----4-:R-:W-:-:S03]  /*0860*/  FADD R13, R13, -R14 ;  /* 0x8000000e0d0d7221 */ /* 0x010fc60000000000 */
[----:B------:R-:W-:-:S04]  /*0870*/  FSEL R6, |R11|, R6, !P1 ;  /* 0x000000060b067208 */ /* 0x000fc80004800200 */
[----:B------:R-:W-:Y:S01]  /*0880*/  FSETP.GEU.AND P1, PT, R6, |R13|, PT ;  /* 0x4000000d0600720b */ /* 0x000fe20003f2e000 */
[----:B-----5:R-:W-:-:S03]  /*0890*/  FADD R15, R15, -R16 ;  /* 0x800000100f0f7221 */ /* 0x020fc60000000000 */
[----:B------:R-:W-:-:S04]  /*08a0*/  FSEL R6, |R13|, R6, !P1 ;  /* 0x000000060d067208 */ /* 0x000fc80004800200 */
[----:B------:R-:W-:-:S04]  /*08b0*/  FSETP.GEU.AND P1, PT, R6, |R15|, PT ;  /* 0x4000000f0600720b */ /* 0x000fc80003f2e000 */
[----:B------:R-:W-:-:S09]  /*08c0*/  FSEL R6, |R15|, R6, !P1 ;  /* 0x000000060f067208 */ /* 0x000fd20004800200 */
.L_x_291:
[----:B------:R-:W-:Y:S05]  /*08d0*/  BSYNC.RECONVERGENT B2 ;  /* 0x0000000000027941 */ /* 0x000fea0003800200 */
.L_x_290:
[----:B------:R-:W-:Y:S05]  /*08e0*/  @!P0 BRA `(.L_x_286) ;  /* 0x0000000000a08947 */ /* 0x000fea0003800000 */
[----:B------:R-:W-:Y:S01]  /*08f0*/  ISETP.NE.AND P1, PT, R17, 0x1, PT ;  /* 0x000000011100780c */ /* 0x000fe20003f25270 */
[----:B------:R-:W-:Y:S01]  /*0900*/  BSSY.RECONVERGENT B2, `(.L_x_292) ;  /* 0x0000017000027945 */ /* 0x000fe20003800200 */
[----:B------:R-:W-:-:S11]  /*0910*/  LOP3.LUT P0, RZ, R8, 0x100, RZ, 0xc0, !PT ;  /* 0x0000010008ff7812 */ /* 0x000fd6000780c0ff */
        /* <DEDUP_REMOVED lines=13> */
[----:B------:R-:W3:Y:S01]  /*09f0*/  LDG.E R11, desc[UR14][R4.64+0x400] ;  /* 0x0004000e040b7981 */ /* 0x000ee2000c1e1900 */
[----:B------:R-:W-:-:S02]  /*0a00*/  VIADD R7, R7, 0x200 ;  /* 0x0000020007077836 */ /* 0x000fc40000000000 */
[----:B--2---:R-:W-:-:S05]  /*0a10*/  FADD R9, R8, -R9 ;  /* 0x8000000908097221 */ /* 0x004fca0000000000 */
[----:B------:R-:W-:Y:S01]  /*0a20*/  FSETP.GEU.AND P1, PT, R6, |R9|, PT ;  /* 0x400000090600720b */ /* 0x000fe20003f2e000 */
[----:B---3--:R-:W-:-:S03]  /*0a30*/  FADD R11, R10, -R11 ;  /* 0x8000000b0a0b7221 */ /* 0x008fc60000000000 */
[----:B------:R-:W-:-:S04]  /*0a40*/  FSEL R6, |R9|, R6, !P1 ;  /* 0x0000000609067208 */ /* 0x000fc80004800200 */
[----:B------:R-:W-:-:S04]  /*0a50*/  FSETP.GEU.AND P1, PT, R6, |R11|, PT ;  /* 0x4000000b0600720b */ /* 0x000fc80003f2e000 */
[----:B------:R-:W-:-:S09]  /*0a60*/  FSEL R6, |R11|, R6, !P1 ;  /* 0x000000060b067208 */ /* 0x000fd20004800200 */
.L_x_293:
[----:B------:R-:W-:Y:S05]  /*0a70*/  BSYNC.RECONVERGENT B2 ;  /* 0x0000000000027941 */ /* 0x000fea0003800200 */
.L_x_292:
[----:B------:R-:W-:Y:S05]  /*0a80*/  @P0 BRA `(.L_x_286) ;  /* 0x0000000000380947 */ /* 0x000fea0003800000 */
        /* <DEDUP_REMOVED lines=10> */
[----:B------:R-:W2:Y:S02]  /*0b30*/  LDG.E R5, desc[UR14][R4.64] ;  /* 0x0000000e04057981 */ /* 0x000ea4000c1e1900 */
[----:B--2---:R-:W-:-:S05]  /*0b40*/  FADD R7, R2, -R5 ;  /* 0x8000000502077221 */ /* 0x004fca0000000000 */
[----:B------:R-:W-:-:S04]  /*0b50*/  FSETP.GEU.AND P0, PT, R6, |R7|, PT ;  /* 0x400000070600720b */ /* 0x000fc80003f0e000 */
[----:B------:R-:W-:-:S09]  /*0b60*/  FSEL R6, |R7|, R6, !P0 ;  /* 0x0000000607067208 */ /* 0x000fd20004000200 */
.L_x_286:
[----:B------:R-:W-:Y:S05]  /*0b70*/  BSYNC.RECONVERGENT B1 ;  /* 0x0000000000017941 */ /* 0x000fea0003800200 */
.L_x_285:
[----:B------:R-:W-:-:S09]  /*0b80*/  UISETP.GE.AND UP0, UPT, UR6, 0x100, UPT ;  /* 0x000001000600788c */ /* 0x000fd2000bf06270 */
[----:B------:R-:W-:Y:S05]  /*0b90*/  BRA.U !UP0, `(.L_x_294) ;  /* 0x0000000108dc7547 */ /* 0x000fea000b800000 */
[----:B------:R-:W0:Y:S01]  /*0ba0*/  S2R R7, SR_LANEID ;  /* 0x0000000000077919 */ /* 0x000e220000000000 */
[----:B------:R-:W1:Y:S02]  /*0bb0*/  SHFL.DOWN PT, R2, R6, 0x1, 0x1f ;  /* 0x08201f0006027f89 */ /* 0x000e6400000e0000 */
[----:B-1----:R-:W-:Y:S02]  /*0bc0*/  FSETP.GEU.AND P1, PT, R6, R2, PT ;  /* 0x000000020600720b */ /* 0x002fe40003f2e000 */
[C---:B0-----:R-:W-:Y:S02]  /*0bd0*/  ISETP.GT.AND P0, PT, R7.reuse, 0x1e, PT ;  /* 0x0000001e0700780c */ /* 0x041fe40003f04270 */
[----:B------:R-:W-:Y:S02]  /*0be0*/  FSEL R2, R2, R6, !P1 ;  /* 0x0000000602027208 */ /* 0x000fe40004800000 */
[----:B------:R-:W-:Y:S02]  /*0bf0*/  ISETP.NE.AND P2, PT, R7, RZ, PT ;  /* 0x000000ff0700720c */ /* 0x000fe40003f45270 */
[----:B------:R-:W-:-:S02]  /*0c00*/  FSEL R2, R6, R2, P0 ;  /* 0x0000000206027208 */ /* 0x000fc40000000000 */
[----:B------:R-:W-:-:S03]  /*0c10*/  ISETP.GT.AND P0, PT, R7, 0x1d, PT ;  /* 0x0000001d0700780c */ /* 0x000fc60003f04270 */
[----:B------:R-:W0:Y:S06]  /*0c20*/  SHFL.DOWN PT, R3, R2, 0x2, 0x1f ;  /* 0x08401f0002037f89 */ /* 0x000e2c00000e0000 */
        /* <DEDUP_REMOVED lines=24> */
[----:B-1----:R-:W-:Y:S05]  /*0db0*/  @P0 BRA `(.L_x_295) ;  /* 0x0000002000600947 */ /* 0x002fea0003800000 */
        /* <DEDUP_REMOVED lines=21> */
.L_x_294:
[----:B------:R-:W-:Y:S01]  /*0f10*/  LOP3.LUT R2, R0, 0x3e0, RZ, 0xc0, !PT ;  /* 0x000003e000027812 */ /* 0x000fe200078ec0ff */
[----:B------:R-:W0:Y:S04]  /*0f20*/  S2R R7, SR_LANEID ;  /* 0x0000000000077919 */ /* 0x000e280000000000 */
[----:B------:R-:W-:Y:S01]  /*0f30*/  VIADD R3, R2, 0x20 ;  /* 0x0000002002037836 */ /* 0x000fe20000000000 */
[----:B------:R-:W-:-:S04]  /*0f40*/  LOP3.LUT R2, RZ, R2, RZ, 0x33, !PT ;  /* 0x00000002ff027212 */ /* 0x000fc800078e33ff */
[----:B------:R-:W-:Y:S01]  /*0f50*/  ISETP.GT.AND P0, PT, R3, UR6, PT ;  /* 0x0000000603007c0c */ /* 0x000fe2000bf04270 */
[----:B------:R-:W-:-:S05]  /*0f60*/  VIADD R2, R2, UR6 ;  /* 0x0000000602027c36 */ /* 0x000fca0008000000 */
[----:B------:R-:W-:-:S05]  /*0f70*/  SEL R2, R2, 0x1f, P0 ;  /* 0x0000001f02027807 */ /* 0x000fca0000000000 */
[----:B------:R-:W1:Y:S01]  /*0f80*/  SHFL.DOWN PT, R3, R6, 0x1, R2 ;  /* 0x0820000006037989 */ /* 0x000e6200000e0002 */
[C---:B0-----:R-:W-:Y:S01]  /*0f90*/  ISETP.GE.AND P0, PT, R7.reuse, R2, PT ;  /* 0x000000020700720c */ /* 0x041fe20003f06270 */
[C---:B------:R-:W-:Y:S01]  /*0fa0*/  VIADD R5, R7.reuse, 0x2 ;  /* 0x0000000207057836 */ /* 0x040fe20000000000 */
[----:B------:R-:W-:Y:S02]  /*0fb0*/  ISETP.NE.AND P2, PT, R7, RZ, PT ;  /* 0x000000ff0700720c */ /* 0x000fe40003f45270 */
[----:B-1----:R-:W-:-:S11]  /*0fc0*/  FSETP.GEU.AND P1, PT, R6, R3, PT ;  /* 0x000000030600720b */ /* 0x002fd60003f2e000 */
[----:B------:R-:W0:Y:S01]  /*0fd0*/  @!P2 S2R R8, SR_CgaCtaId ;  /* 0x000000000008a919 */ /* 0x000e220000008800 */
[----:B------:R-:W-:Y:S02]  /*0fe0*/  @!P0 FSEL R6, R3, R6, !P1 ;  /* 0x0000000603068208 */ /* 0x000fe40004800000 */
[----:B------:R-:W-:Y:S01]  /*0ff0*/  ISETP.GT.AND P0, PT, R5, R2, PT ;  /* 0x000000020500720c */ /* 0x000fe20003f04270 */
[----:B------:R-:W-:Y:S01]  /*1000*/  VIADD R5, R7, 0x4 ;  /* 0x0000000407057836 */ /* 0x000fe20000000000 */
[----:B------:R-:W-:Y:S01]  /*1010*/  @!P2 SHF.R.U32.HI R4, RZ, 0x3, R0 ;  /* 0x00000003ff04a819 */ /* 0x000fe20000011600 */
[----:B------:R-:W1:Y:S03]  /*1020*/  SHFL.DOWN PT, R3, R6, 0x2, R2 ;  /* 0x0840000006037989 */ /* 0x000e6600000e0002 */
[----:B------:R-:W-:Y:S02]  /*1030*/  @!P2 LOP3.LUT R4, R4, 0x7c, RZ, 0xc0, !PT ;  /* 0x0000007c0404a812 */ /* 0x000fe400078ec0ff */
[----:B-1----:R-:W-:-:S05]  /*1040*/  FSETP.GEU.AND P1, PT, R6, R3, PT ;  /* 0x000000030600720b */ /* 0x002fca0003f2e000 */
[----:B------:R-:W-:Y:S02]  /*1050*/  @!P0 FSEL R6, R3, R6, !P1 ;  /* 0x0000000603068208 */ /* 0x000fe40004800000 */
[----:B------:R-:W-:Y:S01]  /*1060*/  ISETP.GT.AND P0, PT, R5, R2, PT ;  /* 0x000000020500720c */ /* 0x000fe20003f04270 */
[----:B------:R-:W-:Y:S02]  /*1070*/  VIADD R5, R7, 0x8 ;  /* 0x0000000807057836 */ /* 0x000fe40000000000 */
[----:B------:R-:W1:Y:S02]  /*1080*/  SHFL.DOWN PT, R3, R6, 0x4, R2 ;  /* 0x0880000006037989 */ /* 0x000e6400000e0002 */
[----:B-1----:R-:W-:-:S08]  /*1090*/  FSETP.GEU.AND P1, PT, R6, R3, PT ;  /* 0x000000030600720b */ /* 0x002fd00003f2e000 */
[----:B------:R-:W-:Y:S02]  /*10a0*/  @!P0 FSEL R6, R3, R6, !P1 ;  /* 0x0000000603068208 */ /* 0x000fe40004800000 */
[----:B------:R-:W-:Y:S01]  /*10b0*/  ISETP.GT.AND P0, PT, R5, R2, PT ;  /* 0x000000020500720c */ /* 0x000fe20003f04270 */
[----:B------:R-:W-:Y:S02]  /*10c0*/  VIADD R5, R7, 0x10 ;  /* 0x0000001007057836 */ /* 0x000fe40000000000 */
[----:B------:R-:W1:Y:S02]  /*10d0*/  SHFL.DOWN PT, R3, R6, 0x8, R2 ;  /* 0x0900000006037989 */ /* 0x000e6400000e0002 */
[----:B-1----:R-:W-:-:S08]  /*10e0*/  FSETP.GEU.AND P1, PT, R6, R3, PT ;  /* 0x000000030600720b */ /* 0x002fd00003f2e000 */
[----:B------:R-:W-:Y:S02]  /*10f0*/  @!P0 FSEL R6, R3, R6, !P1 ;  /* 0x0000000603068208 */ /* 0x000fe40004800000 */
[----:B------:R-:W-:Y:S02]  /*1100*/  ISETP.GT.AND P0, PT, R5, R2, PT ;  /* 0x000000020500720c */ /* 0x000fe40003f04270 */
[----:B------:R-:W-:Y:S01]  /*1110*/  @!P2 MOV R5, 0x400 ;  /* 0x000004000005a802 */ /* 0x000fe20000000f00 */
[----:B------:R-:W1:Y:S03]  /*1120*/  SHFL.DOWN PT, R3, R6, 0x10, R2 ;  /* 0x0a00000006037989 */ /* 0x000e6600000e0002 */
[----:B0-----:R-:W-:-:S05]  /*1130*/  @!P2 LEA R5, R8, R5, 0x18 ;  /* 0x000000050805a211 */ /* 0x001fca00078ec0ff */
[----:B------:R-:W-:Y:S01]  /*1140*/  @!P2 IMAD.IADD R4, R4, 0x1, R5 ;  /* 0x000000010404a824 */ /* 0x000fe200078e0205 */
[----:B-1----:R-:W-:-:S04]  /*1150*/  FSETP.GEU.AND P1, PT, R6, R3, PT ;  /* 0x000000030600720b */ /* 0x002fc80003f2e000 */
[----:B------:R-:W-:Y:S02]  /*1160*/  @!P0 FSEL R6, R3, R6, !P1 ;  /* 0x0000000603068208 */ /* 0x000fe40004800000 */
[----:B------:R-:W-:-:S03]  /*1170*/  ISETP.NE.AND P0, PT, R0, RZ, PT ;  /* 0x000000ff0000720c */ /* 0x000fc60003f05270 */
[----:B------:R-:W-:-:S05]  /*1180*/  IMAD.MOV.U32 R9, RZ, RZ, R6 ;  /* 0x000000ffff097224 */ /* 0x000fca00078e0006 */
[----:B------:R0:W-:Y:S01]  /*1190*/  @!P2 STS [R4+0x8], R9 ;  /* 0x000008090400a388 */ /* 0x0001e20000000800 */
[----:B------:R-:W-:Y:S06]  /*11a0*/  BAR.SYNC.DEFER_BLOCKING 0x0 ;  /* 0x0000000000007b1d */ /* 0x000fec0000010000 */
[----:B------:R-:W-:Y:S05]  /*11b0*/  @P0 BRA `(.L_x_295) ;  /* 0x0000001c00600947 */ /* 0x000fea0003800000 */
[----:B------:R-:W1:Y:S01]  /*11c0*/  S2UR UR5, SR_CgaCtaId ;  /* 0x00000000000579c3 */ /* 0x000e620000008800 */
[----:B------:R-:W-:Y:S01]  /*11d0*/  UMOV UR4, 0x400 ;  /* 0x0000040000047882 */ /* 0x000fe20000000000 */
[----:B------:R-:W-:-:S06]  /*11e0*/  UISETP.GT.AND UP0, UPT, UR6, 0x20, UPT ;  /* 0x000000200600788c */ /* 0x000fcc000bf04270 */
[----:B------:R-:W-:Y:S01]  /*11f0*/  PLOP3.LUT P3, PT, PT, PT, UP0, 0x80, 0x8 ;  /* 0x000000000008781c */ /* 0x000fe20003f6f008 */
[----:B------:R-:W-:-:S06]  /*1200*/  UISETP.GT.AND UP0, UPT, UR6, 0x40, UPT ;  /* 0x000000400600788c */ /* 0x000fcc000bf04270 */
[----:B------:R-:W-:Y:S01]  /*1210*/  PLOP3.LUT P2, PT, PT, PT, UP0, 0x80, 0x8 ;  /* 0x000000000008781c */ /* 0x000fe20003f4f008 */
[----:B------:R-:W-:Y:S02]  /*1220*/  UISETP.GT.AND UP0, UPT, UR6, 0x60, UPT ;  /* 0x000000600600788c */ /* 0x000fe4000bf04270 */
[----:B-1----:R-:W-:-:S09]  /*1230*/  ULEA UR4, UR5, UR4, 0x18 ;  /* 0x0000000405047291 */ /* 0x002fd2000f8ec0ff */
[----:B------:R-:W1:Y:S04]  /*1240*/  LDS R0, [UR4+0xc] ;  /* 0x00000c04ff007984 */ /* 0x000e680008000800 */
[----:B0-----:R-:W0:Y:S04]  /*1250*/  LDS.128 R4, [UR4+0x10] ;  /* 0x00001004ff047984 */ /* 0x001e280008000c00 */
[----:B------:R-:W2:Y:S01]  /*1260*/  LDS.64 R2, [UR4+0x20] ;  /* 0x00002004ff027984 */ /* 0x000ea20008000a00 */
[----:B-1----:R-:W-:-:S04]  /*1270*/  FSETP.GEU.AND P1, PT, R9, R0, PT ;  /* 0x000000000900720b */ /* 0x002fc80003f2e000 */
[----:B------:R-:W-:Y:S02]  /*1280*/  @P3 FSEL R9, R0, R9, !P1 ;  /* 0x0000000900093208 */ /* 0x000fe40004800000 */
[----:B------:R-:W-:Y:S01]  /*1290*/  PLOP3.LUT P1, PT, PT, PT, UP0, 0x80, 0x8 ;  /* 0x000000000008781c */ /* 0x000fe20003f2f008 */
[----:B------:R-:W-:Y:S01]  /*12a0*/  UISETP.GT.AND UP0, UPT, UR6, 0x80, UPT ;  /* 0x000000800600788c */ /* 0x000fe2000bf04270 */
[----:B0-----:R-:W-:-:S04]  /*12b0*/  FSETP.GEU.AND P3, PT, R9, R4, PT ;  /* 0x000000040900720b */ /* 0x001fc80003f6e000 */
[----:B------:R-:W-:Y:S02]  /*12c0*/  @P2 FSEL R9, R4, R9, !P3 ;  /* 0x0000000904092208 */ /* 0x000fe40005800000 */
[----:B------:R-:W-:Y:S01]  /*12d0*/  PLOP3.LUT P2, PT, PT, PT, UP0, 0x80, 0x8 ;  /* 0x000000000008781c */ /* 0x000fe20003f4f008 */
[----:B------:R-:W-:Y:S01]  /*12e0*/  UISETP.GT.AND UP0, UPT, UR6, 0xa0, UPT ;  /* 0x000000a00600788c */ /* 0x000fe2000bf04270 */
[----:B------:R-:W-:-:S04]  /*12f0*/  FSETP.GEU.AND P3, PT, R9, R5, PT ;  /* 0x000000050900720b */ /* 0x000fc80003f6e000 */
        /* <DEDUP_REMOVED lines=9> */
[----:B------:R-:W-:Y:S02]  /*1390*/  PLOP3.LUT P3, PT, PT, PT, UP0, 0x80, 0x8 ;  /* 0x000000000008781c */ /* 0x000fe40003f6f008 */
[----:B--2---:R-:W-:-:S04]  /*13a0*/  FSETP.GEU.AND P1, PT, R9, R2, PT ;  /* 0x000000020900720b */ /* 0x004fc80003f2e000 */
[----:B------:R-:W-:-:S04]  /*13b0*/  @P2 FSEL R9, R2, R9, !P1 ;  /* 0x0000000902092208 */ /* 0x000fc80004800000 */
[----:B------:R-:W-:-:S04]  /*13c0*/  FSETP.GEU.AND P1, PT, R9, R3, PT ;  /* 0x000000030900720b */ /* 0x000fc80003f2e000 */
[----:B------:R-:W-:Y:S01]  /*13d0*/  @P3 FSEL R9, R3, R9, !P1 ;  /* 0x0000000903093208 */ /* 0x000fe20004800000 */
[----:B------:R-:W-:Y:S08]  /*13e0*/  BRA `(.L_x_295) ;  /* 0x0000001800d47947 */ /* 0x000ff00003800000 */
.L_x_282:
[----:B------:R-:W0:Y:S01]  /*13f0*/  S2R R0, SR_TID.X ;  /* 0x0000000000007919 */ /* 0x000e220000002100 */
[----:B------:R-:W1:Y:S01]  /*1400*/  LDCU.128 UR8, c[0x0][0x380] ;  /* 0x00007000ff0877ac */ /* 0x000e620008000c00 */
[----:B0-----:R-:W-:-:S05]  /*1410*/  IADD3 R3, P0, PT, R0, UR7, RZ ;  /* 0x0000000700037c10 */ /* 0x001fca000ff1e0ff */
[----:B------:R-:W-:Y:S02]  /*1420*/  IMAD.X R4, RZ, RZ, RZ, P0 ;  /* 0x000000ffff047224 */ /* 0x000fe400000e06ff */
[----:B------:R-:W-:-:S03]  /*1430*/  IMAD.SHL.U32 R2, R3, 0x4, RZ ;  /* 0x0000000403027824 */ /* 0x000fc600078e00ff */
[----:B------:R-:W-:Y:S02]  /*1440*/  SHF.L.U64.HI R3, R3, 0x2, R4 ;  /* 0x0000000203037819 */ /* 0x000fe40000010204 */
[C---:B-1----:R-:W-:Y:S02]  /*1450*/  IADD3 R4, P0, PT, R2.reuse, UR8, RZ ;  /* 0x0000000802047c10 */ /* 0x042fe4000ff1e0ff */
        /* <DEDUP_REMOVED lines=26> */
[----:B------:R-:W2:Y:S01]  /*1600*/  LDG.E R7, desc[UR14][R4.64+0x2400] ;  /* 0x0024000e04077981 */ /* 0x000ea2000c1e1900 */
[----:B---3--:R-:W-:-:S03]  /*1610*/  FADD R11, R11, -R10 ;  /* 0x8000000a0b0b7221 */ /* 0x008fc60000000000 */
[----:B------:R0:W3:Y:S01]  /*1620*/  LDG.E R10, desc[UR14][R4.64+0x3800] ;  /* 0x0038000e040a7981 */ /* 0x0000e2000c1e1900 */
[----:B----4-:R-:W-:-:S03]  /*1630*/  FADD R9, R9, -R12 ;  /* 0x8000000c09097221 */ /* 0x010fc60000000000 */
[----:B------:R-:W0:Y:S01]  /*1640*/  LDG.E R12, desc[UR14][R4.64+0x3400] ;  /* 0x0034000e040c7981 */ /* 0x000e22000c1e1900 */
[----:B-----5:R-:W-:-:S03]  /*1650*/  FADD R24, R24, -R25 ;  /* 0x8000001918187221 */ /* 0x020fc60000000000 */
[----:B------:R-:W0:Y:S01]  /*1660*/  LDG.E R5, desc[UR14][R2.64+0x3400] ;  /* 0x0034000e02057981 */ /* 0x000e22000c1e1900 */
[----:B------:R-:W-:-:S03]  /*1670*/  FADD R19, R19, -R26 ;  /* 0x8000001a13137221 */ /* 0x000fc60000000000 */
[----:B------:R-:W4:Y:S04]  /*1680*/  LDG.E R4, desc[UR14][R2.64+0x3c00] ;  /* 0x003c000e02047981 */ /* 0x000f28000c1e1900 */
[----:B------:R-:W5:Y:S01]  /*1690*/  LDG.E R26, desc[UR14][R2.64+0x2c00] ;  /* 0x002c000e021a7981 */ /* 0x000f62000c1e1900 */
[----:B------:R-:W-:-:S03]  /*16a0*/  FADD R22, R22, -R23 ;  /* 0x8000001716167221 */ /* 0x000fc60000000000 */
[----:B------:R-:W2:Y:S01]  /*16b0*/  LDG.E R23, desc[UR14][R2.64+0x2800] ;  /* 0x0028000e02177981 */ /* 0x000ea2000c1e1900 */
[----:B------:R-:W-:-:S03]  /*16c0*/  FADD R25, R20, -R21 ;  /* 0x8000001514197221 */ /* 0x000fc60000000000 */
[----:B------:R-:W3:Y:S04]  /*16d0*/  LDG.E R20, desc[UR14][R2.64+0x2400] ;  /* 0x0024000e02147981 */ /* 0x000ee8000c1e1900 */
[----:B------:R-:W3:Y:S01]  /*16e0*/  LDG.E R21, desc[UR14][R2.64+0x3000] ;  /* 0x0030000e02157981 */ /* 0x000ee2000c1e1900 */
[----:B------:R-:W-:-:S03]  /*16f0*/  FADD R8, R8, -R13 ;  /* 0x8000000d08087221 */ /* 0x000fc60000000000 */
[----:B------:R-:W3:Y:S01]  /*1700*/  LDG.E R13, desc[UR14][R2.64+0x3800] ;  /* 0x0038000e020d7981 */ /* 0x000ee2000c1e1900 */
[----:B------:R-:W-:Y:S01]  /*1710*/  FSETP.GEU.AND P0, PT, |R6|, |R11|, PT ;  /* 0x4000000b0600720b */ /* 0x000fe20003f0e200 */
[----:B------:R-:W-:-:S03]  /*1720*/  FADD R18, R18, -R27 ;  /* 0x8000001b12127221 */ /* 0x000fc60000000000 */
[----:B------:R-:W-:Y:S02]  /*1730*/  FSEL R6, |R11|, |R6|, !P0 ;  /* 0x400000060b067208 */ /* 0x000fe40004000200 */
[----:B------:R-:W-:Y:S02]  /*1740*/  FSETP.GEU.AND P2, PT, |R19|, |R24|, PT ;  /* 0x400000181300720b */ /* 0x000fe40003f4e200 */
[----:B------:R-:W-:Y:S02]  /*1750*/  FSETP.GEU.AND P1, PT, |R9|, |R18|, PT ;  /* 0x400000120900720b */ /* 0x000fe40003f2e200 */
[----:B------:R-:W-:Y:S02]  /*1760*/  FSETP.GEU.AND P0, PT, |R22|, |R25|, PT ;  /* 0x400000191600720b */ /* 0x000fe40003f0e200 */
[----:B------:R-:W-:Y:S02]  /*1770*/  FSEL R9, |R18|, |R9|, !P1 ;  /* 0x4000000912097208 */ /* 0x000fe40004800200 */
[----:B------:R-:W-:-:S02]  /*1780*/  FSEL R19, |R24|, |R19|, !P2 ;  /* 0x4000001318137208 */ /* 0x000fc40005000200 */
[----:B------:R-:W-:Y:S01]  /*1790*/  FSEL R22, |R25|, |R22|, !P0 ;  /* 0x4000001619167208 */ /* 0x000fe20004000200 */
[----:B------:R-:W-:-:S04]  /*17a0*/  UISETP.GE.U32.AND UP0, UPT, UR5, UR4, UPT ;  /* 0x000000040500728c */ /* 0x000fc8000bf06070 */
[----:B------:R-:W-:Y:S01]  /*17b0*/  UISETP.GE.U32.AND.EX UP0, UPT, UR18, UR17, UPT, UP0 ;  /* 0x000000111200728c */ /* 0x000fe2000bf06100 */
[----:B0-----:R-:W-:Y:S01]  /*17c0*/  FADD R5, R12, -R5 ;  /* 0x800000050c057221 */ /* 0x001fe20000000000 */
[----:B----4-:R-:W-:Y:S01]  /*17d0*/  FADD R17, R17, -R4 ;  /* 0x8000000411117221 */ /* 0x010fe20000000000 */
[----:B-----5:R-:W-:Y:S01]  /*17e0*/  FADD R15, R15, -R26 ;  /* 0x8000001a0f0f7221 */ /* 0x020fe20000000000 */
[----:B--2---:R-:W-:Y:S01]  /*17f0*/  FADD R16, R16, -R23 ;  /* 0x8000001710107221 */ /* 0x004fe20000000000 */
[----:B---3--:R-:W-:Y:S01]  /*1800*/  FADD R7, R7, -R20 ;  /* 0x8000001407077221 */ /* 0x008fe20000000000 */
[----:B------:R-:W-:Y:S01]  /*1810*/  FADD R14, R14, -R21 ;  /* 0x800000150e0e7221 */ /* 0x000fe20000000000 */
[----:B------:R-:W-:-:S03]  /*1820*/  FADD R10, R10, -R13 ;  /* 0x8000000d0a0a7221 */ /* 0x000fc60000000000 */
[----:B------:R-:W-:Y:S02]  /*1830*/  FSETP.GEU.AND P0, PT, |R8|, |R7|, PT ;  /* 0x400000070800720b */ /* 0x000fe40003f0e200 */
[----:B------:R-:W-:Y:S02]  /*1840*/  FSETP.GEU.AND P1, PT, |R16|, |R15|, PT ;  /* 0x4000000f1000720b */ /* 0x000fe40003f2e200 */
[----:B------:R-:W-:Y:S02]  /*1850*/  FSETP.GEU.AND P2, PT, |R14|, |R5|, PT ;  /* 0x400000050e00720b */ /* 0x000fe40003f4e200 */
[----:B------:R-:W-:Y:S02]  /*1860*/  FSETP.GEU.AND P3, PT, |R10|, |R17|, PT ;  /* 0x400000110a00720b */ /* 0x000fe40003f6e200 */
[----:B------:R-:W-:Y:S02]  /*1870*/  FSEL R7, |R7|, |R8|, !P0 ;  /* 0x4000000807077208 */ /* 0x000fe40004000200 */
[----:B------:R-:W-:-:S02]  /*1880*/  FSEL R16, |R15|, |R16|, !P1 ;  /* 0x400000100f107208 */ /* 0x000fc40004800200 */
[----:B------:R-:W-:Y:S02]  /*1890*/  FSEL R5, |R5|, |R14|, !P2 ;  /* 0x4000000e05057208 */ /* 0x000fe40005000200 */
[----:B------:R-:W-:Y:S02]  /*18a0*/  FSEL R10, |R17|, |R10|, !P3 ;  /* 0x4000000a110a7208 */ /* 0x000fe40005800200 */
[----:B------:R-:W-:Y:S02]  /*18b0*/  FSETP.GEU.AND P0, PT, R6, R9, PT ;  /* 0x000000090600720b */ /* 0x000fe40003f0e000 */
[----:B------:R-:W-:Y:S02]  /*18c0*/  FSETP.GEU.AND P1, PT, R19, R22, PT ;  /* 0x000000161300720b */ /* 0x000fe40003f2e000 */
[----:B------:R-:W-:Y:S02]  /*18d0*/  FSETP.GEU.AND P2, PT, R7, R16, PT ;  /* 0x000000100700720b */ /* 0x000fe40003f4e000 */
[----:B------:R-:W-:-:S02]  /*18e0*/  FSETP.GEU.AND P3, PT, R5, R10, PT ;  /* 0x0000000a0500720b */ /* 0x000fc40003f6e000 */
[----:B------:R-:W-:Y:S02]  /*18f0*/  FSEL R6, R9, R6, !P0 ;  /* 0x0000000609067208 */ /* 0x000fe40004000000 */
[----:B------:R-:W-:Y:S02]  /*1900*/  FSEL R19, R22, R19, !P1 ;  /* 0x0000001316137208 */ /* 0x000fe40004800000 */
[----:B------:R-:W-:Y:S02]  /*1910*/  FSEL R7, R16, R7, !P2 ;  /* 0x0000000710077208 */ /* 0x000fe40005000000 */
[----:B------:R-:W-:Y:S02]  /*1920*/  FSEL R10, R10, R5, !P3 ;  /* 0x000000050a0a7208 */ /* 0x000fe40005800000 */
[----:B------:R-:W-:Y:S02]  /*1930*/  FSETP.GEU.AND P0, PT, R6, R19, PT ;  /* 0x000000130600720b */ /* 0x000fe40003f0e000 */
[----:B------:R-:W-:-:S02]  /*1940*/  FSETP.GEU.AND P1, PT, R7, R10, PT ;  /* 0x0000000a0700720b */ /* 0x000fc40003f2e000 */
[----:B------:R-:W-:Y:S02]  /*1950*/  FSEL R6, R19, R6, !P0 ;  /* 0x0000000613067208 */ /* 0x000fe40004000000 */
[----:B------:R-:W-:-:S04]  /*1960*/  FSEL R7, R10, R7, !P1 ;  /* 0x000000070a077208 */ /* 0x000fc80004800000 */
[----:B------:R-:W-:-:S04]  /*1970*/  FSETP.GEU.AND P0, PT, R6, R7, PT ;  /* 0x000000070600720b */ /* 0x000fc80003f0e000 */
[----:B------:R-:W-:Y:S01]  /*1980*/  FSEL R6, R7, R6, !P0 ;  /* 0x0000000607067208 */ /* 0x000fe20004000000 */
[----:B------:R-:W-:Y:S08]  /*1990*/  BRA.U !UP0, `(.L_x_296) ;  /* 0x00000011088c7547 */ /* 0x000ff0000b800000 */
[----:B------:R-:W-:Y:S02]  /*19a0*/  UIADD3 UR21, UP0, UPT, UR4, UR7, URZ ;  /* 0x0000000704157290 */ /* 0x000fe4000ff1e0ff */
[----:B------:R-:W-:Y:S01]  /*19b0*/  IMAD.U32 R9, RZ, RZ, UR4 ;  /* 0x00000004ff097e24 */ /* 0x000fe2000f8e00ff */
[----:B------:R-:W-:Y:S01]  /*19c0*/  UIADD3 UR19, UP1, UPT, UR12, -0x1000, URZ ;  /* 0xfffff0000c137890 */ /* 0x000fe2000ff3e0ff */
[----:B------:R-:W-:Y:S01]  /*19d0*/  IMAD.U32 R3, RZ, RZ, UR4 ;  /* 0x00000004ff037e24 */ /* 0x000fe2000f8e00ff */
[----:B------:R-:W-:Y:S01]  /*19e0*/  UIADD3.X UR5, UPT, UPT, URZ, UR17, URZ, UP0, !UPT ;  /* 0x00000011ff057290 */ /* 0x000fe200087fe4ff */
[----:B------:R-:W-:Y:S01]  /*19f0*/  LOP3.LUT R2, RZ, R0, RZ, 0x33, !PT ;  /* 0x00000000ff027212 */ /* 0x000fe200078e33ff */
[----:B------:R-:W-:Y:S01]  /*1a00*/  UIADD3.X UR20, UPT, UPT, UR13, -0x1, URZ, UP1, !UPT ;  /* 0xffffffff0d147890 */ /* 0x000fe20008ffe4ff */
[----:B------:R-:W-:Y:S01]  /*1a10*/  IADD3 R9, P0, P1, R0, UR7, R9 ;  /* 0x0000000700097c10 */ /* 0x000fe2000f91e009 */
[----:B------:R-:W-:Y:S01]  /*1a20*/  UISETP.GT.U32.AND UP0, UPT, UR21, UR19, UPT ;  /* 0x000000131500728c */ /* 0x000fe2000bf04070 */
[----:B------:R-:W-:-:S02]  /*1a30*/  IADD3 R2, PT, PT, -R3, UR12, R2 ;  /* 0x0000000c03027c10 */ /* 0x000fc4000fffe102 */
[C---:B------:R-:W-:Y:S01]  /*1a40*/  LEA R8, P2, R9.reuse, 0x1000, 0x2 ;  /* 0x0000100009087811 */ /* 0x040fe200078410ff */
[----:B------:R-:W-:Y:S01]  /*1a50*/  UISETP.GT.U32.AND.EX UP0, UPT, UR5, UR20, UPT, UP0 ;  /* 0x000000140500728c */ /* 0x000fe2000bf04100 */
[----:B------:R-:W-:Y:S01]  /*1a60*/  IADD3.X R4, PT, PT, RZ, UR17, RZ, P0, P1 ;  /* 0x00000011ff047c10 */ /* 0x000fe200087e24ff */
[----:B------:R-:W-:Y:S01]  /*1a70*/  VIADD R10, R2, -UR7 ;  /* 0x80000007020a7c36 */ /* 0x000fe20008000000 */
[C---:B------:R-:W-:Y:S02]  /*1a80*/  IADD3 R0, P0, PT, R8.reuse, UR8, RZ ;  /* 0x0000000808007c10 */ /* 0x040fe4000ff1e0ff */
[----:B------:R-:W-:Y:S01]  /*1a90*/  LEA.HI.X R9, R9, RZ, R4, 0x2, P2 ;  /* 0x000000ff09097211 */ /* 0x000fe200010f1404 */
[----:B------:R-:W-:Y:S01]  /*1aa0*/  IMAD.U32 R4, RZ, RZ, UR4 ;  /* 0x00000004ff047e24 */ /* 0x000fe2000f8e00ff */
[----:B------:R-:W-:Y:S01]  /*1ab0*/  IADD3 R8, P1, PT, R8, UR10, RZ ;  /* 0x0000000a08087c10 */ /* 0x000fe2000ff3e0ff */
[----:B------:R-:W-:Y:S01]  /*1ac0*/  UMOV UR4, URZ ;  /* 0x000000ff00047c82 */ /* 0x000fe20008000000 */
[----:B------:R-:W-:-:S02]  /*1ad0*/  IADD3.X R7, PT, PT, R9, UR9, RZ, P0, !PT ;  /* 0x0000000909077c10 */ /* 0x000fc400087fe4ff */
[----:B------:R-:W-:Y:S01]  /*1ae0*/  IADD3.X R9, PT, PT, R9, UR11, RZ, P1, !PT ;  /* 0x0000000b09097c10 */ /* 0x000fe20008ffe4ff */
[----:B------:R-:W-:Y:S08]  /*1af0*/  BRA.U UP0, `(.L_x_297) ;  /* 0x0000000500d07547 */ /* 0x000ff0000b800000 */
[----:B------:R-:W0:Y:S01]  /*1b00*/  LDCU UR6, c[0x0][0x3c8] ;  /* 0x00007900ff0677ac */ /* 0x000e220008000800 */
[----:B------:R-:W1:Y:S01]  /*1b10*/  LDCU.64 UR12, c[0x0][0x3c0] ;  /* 0x00007800ff0c77ac */ /* 0x000e620008000a00 */
[----:B------:R-:W2:Y:S01]  /*1b20*/  LDCU.128 UR8, c[0x0][0x380] ;  /* 0x00007000ff0877ac */ /* 0x000ea20008000c00 */
[----:B------:R-:W-:Y:S01]  /*1b30*/  NOP ;  /* 0x0000000000007918 */ /* 0x000fe20000000000 */
.L_x_298:
[----:B------:R-:W3:Y:S02]  /*1b40*/  S2R R3, SR_TID.X ;  /* 0x0000000000037919 */ /* 0x000ee40000002100 */
[----:B---3--:R-:W-:-:S05]  /*1b50*/  IADD3 R3, P0, PT, R3, UR21, RZ ;  /* 0x0000001503037c10 */ /* 0x008fca000ff1e0ff */
[----:B------:R-:W-:Y:S02]  /*1b60*/  IMAD.X R4, RZ, RZ, UR5, P0 ;  /* 0x00000005ff047e24 */ /* 0x000fe400080e06ff */
[----:B------:R-:W-:-:S03]  /*1b70*/  IMAD.SHL.U32 R2, R3, 0x4, RZ ;  /* 0x0000000403027824 */ /* 0x000fc600078e00ff */
[----:B------:R-:W-:Y:S02]  /*1b80*/  SHF.L.U64.HI R3, R3, 0x2, R4 ;  /* 0x0000000203037819 */ /* 0x000fe40000010204 */
[C---:B--2---:R-:W-:Y:S02]  /*1b90*/  IADD3 R4, P0, PT, R2.reuse, UR8, RZ ;  /* 0x0000000802047c10 */ /* 0x044fe4000ff1e0ff */
        /* <DEDUP_REMOVED lines=21> */
[----:B--2---:R-:W-:Y:S01]  /*1cf0*/  FADD R15, R15, -R12 ;  /* 0x8000000c0f0f7221 */ /* 0x004fe20000000000 */
[----:B---3--:R-:W-:-:S02]  /*1d00*/  FADD R17, R17, -R20 ;  /* 0x8000001411117221 */ /* 0x008fc40000000000 */
[----:B------:R-:W2:Y:S01]  /*1d10*/  LDG.E R20, desc[UR14][R2.64+0x2000] ;  /* 0x0020000e02147981 */ /* 0x000ea2000c1e1900 */
[----:B----4-:R-:W-:-:S03]  /*1d20*/  FADD R18, R18, -R19 ;  /* 0x8000001312127221 */ /* 0x010fc60000000000 */
[----:B------:R-:W2:Y:S01]  /*1d30*/  LDG.E R19, desc[UR14][R4.64+0x2000] ;  /* 0x0020000e04137981 */ /* 0x000ea2000c1e1900 */
[----:B-----5:R-:W-:-:S03]  /*1d40*/  FADD R12, R11, -R22 ;  /* 0x800000160b0c7221 */ /* 0x020fc60000000000 */
[----:B------:R-:W3:Y:S01]  /*1d50*/  LDG.E R22, desc[UR14][R2.64+0x2400] ;  /* 0x0024000e02167981 */ /* 0x000ee2000c1e1900 */
[----:B------:R-:W-:-:S03]  /*1d60*/  FADD R16, R16, -R21 ;  /* 0x8000001510107221 */ /* 0x000fc60000000000 */
[----:B------:R-:W3:Y:S01]  /*1d70*/  LDG.E R21, desc[UR14][R4.64+0x2400] ;  /* 0x0024000e04157981 */ /* 0x000ee2000c1e1900 */
[----:B------:R-:W-:-:S03]  /*1d80*/  FADD R11, R13, -R24 ;  /* 0x800000180d0b7221 */ /* 0x000fc60000000000 */
[----:B------:R-:W4:Y:S01]  /*1d90*/  LDG.E R24, desc[UR14][R2.64+0x2800] ;  /* 0x0028000e02187981 */ /* 0x000f22000c1e1900 */
[----:B------:R-:W-:-:S03]  /*1da0*/  FADD R14, R14, -R23 ;  /* 0x800000170e0e7221 */ /* 0x000fc60000000000 */
[----:B------:R-:W4:Y:S01]  /*1db0*/  LDG.E R23, desc[UR14][R4.64+0x2800] ;  /* 0x0028000e04177981 */ /* 0x000f22000c1e1900 */
[----:B------:R-:W-:-:S03]  /*1dc0*/  FADD R13, R25, -R26 ;  /* 0x8000001a190d7221 */ /* 0x000fc60000000000 */
[----:B------:R-:W5:Y:S04]  /*1dd0*/  LDG.E R25, desc[UR14][R4.64+0x2c00] ;  /* 0x002c000e04197981 */ /* 0x000f68000c1e1900 */
[----:B------:R-:W5:Y:S01]  /*1de0*/  LDG.E R26, desc[UR14][R2.64+0x2c00] ;  /* 0x002c000e021a7981 */ /* 0x000f62000c1e1900 */
[----:B--2---:R-:W-:Y:S01]  /*1df0*/  FADD R19, R19, -R20 ;  /* 0x8000001413137221 */ /* 0x004fe20000000000 */
[----:B---3--:R-:W-:Y:S01]  /*1e00*/  FADD R20, R21, -R22 ;  /* 0x8000001615147221 */ /* 0x008fe20000000000 */
[----:B----4-:R-:W-:Y:S02]  /*1e10*/  FADD R21, R23, -R24 ;  /* 0x8000001817157221 */ /* 0x010fe40000000000 */
[----:B------:R-:W2:Y:S04]  /*1e20*/  LDG.E R23, desc[UR14][R4.64+0x3000] ;  /* 0x0030000e04177981 */ /* 0x000ea8000c1e1900 */
[----:B------:R-:W2:Y:S01]  /*1e30*/  LDG.E R24, desc[UR14][R2.64+0x3000] ;  /* 0x0030000e02187981 */ /* 0x000ea2000c1e1900 */
[----:B-----5:R-:W-:-:S03]  /*1e40*/  FADD R22, R25, -R26 ;  /* 0x8000001a19167221 */ /* 0x020fc60000000000 */
[----:B------:R-:W3:Y:S04]  /*1e50*/  LDG.E R25, desc[UR14][R4.64+0x3400] ;  /* 0x0034000e04197981 */ /* 0x000ee8000c1e1900 */
[----:B------:R-:W3:Y:S01]  /*1e60*/  LDG.E R26, desc[UR14][R2.64+0x3400] ;  /* 0x0034000e021a7981 */ /* 0x000ee2000c1e1900 */
[----:B--2---:R-:W-:Y:S01]  /*1e70*/  FADD R23, R23, -R24 ;  /* 0x8000001817177221 */ /* 0x004fe20000000000 */
[----:B---3--:R-:W-:Y:S02]  /*1e80*/  FADD R24, R25, -R26 ;  /* 0x8000001a19187221 */ /* 0x008fe40000000000 */
[----:B------:R-:W2:Y:S04]  /*1e90*/  LDG.E R26, desc[UR14][R4.64+0x3800] ;  /* 0x0038000e041a7981 */ /* 0x000ea8000c1e1900 */
[----:B------:R-:W2:Y:S01]  /*1ea0*/  LDG.E R25, desc[UR14][R2.64+0x3800] ;  /* 0x0038000e02197981 */ /* 0x000ea2000c1e1900 */
[----:B------:R-:W-:-:S02]  /*1eb0*/  FSETP.GEU.AND P0, PT, R6, |R15|, PT ;  /* 0x4000000f0600720b */ /* 0x000fc40003f0e000 */
[----:B------:R-:W-:Y:S02]  /*1ec0*/  FSETP.GEU.AND P1, PT, |R12|, |R11|, PT ;  /* 0x4000000b0c00720b */ /* 0x000fe40003f2e200 */
[----:B------:R-:W-:Y:S02]  /*1ed0*/  FSEL R6, |R15|, R6, !P0 ;  /* 0x000000060f067208 */ /* 0x000fe40004000200 */
[----:B------:R-:W-:Y:S02]  /*1ee0*/  FSETP.GEU.AND P2, PT, |R13|, |R14|, PT ;  /* 0x4000000e0d00720b */ /* 0x000fe40003f4e200 */
[----:B------:R-:W-:Y:S02]  /*1ef0*/  FSETP.GEU.AND P0, PT, |R16|, |R17|, PT ;  /* 0x400000111000720b */ /* 0x000fe40003f0e200 */
[----:B------:R-:W-:Y:S02]  /*1f00*/  FSEL R11, |R11|, |R12|, !P1 ;  /* 0x4000000c0b0b7208 */ /* 0x000fe40004800200 */
[----:B------:R-:W-:-:S02]  /*1f10*/  FSEL R13, |R14|, |R13|, !P2 ;  /* 0x4000000d0e0d7208 */ /* 0x000fc40005000200 */
[----:B------:R-:W-:Y:S02]  /*1f20*/  FSEL R16, |R17|, |R16|, !P0 ;  /* 0x4000001011107208 */ /* 0x000fe40004000200 */
[----:B------:R-:W-:Y:S02]  /*1f30*/  FSETP.GEU.AND P0, PT, |R18|, |R19|, PT ;  /* 0x400000131200720b */ /* 0x000fe40003f0e200 */
[----:B------:R-:W-:Y:S02]  /*1f40*/  FSETP.GEU.AND P1, PT, |R20|, |R21|, PT ;  /* 0x400000151400720b */ /* 0x000fe40003f2e200 */
[----:B------:R-:W-:Y:S02]  /*1f50*/  FSETP.GEU.AND P2, PT, |R22|, |R23|, PT ;  /* 0x400000171600720b */ /* 0x000fe40003f4e200 */
[----:B------:R-:W-:Y:S02]  /*1f60*/  FSEL R18, |R19|, |R18|, !P0 ;  /* 0x4000001213127208 */ /* 0x000fe40004000200 */
[----:B------:R-:W-:-:S02]  /*1f70*/  FSEL R21, |R21|, |R20|, !P1 ;  /* 0x4000001415157208 */ /* 0x000fc40004800200 */
[----:B------:R-:W-:Y:S02]  /*1f80*/  FSEL R22, |R23|, |R22|, !P2 ;  /* 0x4000001617167208 */ /* 0x000fe40005000200 */
[----:B------:R-:W-:Y:S02]  /*1f90*/  FSETP.GEU.AND P0, PT, R6, R11, PT ;  /* 0x0000000b0600720b */ /* 0x000fe40003f0e000 */
[----:B------:R-:W-:Y:S02]  /*1fa0*/  FSETP.GEU.AND P1, PT, R13, R16, PT ;  /* 0x000000100d00720b */ /* 0x000fe40003f2e000 */
[----:B------:R-:W-:Y:S02]  /*1fb0*/  FSETP.GEU.AND P2, PT, R18, R21, PT ;  /* 0x000000151200720b */ /* 0x000fe40003f4e000 */
[----:B------:R-:W-:Y:S02]  /*1fc0*/  FSEL R6, R11, R6, !P0 ;  /* 0x000000060b067208 */ /* 0x000fe40004000000 */
[----:B------:R-:W-:-:S02]  /*1fd0*/  FSEL R13, R16, R13, !P1 ;  /* 0x0000000d100d7208 */ /* 0x000fc40004800000 */
[----:B------:R-:W-:Y:S01]  /*1fe0*/  FSEL R18, R21, R18, !P2 ;  /* 0x0000001215127208 */ /* 0x000fe20005000000 */
[----:B-1----:R-:W-:Y:S01]  /*1ff0*/  UIADD3 UR17, UP0, UPT, -UR21, UR12, URZ ;  /* 0x0000000c15117290 */ /* 0x002fe2000ff1e1ff */
[----:B------:R-:W-:Y:S01]  /*2000*/  FSETP.GEU.AND P0, PT, R6, R13, PT ;  /* 0x0000000d0600720b */ /* 0x000fe20003f0e000 */
[----:B0-----:R-:W-:Y:S02]  /*2010*/  USHF.L.U32 UR22, UR6, 0xc, URZ ;  /* 0x0000000c06167899 */ /* 0x001fe400080006ff */
[----:B------:R-:W-:Y:S01]  /*2020*/  UIADD3.X UR18, UPT, UPT, ~UR5, UR13, URZ, UP0, !UPT ;  /* 0x0000000d05127290 */ /* 0x000fe200087fe5ff */
[----:B------:R-:W-:Y:S01]  /*2030*/  FSEL R6, R13, R6, !P0 ;  /* 0x000000060d067208 */ /* 0x000fe20004000000 */
[----:B------:R-:W-:Y:S02]  /*2040*/  USHF.R.S32.HI UR7, URZ, 0x1f, UR22 ;  /* 0x0000001fff077899 */ /* 0x000fe40008011416 */
[----:B------:R-:W-:Y:S01]  /*2050*/  UISETP.GE.U32.AND UP0, UPT, UR17, UR22, UPT ;  /* 0x000000161100728c */ /* 0x000fe2000bf06070 */
[----:B------:R-:W-:-:S03]  /*2060*/  FADD R27, R27, -R28 ;  /* 0x8000001c1b1b7221 */ /* 0x000fc60000000000 */
[----:B------:R-:W-:Y:S01]  /*2070*/  UISETP.GE.U32.AND.EX UP0, UPT, UR18, UR7, UPT, UP0 ;  /* 0x000000071200728c */ /* 0x000fe2000bf06100 */
[----:B--2---:R-:W-:-:S05]  /*2080*/  FADD R25, R26, -R25 ;  /* 0x800000191a197221 */ /* 0x004fca0000000000 */
[----:B------:R-:W-:-:S04]  /*2090*/  FSETP.GEU.AND P3, PT, |R24|, |R25|, PT ;  /* 0x400000191800720b */ /* 0x000fc80003f6e200 */
[----:B------:R-:W-:-:S04]  /*20a0*/  FSEL R25, |R25|, |R24|, !P3 ;  /* 0x4000001819197208 */ /* 0x000fc80005800200 */
[----:B------:R-:W-:-:S04]  /*20b0*/  FSETP.GEU.AND P3, PT, R22, R25, PT ;  /* 0x000000191600720b */ /* 0x000fc80003f6e000 */
[----:B------:R-:W-:-:S04]  /*20c0*/  FSEL R25, R25, R22, !P3 ;  /* 0x0000001619197208 */ /* 0x000fc80005800000 */
[----:B------:R-:W-:-:S04]  /*20d0*/  FSETP.GEU.AND P1, PT, R18, R25, PT ;  /* 0x000000191200720b */ /* 0x000fc80003f2e000 */
[----:B------:R-:W-:-:S04]  /*20e0*/  FSEL R25, R25, R18, !P1 ;  /* 0x0000001219197208 */ /* 0x000fc80004800000 */
[----:B------:R-:W-:-:S04]  /*20f0*/  FSETP.GEU.AND P0, PT, R6, R25, PT ;  /* 0x000000190600720b */ /* 0x000fc80003f0e000 */
[----:B------:R-:W-:-:S04]  /*2100*/  FSEL R6, R25, R6, !P0 ;  /* 0x0000000619067208 */ /* 0x000fc80004000000 */
[----:B------:R-:W-:-:S04]  /*2110*/  FSETP.GEU.AND P0, PT, R6, |R27|, PT ;  /* 0x4000001b0600720b */ /* 0x000fc80003f0e000 */
[----:B------:R-:W-:Y:S01]  /*2120*/  FSEL R6, |R27|, R6, !P0 ;  /* 0x000000061b067208 */ /* 0x000fe20004000200 */
[----:B------:R-:W-:Y:S08]  /*2130*/  BRA.U !UP0, `(.L_x_296) ;  /* 0x0000000908a47547 */ /* 0x000ff0000b800000 */
[----:B------:R-:W-:Y:S02]  /*2140*/  UIADD3 UR21, UP0, UPT, UR22, UR21, URZ ;  /* 0x0000001516157290 */ /* 0x000fe4000ff1e0ff */
[----:B------:R-:W-:Y:S01]  /*2150*/  IMAD.U32 R5, RZ, RZ, UR22 ;  /* 0x00000016ff057e24 */ /* 0x000fe2000f8e00ff */
[----:B------:R-:W-:Y:S01]  /*2160*/  UIADD3 UR4, UPT, UPT, UR4, 0x1, URZ ;  /* 0x0000000104047890 */ /* 0x000fe2000fffe0ff */
[----:B------:R-:W-:Y:S01]  /*2170*/  IMAD.MOV.U32 R2, RZ, RZ, R0 ;  /* 0x000000ffff027224 */ /* 0x000fe200078e0000 */
[----:B------:R-:W-:Y:S01]  /*2180*/  UIADD3.X UR5, UPT, UPT, UR7, UR5, URZ, UP0, !UPT ;  /* 0x0000000507057290 */ /* 0x000fe200087fe4ff */
[----:B------:R-:W-:Y:S01]  /*2190*/  IMAD.MOV.U32 R3, RZ, RZ, R7 ;  /* 0x000000ffff037224 */ /* 0x000fe200078e0007 */
[----:B------:R-:W-:Y:S01]  /*21a0*/  UISETP.GT.U32.AND UP0, UPT, UR21, UR19, UPT ;  /* 0x000000131500728c */ /* 0x000fe2000bf04070 */
[----:B------:R-:W-:Y:S02]  /*21b0*/  IMAD.U32 R7, RZ, RZ, UR22 ;  /* 0x00000016ff077e24 */ /* 0x000fe4000f8e00ff */
[----:B------:R-:W-:Y:S01]  /*21c0*/  IMAD.WIDE R2, R5, 0x4, R2 ;  /* 0x0000000405027825 */ /* 0x000fe200078e0202 */
[----:B------:R-:W-:-:S03]  /*21d0*/  UISETP.GT.U32.AND.EX UP0, UPT, UR5, UR20, UPT, UP0 ;  /* 0x000000140500728c */ /* 0x000fc6000bf04100 */
[----:B------:R-:W-:-:S04]  /*21e0*/  IMAD.WIDE R8, R7, 0x4, R8 ;  /* 0x0000000407087825 */ /* 0x000fc800078e0208 */
[----:B------:R-:W-:Y:S02]  /*21f0*/  IMAD.MOV.U32 R0, RZ, RZ, R2 ;  /* 0x000000ffff007224 */ /* 0x000fe400078e0002 */
[----:B------:R-:W-:Y:S02]  /*2200*/  IMAD.MOV.U32 R7, RZ, RZ, R3 ;  /* 0x000000ffff077224 */ /* 0x000fe400078e0003 */
[----:B------:R-:W-:Y:S01]  /*2210*/  VIADD R10, R10, -UR22 ;  /* 0x800000160a0a7c36 */ /* 0x000fe20008000000 */
[----:B------:R-:W-:Y:S06]  /*2220*/  BRA.U !UP0, `(.L_x_298) ;  /* 0xfffffff908447547 */ /* 0x000fec000b83ffff */
[----:B------:R-:W-:-:S07]  /*2230*/  IMAD.U32 R4, RZ, RZ, UR22 ;  /* 0x00000016ff047e24 */ /* 0x000fce000f8e00ff */
.L_x_297:
[----:B------:R-:W0:Y:S01]  /*2240*/  S2R R3, SR_TID.X ;  /* 0x0000000000037919 */ /* 0x000e220000002100 */
[----:B------:R-:W-:Y:S01]  /*2250*/  UISETP.GE.U32.AND UP0, UPT, UR21, UR12, UPT ;  /* 0x0000000c1500728c */ /* 0x000fe2000bf06070 */
[----:B------:R-:W-:Y:S01]  /*2260*/  IMAD.U32 R2, RZ, RZ, UR5 ;  /* 0x00000005ff027e24 */ /* 0x000fe2000f8e00ff */
[----:B------:R-:W-:Y:S01]  /*2270*/  UIADD3 UR7, UPT, UPT, -UR21, UR12, URZ ;  /* 0x0000000c15077290 */ /* 0x000fe2000fffe1ff */
[----:B------:R-:W-:Y:S03]  /*2280*/  BSSY.RECONVERGENT B1, `(.L_x_296) ;  /* 0x0000094000017945 */ /* 0x000fe60003800200 */
[----:B------:R-:W-:Y:S02]  /*2290*/  PLOP3.LUT P1, PT, PT, PT, UP0, 0x80, 0x8 ;  /* 0x000000000008781c */ /* 0x000fe40003f2f008 */
[----:B0-----:R-:W-:-:S04]  /*22a0*/  ISETP.GE.AND P0, PT, R3, UR7, PT ;  /* 0x0000000703007c0c */ /* 0x001fc8000bf06270 */
[----:B------:R-:W-:-:S13]  /*22b0*/  ISETP.GE.U32.OR.EX P0, PT, R2, UR13, P0, P1 ;  /* 0x0000000d02007c0c */ /* 0x000fda0008706510 */
[----:B------:R-:W-:Y:S05]  /*22c0*/  @P0 BRA `(.L_x_299) ;  /* 0x00000008003c0947 */ /* 0x000fea0003800000 */
[----:B------:R-:W-:Y:S01]  /*22d0*/  LOP3.LUT R5, RZ, R3, RZ, 0x33, !PT ;  /* 0x00000003ff057212 */ /* 0x000fe200078e33ff */
[----:B------:R-:W-:Y:S01]  /*22e0*/  USHF.L.U32 UR13, UR16, 0xc, URZ ;  /* 0x0000000c100d7899 */ /* 0x000fe200080006ff */
[----:B------:R-:W-:Y:S01]  /*22f0*/  BSSY.RECONVERGENT B2, `(.L_x_300) ;  /* 0x0000042000027945 */ /* 0x000fe20003800200 */
[----:B------:R-:W-:Y:S02]  /*2300*/  UIMAD UR7, UR4, UR6, URZ ;  /* 0x00000006040772a4 */ /* 0x000fe4000f8e02ff */
[----:B------:R-:W-:-:S04]  /*2310*/  VIADD R5, R5, UR12 ;  /* 0x0000000c05057c36 */ /* 0x000fc80008000000 */
[----:B------:R-:W-:Y:S01]  /*2320*/  IMAD.U32 R11, RZ, RZ, UR7 ;  /* 0x00000007ff0b7e24 */ /* 0x000fe2000f8e00ff */
[----:B------:R-:W-:Y:S01]  /*2330*/  IADD3 R2, PT, PT, R5, -UR13, -R4 ;  /* 0x8000000d05027c10 */ /* 0x000fe2000fffe804 */
[----:B------:R-:W-:-:S04]  /*2340*/  IMAD.MOV.U32 R4, RZ, RZ, R3 ;  /* 0x000000ffff047224 */ /* 0x000fc800078e0003 */
[----:B------:R-:W-:-:S05]  /*2350*/  IMAD R2, R11, -0x1000, R2 ;  /* 0xfffff0000b027824 */ /* 0x000fca00078e0202 */
[C---:B------:R-:W-:Y:S02]  /*2360*/  ISETP.GE.U32.AND P1, PT, R2.reuse, 0x700, PT ;  /* 0x000007000200780c */ /* 0x040fe40003f26070 */
[----:B------:R-:W-:-:S04]  /*2370*/  LEA.HI R11, R2, 0x1, RZ, 0x18 ;  /* 0x00000001020b7811 */ /* 0x000fc800078fc0ff */
[----:B------:R-:W-:-:S04]  /*2380*/  LOP3.LUT R21, R11, 0x7, RZ, 0xc0, !PT ;  /* 0x000000070b157812 */ /* 0x000fc800078ec0ff */
[----:B------:R-:W-:-:S03]  /*2390*/  ISETP.NE.AND P0, PT, R21, RZ, PT ;  /* 0x000000ff1500720c */ /* 0x000fc60003f05270 */
[----:B------:R-:W-:Y:S10]  /*23a0*/  @!P1 BRA `(.L_x_301) ;  /* 0x0000000000d89947 */ /* 0x000ff40003800000 */
[----:B------:R-:W-:Y:S01]  /*23b0*/  LEA.HI R10, R10, 0x1, RZ, 0x18 ;  /* 0x000000010a0a7811 */ /* 0x000fe200078fc0ff */
[----:B------:R-:W-:-:S03]  /*23c0*/  IMAD.MOV.U32 R4, RZ, RZ, R3 ;  /* 0x000000ffff047224 */ /* 0x000fc600078e0003 */
[----:B------:R-:W-:-:S05]  /*23d0*/  LOP3.LUT R10, R10, 0x1fffff8, RZ, 0xc0, !PT ;  /* 0x01fffff80a0a7812 */ /* 0x000fca00078ec0ff */
[----:B------:R-:W-:-:S07]  /*23e0*/  IMAD.MOV R10, RZ, RZ, -R10 ;  /* 0x000000ffff0a7224 */ /* 0x000fce00078e0a0a */
.L_x_302:
[----:B------:R-:W-:Y:S01]  /*23f0*/  IMAD.MOV.U32 R2, RZ, RZ, R0 ;  /* 0x000000ffff027224 */ /* 0x000fe200078e0000 */
[----:B------:R-:W2:Y:S01]  /*2400*/  LDG.E R23, desc[UR14][R8.64+-0x1000] ;  /* 0xfff0000e08177981 */ /* 0x000ea2000c1e1900 */
[----:B------:R-:W-:-:S03]  /*2410*/  IMAD.MOV.U32 R3, RZ, RZ, R7 ;  /* 0x000000ffff037224 */ /* 0x000fc600078e0007 */
[----:B------:R-:W3:Y:S04]  /*2420*/  LDG.E R25, desc[UR14][R8.64+-0xc00] ;  /* 0xfff4000e08197981 */ /* 0x000ee8000c1e1900 */
[----:B------:R-:W2:Y:S04]  /*2430*/  LDG.E R20, desc[UR14][R2.64+-0x1000] ;  /* 0xfff0000e02147981 */ /* 0x000ea8000c1e1900 */
        /* <DEDUP_REMOVED lines=12> */
[----:B------:R0:W5:Y:S01]  /*2500*/  LDG.E R19, desc[UR14][R8.64+0xc00] ;  /* 0x000c000e08137981 */ /* 0x000162000c1e1900 */
[----:B------:R-:W-:-:S05]  /*2510*/  VIADD R10, R10, 0x8 ;  /* 0x000000080a0a7836 */ /* 0x000fca0000000000 */
[----:B------:R-:W-:Y:S02]  /*2520*/  ISETP.NE.AND P2, PT, R10, RZ, PT ;  /* 0x000000ff0a00720c */ /* 0x000fe40003f45270 */
[----:B0-----:R-:W-:Y:S01]  /*2530*/  IADD3 R8, P4, PT, R8, 0x2000, RZ ;  /* 0x0000200008087810 */ /* 0x001fe20007f9e0ff */
[----:B------:R-:W-:-:S04]  /*2540*/  VIADD R4, R4, 0x800 ;  /* 0x0000080004047836 */ /* 0x000fc80000000000 */
[----:B------:R-:W-:Y:S02]  /*2550*/  IMAD.X R9, RZ, RZ, R9, P4 ;  /* 0x000000ffff097224 */ /* 0x000fe400020e0609 */
        /* <DEDUP_REMOVED lines=21> */
[----:B------:R-:W-:Y:S02]  /*26b0*/  FSEL R6, |R17|, R6, !P1 ;  /* 0x0000000611067208 */ /* 0x000fe40004800200 */
[----:B------:R-:W-:Y:S02]  /*26c0*/  IADD3 R0, P3, PT, R2, 0x2000, RZ ;  /* 0x0000200002007810 */ /* 0x000fe40007f7e0ff */
[----:B------:R-:W-:-:S03]  /*26d0*/  FSETP.GEU.AND P1, PT, R6, |R19|, PT ;  /* 0x400000130600720b */ /* 0x000fc60003f2e000 */
[----:B------:R-:W-:Y:S01]  /*26e0*/  IMAD.X R7, RZ, RZ, R3, P3 ;  /* 0x000000ffff077224 */ /* 0x000fe200018e0603 */
[----:B------:R-:W-:Y:S01]  /*26f0*/  FSEL R6, |R19|, R6, !P1 ;  /* 0x0000000613067208 */ /* 0x000fe20004800200 */
[----:B------:R-:W-:Y:S08]  /*2700*/  @P2 BRA `(.L_x_302) ;  /* 0xfffffffc00382947 */ /* 0x000ff0000383ffff */
.L_x_301:
[----:B------:R-:W-:Y:S05]  /*2710*/  BSYNC.RECONVERGENT B2 ;  /* 0x0000000000027941 */ /* 0x000fea0003800200 */
.L_x_300:
[----:B------:R-:W-:Y:S05]  /*2720*/  @!P0 BRA `(.L_x_299) ;  /* 0x0000000400248947 */ /* 0x000fea0003800000 */
[----:B------:R-:W-:Y:S01]  /*2730*/  ISETP.GE.U32.AND P1, PT, R21, 0x4, PT ;  /* 0x000000041500780c */ /* 0x000fe20003f26070 */
[----:B------:R-:W-:Y:S01]  /*2740*/  BSSY.RECONVERGENT B2, `(.L_x_303) ;  /* 0x0000020000027945 */ /* 0x000fe20003800200 */
[----:B------:R-:W-:-:S11]  /*2750*/  LOP3.LUT P0, R16, R11, 0x3, RZ, 0xc0, !PT ;  /* 0x000000030b107812 */ /* 0x000fd6000780c0ff */
[----:B------:R-:W-:Y:S05]  /*2760*/  @!P1 BRA `(.L_x_304) ;  /* 0x0000000000749947 */ /* 0x000fea0003800000 */
[----:B------:R-:W-:-:S05]  /*2770*/  IADD3 R0, P1, PT, R4, UR21, RZ ;  /* 0x0000001504007c10 */ /* 0x000fca000ff3e0ff */
[----:B------:R-:W-:Y:S02]  /*2780*/  IMAD.SHL.U32 R8, R0, 0x4, RZ ;  /* 0x0000000400087824 */ /* 0x000fe400078e00ff */
[----:B------:R-:W-:-:S03]  /*2790*/  IMAD.X R3, RZ, RZ, UR5, P1 ;  /* 0x00000005ff037e24 */ /* 0x000fc600088e06ff */
[----:B------:R-:W-:Y:S02]  /*27a0*/  IADD3 R2, P1, PT, R8, UR8, RZ ;  /* 0x0000000808027c10 */ /* 0x000fe4000ff3e0ff */
[----:B------:R-:W-:Y:S02]  /*27b0*/  SHF.L.U64.HI R0, R0, 0x2, R3 ;  /* 0x0000000200007819 */ /* 0x000fe40000010203 */
        /* <DEDUP_REMOVED lines=24> */
.L_x_304:
[----:B------:R-:W-:Y:S05]  /*2940*/  BSYNC.RECONVERGENT B2 ;  /* 0x0000000000027941 */ /* 0x000fea0003800200 */
.L_x_303:
[----:B------:R-:W-:Y:S05]  /*2950*/  @!P0 BRA `(.L_x_299) ;  /* 0x0000000000988947 */ /* 0x000fea0003800000 */
[----:B------:R-:W-:Y:S01]  /*2960*/  ISETP.NE.AND P1, PT, R16, 0x1, PT ;  /* 0x000000011000780c */ /* 0x000fe20003f25270 */
[----:B------:R-:W-:Y:S01]  /*2970*/  BSSY.RECONVERGENT B2, `(.L_x_305) ;  /* 0x0000016000027945 */ /* 0x000fe20003800200 */
[----:B------:R-:W-:-:S11]  /*2980*/  LOP3.LUT P0, RZ, R5, 0x100, RZ, 0xc0, !PT ;  /* 0x0000010005ff7812 */ /* 0x000fd6000780c0ff */
        /* <DEDUP_REMOVED lines=20> */
.L_x_306:
[----:B------:R-:W-:Y:S05]  /*2ad0*/  BSYNC.RECONVERGENT B2 ;  /* 0x0000000000027941 */ /* 0x000fea0003800200 */
.L_x_305:
[----:B------:R-:W-:Y:S05]  /*2ae0*/  @P0 BRA `(.L_x_299) ;  /* 0x0000000000340947 */ /* 0x000fea0003800000 */
        /* <DEDUP_REMOVED lines=13> */
.L_x_299:
[----:B------:R-:W-:Y:S05]  /*2bc0*/  BSYNC.RECONVERGENT B1 ;  /* 0x0000000000017941 */ /* 0x000fea0003800200 */
.L_x_296:
[----:B------:R-:W0:Y:S01]  /*2bd0*/  S2R R7, SR_LANEID ;  /* 0x0000000000077919 */ /* 0x000e220000000000 */
[----:B------:R-:W-:Y:S01]  /*2be0*/  IMAD.MOV.U32 R9, RZ, RZ, R6 ;  /* 0x000000ffff097224 */ /* 0x000fe200078e0006 */
[----:B------:R-:W1:Y:S04]  /*2bf0*/  S2R R5, SR_TID.X ;  /* 0x0000000000057919 */ /* 0x000e680000002100 */
[----:B------:R-:W2:Y:S01]  /*2c00*/  SHFL.DOWN PT, R0, R9, 0x1, 0x1f ;  /* 0x08201f0009007f89 */ /* 0x000ea200000e0000 */
[----:B0-----:R-:W-:Y:S02]  /*2c10*/  ISETP.GT.AND P1, PT, R7, 0x1e, PT ;  /* 0x0000001e0700780c */ /* 0x001fe40003f24270 */
[----:B--2---:R-:W-:Y:S02]  /*2c20*/  FSETP.GEU.AND P0, PT, R9, R0, PT ;  /* 0x000000000900720b */ /* 0x004fe40003f0e000 */
[----:B------:R-:W-:-:S09]  /*2c30*/  ISETP.NE.AND P2, PT, R7, RZ, PT ;  /* 0x000000ff0700720c */ /* 0x000fd20003f45270 */
[----:B------:R-:W-:Y:S02]  /*2c40*/  @!P1 FSEL R9, R0, R9, !P0 ;  /* 0x0000000900099208 */ /* 0x000fe40004000000 */
[----:B------:R-:W-:Y:S02]  /*2c50*/  ISETP.GT.AND P1, PT, R7, 0x1d, PT ;  /* 0x0000001d0700780c */ /* 0x000fe40003f24270 */
[----:B------:R-:W0:Y:S01]  /*2c60*/  @!P2 S2R R4, SR_CgaCtaId ;  /* 0x000000000004a919 */ /* 0x000e220000008800 */
[----:B------:R-:W-:Y:S02]  /*2c70*/  @!P2 MOV R3, 0x400 ;  /* 0x000004000003a802 */ /* 0x000fe40000000f00 */
[----:B-1----:R-:W-:Y:S01]  /*2c80*/  @!P2 SHF.R.U32.HI R2, RZ, 0x3, R5 ;  /* 0x00000003ff02a819 */ /* 0x002fe20000011605 */
        /* <DEDUP_REMOVED lines=43> */
.L_x_295:
[----:B------:R-:W-:Y:S05]  /*2f40*/  BSYNC.RECONVERGENT B0 ;  /* 0x0000000000007941 */ /* 0x000fea0003800200 */
.L_x_281:
[----:B------:R-:W-:Y:S05]  /*2f50*/  @P0 EXIT ;  /* 0x000000000000094d */ /* 0x000fea0003800000 */
[----:B------:R-:W1:Y:S02]  /*2f60*/  LDCU.64 UR4, c[0x0][0x390] ;  /* 0x00007200ff0477ac */ /* 0x000e640008000a00 */
[----:B-1----:R-:W-:-:S06]  /*2f70*/  UIMAD.WIDE.U32 UR4, UR16, 0x4, UR4 ;  /* 0x00000004100478a5 */ /* 0x002fcc000f8e0004 */
[----:B------:R-:W-:Y:S02]  /*2f80*/  IMAD.U32 R2, RZ, RZ, UR4 ;  /* 0x00000004ff027e24 */ /* 0x000fe4000f8e00ff */
[----:B------:R-:W-:-:S05]  /*2f90*/  IMAD.U32 R3, RZ, RZ, UR5 ;  /* 0x00000005ff037e24 */ /* 0x000fca000f8e00ff */
[----:B------:R-:W-:Y:S01]  /*2fa0*/  STG.E desc[UR14][R2.64], R9 ;  /* 0x0000000902007986 */ /* 0x000fe2000c10190e */
[----:B------:R-:W-:Y:S05]  /*2fb0*/  EXIT ;  /* 0x000000000000794d */ /* 0x000fea0003800000 */
.L_x_307:
        /* <DEDUP_REMOVED lines=12> */
.L_x_1060:


//--------------------- .text._ZN3cub18CUB_300001_SM_10006detail6reduce28DeviceReduceSingleTileKernelINS2_10policy_hubIfyN4cuda3__47maximumIfEEE10Policy1000EN6thrust24THRUST_300001_SM_1000_NS12zip_iteratorINS5_3std3__45tupleIJNSC_6detail15normal_iteratorINSC_10device_ptrIfEEEESL_EEEEEPfyS8_ff17MaxCentroidChangeEEvT0_T1_T2_T3_T4_T6_ --------------------------
	.section	.text._ZN3cub18CUB_300001_SM_10006detail6reduce28DeviceReduceSingleTileKernelINS2_10policy_hubIfyN4cuda3__47maximumIfEEE10Policy1000EN6thrust24THRUST_300001_SM_1000_NS12zip_iteratorINS5_3std3__45tupleIJNSC_6detail15normal_iteratorINSC_10device_ptrIfEEEESL_EEEEEPfyS8_ff17MaxCentroidChangeEEvT0_T1_T2_T3_T4_T6_,"ax",@progbits
	.align	128
        .global         _ZN3cub18CUB_300001_SM_10006detail6reduce28DeviceReduceSingleTileKernelINS2_10policy_hubIfyN4cuda3__47maximumIfEEE10Policy1000EN6thrust24THRUST_300001_SM_1000_NS12zip_iteratorINS5_3std3__45tupleIJNSC_6detail15normal_iteratorINSC_10device_ptrIfEEEESL_EEEEEPfyS8_ff17MaxCentroidChangeEEvT0_T1_T2_T3_T4_T6_
        .type           _ZN3cub18CUB_300001_SM_10006detail6reduce28DeviceReduceSingleTileKernelINS2_10policy_hubIfyN4cuda3__47maximumIfEEE10Policy1000EN6thrust24THRUST_300001_SM_1000_NS12zip_iteratorINS5_3std3__45tupleIJNSC_6detail15normal_iteratorINSC_10device_ptrIfEEEESL_EEEEEPfyS8_ff17MaxCentroidChangeEEvT0_T1_T2_T3_T4_T6_,@function
        .size           _ZN3cub18CUB_300001_SM_10006detail6reduce28DeviceReduceSingleTileKernelINS2_10policy_hubIfyN4cuda3__47maximumIfEEE10Policy1000EN6thrust24THRUST_300001_SM_1000_NS12zip_iteratorINS5_3std3__45tupleIJNSC_6detail15normal_iteratorINSC_10device_ptrIfEEEESL_EEEEEPfyS8_ff17MaxCentroidChangeEEvT0_T1_T2_T3_T4_T6_,(.L_x_1061 - _ZN3cub18CUB_300001_SM_10006detail6reduce28DeviceReduceSingleTileKernelINS2_10policy_hubIfyN4cuda3__47maximumIfEEE10Policy1000EN6thrust24THRUST_300001_SM_1000_NS12zip_iteratorINS5_3std3__45tupleIJNSC_6detail15normal_iteratorINSC_10device_ptrIfEEEESL_EEEEEPfyS8_ff17MaxCentroidChangeEEvT0_T1_T2_T3_T4_T6_)
        .other          _ZN3cub18CUB_300001_SM_10006detail6reduce28DeviceReduceSingleTileKernelINS2_10policy_hubIfyN4cuda3__47maximumIfEEE10Policy1000EN6thrust24THRUST_300001_SM_1000_NS12zip_iteratorINS5_3std3__45tupleIJNSC_6detail15normal_iteratorINSC_10device_ptrIfEEEESL_EEEEEPfyS8_ff17MaxCentroidChangeEEvT0_T1_T2_T3_T4_T6_,@"STO_CUDA_ENTRY STV_DEFAULT"
_ZN3cub18CUB_300001_SM_10006detail6reduce28DeviceReduceSingleTileKernelINS2_10policy_hubIfyN4cuda3__47maximumIfEEE10Policy1000EN6thrust24THRUST_300001_SM_1000_NS12zip_iteratorINS5_3std3__45tupleIJNSC_6detail15normal_iteratorINSC_10device_ptrIfEEEESL_EEEEEPfyS8_ff17MaxCentroidChangeEEvT0_T1_T2_T3_T4_T6_:
.text._ZN3cub18CUB_300001_SM_10006detail6reduce28DeviceReduceSingleTileKernelINS2_10policy_hubIfyN4cuda3__47maximumIfEEE10Policy1000EN6thrust24THRUST_300001_SM_1000_NS12zip_iteratorINS5_3std3__45tupleIJNSC_6detail15normal_iteratorINSC_10device_ptrIfEEEESL_EEEEEPfyS8_ff17MaxCentroidChangeEEvT0_T1_T2_T3_T4_T6_:
[----:B------:R-:W-:Y:S01]  /*0000*/  LDC R1, c[0x0][0x37c] ;  /* 0x0000df00ff017b82 */ /* 0x000fe20000000800 */
[----:B------:R-:W0:Y:S01]  /*0010*/  LDCU.64 UR4, c[0x0][0x398] ;  /* 0x00007300ff0477ac */ /* 0x000e220008000a00 */
[----:B------:R-:W1:Y:S01]  /*0020*/  LDCU.64 UR6, c[0x0][0x358] ;  /* 0x00006b00ff0677ac */ /* 0x000e620008000a00 */
[----:B0-----:R-:W-:Y:S02]  /*0030*/  IMAD.U32 R6, RZ, RZ, UR4 ;  /* 0x00000004ff067e24 */ /* 0x001fe4000f8e00ff */
[----:B------:R-:W-:-:S03]  /*0040*/  IMAD.U32 R7, RZ, RZ, UR5 ;  /* 0x00000005ff077e24 */ /* 0x000fc6000f8e00ff */
[----:B------:R-:W-:-:S04]  /*0050*/  ISETP.NE.U32.AND P0, PT, R6, RZ, PT ;  /* 0x000000ff0600720c */ /* 0x000fc80003f05070 */
[----:B------:R-:W-:-:S13]  /*0060*/  ISETP.NE.AND.EX P0, PT, R7, RZ, PT, P0 ;  /* 0x000000ff0700720c */ /* 0x000fda0003f05300 */
        /* <DEDUP_REMOVED lines=8> */
.L_x_308:
[----:B------:R-:W-:Y:S01]  /*00f0*/  ISETP.GT.U32.AND P0, PT, R6, 0xfff, PT ;  /* 0x00000fff0600780c */ /* 0x000fe20003f04070 */
[----:B------:R-:W-:Y:S03]  /*0100*/  BSSY.RECONVERGENT B0, `(.L_x_309) ;  /* 0x00002fb000007945 */ /* 0x000fe60003800200 */
[----:B------:R-:W-:-:S13]  /*0110*/  ISETP.GT.U32.AND.EX P0, PT, R7, RZ, PT, P0 ;  /* 0x000000ff0700720c */ /* 0x000fda0003f04100 */
[----:B------:R-:W-:Y:S05]  /*0120*/  @P0 BRA `(.L_x_310) ;  /* 0x0000001400a80947 */ /* 0x000fea0003800000 */
[----:B------:R-:W0:Y:S01]  /*0130*/  S2R R9, SR_TID.X ;  /* 0x0000000000097919 */ /* 0x000e220000002100 */
[----:B------:R-:W-:Y:S01]  /*0140*/  BSSY.RECONVERGENT B1, `(.L_x_311) ;  /* 0x000000e000017945 */ /* 0x000fe20003800200 */
[----:B------:R-:W-:Y:S01]  /*0150*/  IMAD.MOV.U32 R0, RZ, RZ, RZ ;  /* 0x000000ffff007224 */ /* 0x000fe200078e00ff */
[----:B0-----:R-:W-:Y:S01]  /*0160*/  ISETP.GE.U32.AND P0, PT, R9, R6, PT ;  /* 0x000000060900720c */ /* 0x001fe20003f06070 */
[----:B------:R-:W-:-:S12]  /*0170*/  IMAD.MOV.U32 R11, RZ, RZ, R9 ;  /* 0x000000ffff0b7224 */ /* 0x000fd800078e0009 */
[----:B------:R-:W-:Y:S05]  /*0180*/  @P0 BRA `(.L_x_312) ;  /* 0x0000000000240947 */ /* 0x000fea0003800000 */
[----:B------:R-:W0:Y:S08]  /*0190*/  LDC.64 R2, c[0x0][0x380] ;  /* 0x0000e000ff027b82 */ /* 0x000e300000000a00 */
        /* <DEDUP_REMOVED lines=8> */
.L_x_312:
[----:B------:R-:W-:Y:S05]  /*0220*/  BSYNC.RECONVERGENT B1 ;  /* 0x0000000000017941 */ /* 0x000fea0003800200 */
.L_x_311:
[----:B------:R-:W-:Y:S01]  /*0230*/  ISETP.GE.U32.AND P0, PT, R11, R6, PT ;  /* 0x000000060b00720c */ /* 0x000fe20003f06070 */
[----:B------:R-:W-:-:S12]  /*0240*/  BSSY.RECONVERGENT B1, `(.L_x_313) ;  /* 0x00000cf000017945 */ /* 0x000fd80003800200 */
[----:B------:R-:W-:Y:S05]  /*0250*/  @P0 BRA `(.L_x_314) ;  /* 0x0000000c00340947 */ /* 0x000fea0003800000 */
[----:B------:R-:W-:Y:S01]  /*0260*/  LOP3.LUT R3, RZ, R11, RZ, 0x33, !PT ;  /* 0x0000000bff037212 */ /* 0x000fe200078e33ff */
[----:B------:R-:W-:Y:S04]  /*0270*/  BSSY.RECONVERGENT B2, `(.L_x_315) ;  /* 0x0000068000027945 */ /* 0x000fe80003800200 */
[----:B------:R-:W-:-:S05]  /*0280*/  IMAD.IADD R3, R3, 0x1, R6 ;  /* 0x0000000103037824 */ /* 0x000fca00078e0206 */
[C---:B------:R-:W-:Y:S02]  /*0290*/  ISETP.GE.U32.AND P1, PT, R3.reuse, 0xf00, PT ;  /* 0x00000f000300780c */ /* 0x040fe40003f26070 */
[----:B------:R-:W-:-:S04]  /*02a0*/  LEA.HI R8, R3, 0x1, RZ, 0x18 ;  /* 0x0000000103087811 */ /* 0x000fc800078fc0ff */
[----:B------:R-:W-:-:S04]  /*02b0*/  LOP3.LUT R41, R8, 0xf, RZ, 0xc0, !PT ;  /* 0x0000000f08297812 */ /* 0x000fc800078ec0ff */
[----:B------:R-:W-:-:S03]  /*02c0*/  ISETP.NE.AND P0, PT, R41, RZ, PT ;  /* 0x000000ff2900720c */ /* 0x000fc60003f05270 */
[----:B------:R-:W-:Y:S10]  /*02d0*/  @!P1 BRA `(.L_x_316) ;  /* 0x0000000400849947 */ /* 0x000ff40003800000 */
[----:B------:R-:W0:Y:S01]  /*02e0*/  LDCU.128 UR8, c[0x0][0x380] ;  /* 0x00007000ff0877ac */ /* 0x000e220008000c00 */
[----:B------:R-:W-:Y:S01]  /*02f0*/  IMAD.WIDE.U32 R2, R11, 0x4, RZ ;  /* 0x000000040b027825 */ /* 0x000fe200078e00ff */
[----:B------:R-:W-:Y:S02]  /*0300*/  LOP3.LUT R10, R8, 0x1fffff0, RZ, 0xc0, !PT ;  /* 0x01fffff0080a7812 */ /* 0x000fe400078ec0ff */
[----:B------:R-:W-:-:S03]  /*0310*/  LOP3.LUT R2, R2, 0x2000, RZ, 0xfc, !PT ;  /* 0x0000200002027812 */ /* 0x000fc600078efcff */
[----:B------:R-:W-:Y:S01]  /*0320*/  IMAD.MOV R10, RZ, RZ, -R10 ;  /* 0x000000ffff0a7224 */ /* 0x000fe200078e0a0a */
[C---:B0-----:R-:W-:Y:S02]  /*0330*/  IADD3 R4, P1, PT, R2.reuse, UR8, RZ ;  /* 0x0000000802047c10 */ /* 0x041fe4000ff3e0ff */
[----:B------:R-:W-:Y:S02]  /*0340*/  IADD3 R2, P2, PT, R2, UR10, RZ ;  /* 0x0000000a02027c10 */ /* 0x000fe4000ff5e0ff */
[C---:B------:R-:W-:Y:S02]  /*0350*/  IADD3.X R5, PT, PT, R3.reuse, UR9, RZ, P1, !PT ;  /* 0x0000000903057c10 */ /* 0x040fe40008ffe4ff */
[----:B------:R-:W-:-:S09]  /*0360*/  IADD3.X R3, PT, PT, R3, UR11, RZ, P2, !PT ;  /* 0x0000000b03037c10 */ /* 0x000fd200097fe4ff */
.L_x_317:
        /* <DEDUP_REMOVED lines=30> */
[----:B------:R0:W5:Y:S04]  /*0550*/  LDG.E R38, desc[UR6][R4.64+0x1c00] ;  /* 0x001c000604267981 */ /* 0x000168000c1e1900 */
[----:B------:R1:W5:Y:S01]  /*0560*/  LDG.E R39, desc[UR6][R2.64+0x1c00] ;  /* 0x001c000602277981 */ /* 0x000362000c1e1900 */
[----:B------:R-:W-:-:S02]  /*0570*/  VIADD R10, R10, 0x10 ;  /* 0x000000100a0a7836 */ /* 0x000fc40000000000 */
[----:B------:R-:W-:-:S03]  /*0580*/  VIADD R11, R11, 0x1000 ;  /* 0x000010000b0b7836 */ /* 0x000fc60000000000 */
[----:B------:R-:W-:Y:S02]  /*0590*/  ISETP.NE.AND P2, PT, R10, RZ, PT ;  /* 0x000000ff0a00720c */ /* 0x000fe40003f45270 */
[----:B0-----:R-:W-:Y:S02]  /*05a0*/  IADD3 R4, P3, PT, R4, 0x4000, RZ ;  /* 0x0000400004047810 */ /* 0x001fe40007f7e0ff */
[----:B-1----:R-:W-:-:S03]  /*05b0*/  IADD3 R2, P4, PT, R2, 0x4000, RZ ;  /* 0x0000400002027810 */ /* 0x002fc60007f9e0ff */
[----:B------:R-:W-:Y:S02]  /*05c0*/  IMAD.X R5, RZ, RZ, R5, P3 ;  /* 0x000000ffff057224 */ /* 0x000fe400018e0605 */
        /* <DEDUP_REMOVED lines=49> */
[----:B------:R-:W-:Y:S08]  /*08e0*/  @P2 BRA `(.L_x_317) ;  /* 0xfffffff800a02947 */ /* 0x000ff0000383ffff */
.L_x_316:
[----:B------:R-:W-:Y:S05]  /*08f0*/  BSYNC.RECONVERGENT B2 ;  /* 0x0000000000027941 */ /* 0x000fea0003800200 */
.L_x_315:
[----:B------:R-:W-:Y:S05]  /*0900*/  @!P0 BRA `(.L_x_314) ;  /* 0x0000000400888947 */ /* 0x000fea0003800000 */
[----:B------:R-:W-:Y:S01]  /*0910*/  ISETP.GE.U32.AND P1, PT, R41, 0x8, PT ;  /* 0x000000082900780c */ /* 0x000fe20003f26070 */
[----:B------:R-:W-:Y:S01]  /*0920*/  BSSY.RECONVERGENT B2, `(.L_x_318) ;  /* 0x0000031000027945 */ /* 0x000fe20003800200 */
[----:B------:R-:W-:-:S04]  /*0930*/  LOP3.LUT R26, R8, 0x7, RZ, 0xc0, !PT ;  /* 0x00000007081a7812 */ /* 0x000fc800078ec0ff */
[----:B------:R-:W-:-:S07]  /*0940*/  ISETP.NE.AND P0, PT, R26, RZ, PT ;  /* 0x000000ff1a00720c */ /* 0x000fce0003f05270 */
[----:B------:R-:W-:Y:S06]  /*0950*/  @!P1 BRA `(.L_x_319) ;  /* 0x0000000000b49947 */ /* 0x000fec0003800000 */
[----:B------:R-:W0:Y:S08]  /*0960*/  LDC.64 R2, c[0x0][0x380] ;  /* 0x0000e000ff027b82 */ /* 0x000e300000000a00 */
[----:B------:R-:W1:Y:S01]  /*0970*/  LDC.64 R4, c[0x0][0x388] ;  /* 0x0000e200ff047b82 */ /* 0x000e620000000a00 */
[----:B0-----:R-:W-:-:S05]  /*0980*/  IMAD.WIDE R2, R11, 0x4, R2 ;  /* 0x000000040b027825 */ /* 0x001fca00078e0202 */
[----:B------:R-:W2:Y:S01]  /*0990*/  LDG.E R10, desc[UR6][R2.64] ;  /* 0x00000006020a7981 */ /* 0x000ea2000c1e1900 */
[----:B-1----:R-:W-:-:S03]  /*09a0*/  IMAD.WIDE R4, R11, 0x4, R4 ;  /* 0x000000040b047825 */ /* 0x002fc600078e0204 */
        /* <DEDUP_REMOVED lines=39> */
[----:B------:R-:W-:-:S09]  /*0c20*/  FSEL R0, |R27|, R0, !P1 ;  /* 0x000000001b007208 */ /* 0x000fd20004800200 */
.L_x_319:
[----:B------:R-:W-:Y:S05]  /*0c30*/  BSYNC.RECONVERGENT B2 ;  /* 0x0000000000027941 */ /* 0x000fea0003800200 */
.L_x_318:
        /* <DEDUP_REMOVED lines=31> */
.L_x_321:
[----:B------:R-:W-:Y:S05]  /*0e30*/  BSYNC.RECONVERGENT B2 ;  /* 0x0000000000027941 */ /* 0x000fea0003800200 */
.L_x_320:
[----:B------:R-:W-:Y:S05]  /*0e40*/  @!P0 BRA `(.L_x_314) ;  /* 0x0000000000388947 */ /* 0x000fea0003800000 */
[----:B------:R-:W0:Y:S01]  /*0e50*/  LDC.64 R14, c[0x0][0x380] ;  /* 0x0000e000ff0e7b82 */ /* 0x000e220000000a00 */
[----:B------:R-:W-:-:S07]  /*0e60*/  IMAD.MOV R8, RZ, RZ, -R8 ;  /* 0x000000ffff087224 */ /* 0x000fce00078e0a08 */
[----:B------:R-:W1:Y:S02]  /*0e70*/  LDC.64 R12, c[0x0][0x388] ;  /* 0x0000e200ff0c7b82 */ /* 0x000e640000000a00 */
.L_x_322:
[----:B-1----:R-:W-:-:S04]  /*0e80*/  IMAD.WIDE R2, R11, 0x4, R12 ;  /* 0x000000040b027825 */ /* 0x002fc800078e020c */
[C---:B0-----:R-:W-:Y:S02]  /*0e90*/  IMAD.WIDE R4, R11.reuse, 0x4, R14 ;  /* 0x000000040b047825 */ /* 0x041fe400078e020e */
[----:B------:R-:W2:Y:S04]  /*0ea0*/  LDG.E R3, desc[UR6][R2.64] ;  /* 0x0000000602037981 */ /* 0x000ea8000c1e1900 */
[----:B------:R-:W2:Y:S01]  /*0eb0*/  LDG.E R4, desc[UR6][R4.64] ;  /* 0x0000000604047981 */ /* 0x000ea2000c1e1900 */
[----:B------:R-:W-:Y:S02]  /*0ec0*/  VIADD R8, R8, 0x1 ;  /* 0x0000000108087836 */ /* 0x000fe40000000000 */
[----:B------:R-:W-:-:S03]  /*0ed0*/  VIADD R11, R11, 0x100 ;  /* 0x000001000b0b7836 */ /* 0x000fc60000000000 */
[----:B------:R-:W-:Y:S01]  /*0ee0*/  ISETP.NE.AND P1, PT, R8, RZ, PT ;  /* 0x000000ff0800720c */ /* 0x000fe20003f25270 */
[----:B--2---:R-:W-:-:S05]  /*0ef0*/  FADD R17, R4, -R3 ;  /* 0x8000000304117221 */ /* 0x004fca0000000000 */
[----:B------:R-:W-:-:S04]  /*0f00*/  FSETP.GEU.AND P0, PT, R0, |R17|, PT ;  /* 0x400000110000720b */ /* 0x000fc80003f0e000 */
[----:B------:R-:W-:-:S03]  /*0f10*/  FSEL R0, |R17|, R0, !P0 ;  /* 0x0000000011007208 */ /* 0x000fc60004000200 */
[----:B------:R-:W-:Y:S06]  /*0f20*/  @P1 BRA `(.L_x_322) ;  /* 0xfffffffc00d41947 */ /* 0x000fec000383ffff */
.L_x_314:
[----:B------:R-:W-:Y:S05]  /*0f30*/  BSYNC.RECONVERGENT B1 ;  /* 0x0000000000017941 */ /* 0x000fea0003800200 */
.L_x_313:
[----:B------:R-:W-:Y:S01]  /*0f40*/  ISETP.GE.U32.AND P0, PT, R6, 0x100, PT ;  /* 0x000001000600780c */ /* 0x000fe20003f06070 */
[----:B------:R-:W-:-:S03]  /*0f50*/  IMAD.MOV.U32 R11, RZ, RZ, R0 ;  /* 0x000000ffff0b7224 */ /* 0x000fc600078e0000 */
[----:B------:R-:W-:-:S13]  /*0f60*/  ISETP.GE.U32.AND.EX P0, PT, R7, RZ, PT, P0 ;  /* 0x000000ff0700720c */ /* 0x000fda0003f06100 */
[----:B------:R-:W-:Y:S05]  /*0f70*/  @!P0 BRA `(.L_x_323) ;  /* 0x0000000000dc8947 */ /* 0x000fea0003800000 */
[----:B------:R-:W0:Y:S01]  /*0f80*/  S2R R6, SR_LANEID ;  /* 0x0000000000067919 */ /* 0x000e220000000000 */
[----:B------:R-:W1:Y:S02]  /*0f90*/  SHFL.DOWN PT, R0, R11, 0x1, 0x1f ;  /* 0x08201f000b007f89 */ /* 0x000e6400000e0000 */
[C---:B-1----:R-:W-:Y:S02]  /*0fa0*/  FSETP.GEU.AND P1, PT, R11.reuse, R0, PT ;  /* 0x000000000b00720b */ /* 0x042fe40003f2e000 */
[----:B0-----:R-:W-:Y:S02]  /*0fb0*/  ISETP.GT.AND P0, PT, R6, 0x1e, PT ;  /* 0x0000001e0600780c */ /* 0x001fe40003f04270 */
        /* <DEDUP_REMOVED lines=20> */
[----:B------:R-:W-:-:S05]  /*1100*/  @!P0 FSEL R0, R3, R0, !P1 ;  /* 0x0000000003008208 */ /* 0x000fca0004800000 */
[----:B------:R-:W0:Y:S02]  /*1110*/  SHFL.DOWN PT, R3, R0, 0x10, 0x1f ;  /* 0x0a001f0000037f89 */ /* 0x000e2400000e0000 */
[----:B0-----:R-:W-:-:S04]  /*1120*/  FSETP.GEU.AND P0, PT, R0, R3, PT ;  /* 0x000000030000720b */ /* 0x001fc80003f0e000 */
[----:B------:R-:W-:Y:S02]  /*1130*/  FSEL R3, R3, R0, !P0 ;  /* 0x0000000003037208 */ /* 0x000fe40004000000 */
[----:B------:R-:W-:-:S03]  /*1140*/  ISETP.GT.AND P0, PT, R6, 0xf, PT ;  /* 0x0000000f0600780c */ /* 0x000fc60003f04270 */
[----:B------:R0:W-:Y:S01]  /*1150*/  @!P2 STS [R2+0x8], R3 ;  /* 0x000008030200a388 */ /* 0x0001e20000000800 */
[----:B------:R-:W-:Y:S01]  /*1160*/  BAR.SYNC.DEFER_BLOCKING 0x0 ;  /* 0x0000000000007b1d */ /* 0x000fe20000010000 */
[----:B------:R-:W-:Y:S02]  /*1170*/  ISETP.NE.AND P2, PT, R9, RZ, PT ;  /* 0x000000ff0900720c */ /* 0x000fe40003f45270 */
[----:B------:R-:W-:-:S11]  /*1180*/  FSEL R0, R0, R3, P0 ;  /* 0x0000000300007208 */ /* 0x000fd60000000000 */
        /* <DEDUP_REMOVED lines=22> */
.L_x_323:
[----:B------:R-:W-:Y:S01]  /*12f0*/  LOP3.LUT R0, R9, 0x3e0, RZ, 0xc0, !PT ;  /* 0x000003e009007812 */ /* 0x000fe200078ec0ff */
[----:B------:R-:W0:Y:S03]  /*1300*/  S2R R4, SR_LANEID ;  /* 0x0000000000047919 */ /* 0x000e260000000000 */
[----:B------:R-:W-:Y:S01]  /*1310*/  LOP3.LUT R5, RZ, R0, RZ, 0x33, !PT ;  /* 0x00000000ff057212 */ /* 0x000fe200078e33ff */
[----:B------:R-:W-:-:S04]  /*1320*/  VIADD R3, R0, 0x20 ;  /* 0x0000002000037836 */ /* 0x000fc80000000000 */
[----:B------:R-:W-:Y:S01]  /*1330*/  IMAD.IADD R5, R5, 0x1, R6 ;  /* 0x0000000105057824 */ /* 0x000fe200078e0206 */
[----:B------:R-:W-:-:S04]  /*1340*/  ISETP.GT.U32.AND P0, PT, R3, R6, PT ;  /* 0x000000060300720c */ /* 0x000fc80003f04070 */
[----:B------:R-:W-:-:S05]  /*1350*/  SEL R5, R5, 0x1f, P0 ;  /* 0x0000001f05057807 */ /* 0x000fca0000000000 */
[----:B------:R-:W1:Y:S01]  /*1360*/  SHFL.DOWN PT, R0, R11, 0x1, R5 ;  /* 0x082000000b007989 */ /* 0x000e6200000e0005 */
[C---:B0-----:R-:W-:Y:S01]  /*1370*/  ISETP.GE.AND P0, PT, R4.reuse, R5, PT ;  /* 0x000000050400720c */ /* 0x041fe20003f06270 */
[C---:B------:R-:W-:Y:S01]  /*1380*/  VIADD R2, R4.reuse, 0x2 ;  /* 0x0000000204027836 */ /* 0x040fe20000000000 */
[----:B------:R-:W-:Y:S02]  /*1390*/  ISETP.NE.AND P2, PT, R4, RZ, PT ;  /* 0x000000ff0400720c */ /* 0x000fe40003f45270 */
[----:B-1----:R-:W-:-:S09]  /*13a0*/  FSETP.GEU.AND P1, PT, R11, R0, PT ;  /* 0x000000000b00720b */ /* 0x002fd20003f2e000 */
[----:B------:R-:W-:Y:S02]  /*13b0*/  @!P0 FSEL R11, R0, R11, !P1 ;  /* 0x0000000b000b8208 */ /* 0x000fe40004800000 */
[----:B------:R-:W0:Y:S01]  /*13c0*/  @!P2 S2R R8, SR_CgaCtaId ;  /* 0x000000000008a919 */ /* 0x000e220000008800 */
[----:B------:R-:W-:Y:S01]  /*13d0*/  ISETP.GT.AND P0, PT, R2, R5, PT ;  /* 0x000000050200720c */ /* 0x000fe20003f04270 */
[----:B------:R-:W-:Y:S01]  /*13e0*/  VIADD R2, R4, 0x4 ;  /* 0x0000000404027836 */ /* 0x000fe20000000000 */
[----:B------:R-:W-:Y:S01]  /*13f0*/  @!P2 MOV R3, 0x400 ;  /* 0x000004000003a802 */ /* 0x000fe20000000f00 */
[----:B------:R-:W1:Y:S02]  /*1400*/  SHFL.DOWN PT, R0, R11, 0x2, R5 ;  /* 0x084000000b007989 */ /* 0x000e6400000e0005 */
[----:B-1----:R-:W-:-:S08]  /*1410*/  FSETP.GEU.AND P1, PT, R11, R0, PT ;  /* 0x000000000b00720b */ /* 0x002fd00003f2e000 */
[----:B------:R-:W-:Y:S02]  /*1420*/  @!P0 FSEL R11, R0, R11, !P1 ;  /* 0x0000000b000b8208 */ /* 0x000fe40004800000 */
[----:B------:R-:W-:Y:S01]  /*1430*/  ISETP.GT.AND P0, PT, R2, R5, PT ;  /* 0x000000050200720c */ /* 0x000fe20003f04270 */
[----:B------:R-:W-:Y:S01]  /*1440*/  VIADD R2, R4, 0x8 ;  /* 0x0000000804027836 */ /* 0x000fe20000000000 */
[----:B0-----:R-:W-:Y:S01]  /*1450*/  @!P2 LEA R3, R8, R3, 0x18 ;  /* 0x000000030803a211 */ /* 0x001fe200078ec0ff */
        /* <DEDUP_REMOVED lines=8> */
[----:B------:R-:W-:Y:S02]  /*14e0*/  ISETP.GT.AND P0, PT, R2, R5, PT ;  /* 0x000000050200720c */ /* 0x000fe40003f04270 */
[----:B------:R-:W-:Y:S01]  /*14f0*/  @!P2 SHF.R.U32.HI R2, RZ, 0x3, R9 ;  /* 0x00000003ff02a819 */ /* 0x000fe20000011609 */
[----:B------:R-:W0:Y:S03]  /*1500*/  SHFL.DOWN PT, R0, R11, 0x10, R5 ;  /* 0x0a0000000b007989 */ /* 0x000e2600000e0005 */
[----:B------:R-:W-:-:S05]  /*1510*/  @!P2 LOP3.LUT R2, R2, 0x7c, RZ, 0xc0, !PT ;  /* 0x0000007c0202a812 */ /* 0x000fca00078ec0ff */
        /* <DEDUP_REMOVED lines=10> */
[C---:B------:R-:W-:Y:S02]  /*15c0*/  ISETP.GT.U32.AND P1, PT, R6.reuse, 0x20, PT ;  /* 0x000000200600780c */ /* 0x040fe40003f24070 */
[C---:B------:R-:W-:Y:S02]  /*15d0*/  ISETP.GT.U32.AND P0, PT, R6.reuse, 0x40, PT ;  /* 0x000000400600780c */ /* 0x040fe40003f04070 */
[C---:B------:R-:W-:Y:S02]  /*15e0*/  ISETP.GT.U32.AND.EX P1, PT, R7.reuse, RZ, PT, P1 ;  /* 0x000000ff0700720c */ /* 0x040fe40003f24110 */
[----:B------:R-:W-:Y:S02]  /*15f0*/  ISETP.GT.U32.AND.EX P0, PT, R7, RZ, PT, P0 ;  /* 0x000000ff0700720c */ /* 0x000fe40003f04100 */
[----:B------:R-:W-:Y:S01]  /*1600*/  ISETP.GT.U32.AND P3, PT, R6, 0x60, PT ;  /* 0x000000600600780c */ /* 0x000fe20003f64070 */
[----:B0-----:R-:W-:-:S09]  /*1610*/  ULEA UR4, UR5, UR4, 0x18 ;  /* 0x0000000405047291 */ /* 0x001fd2000f8ec0ff */
[----:B------:R-:W0:Y:S04]  /*1620*/  LDS R3, [UR4+0xc] ;  /* 0x00000c04ff037984 */ /* 0x000e280008000800 */
[----:B------:R-:W1:Y:S04]  /*1630*/  LDS.128 R8, [UR4+0x10] ;  /* 0x00001004ff087984 */ /* 0x000e680008000c00 */
[----:B------:R-:W2:Y:S01]  /*1640*/  LDS.64 R4, [UR4+0x20] ;  /* 0x00002004ff047984 */ /* 0x000ea20008000a00 */
[----:B0-----:R-:W-:-:S04]  /*1650*/  FSETP.GEU.AND P4, PT, R0, R3, PT ;  /* 0x000000030000720b */ /* 0x001fc80003f8e000 */
[----:B------:R-:W-:Y:S02]  /*1660*/  @P1 FSEL R0, R3, R0, !P4 ;  /* 0x0000000003001208 */ /* 0x000fe40006000000 */
[C---:B------:R-:W-:Y:S02]  /*1670*/  ISETP.GT.U32.AND.EX P1, PT, R7.reuse, RZ, PT, P3 ;  /* 0x000000ff0700720c */ /* 0x040fe40003f24130 */
[----:B-1----:R-:W-:Y:S02]  /*1680*/  FSETP.GEU.AND P4, PT, R0, R8, PT ;  /* 0x000000080000720b */ /* 0x002fe40003f8e000 */
[----:B------:R-:W-:Y:S02]  /*1690*/  ISETP.GT.U32.AND P3, PT, R6, 0x80, PT ;  /* 0x000000800600780c */ /* 0x000fe40003f64070 */
[----:B------:R-:W-:Y:S02]  /*16a0*/  @P0 FSEL R0, R8, R0, !P4 ;  /* 0x0000000008000208 */ /* 0x000fe40006000000 */
[----:B------:R-:W-:-:S02]  /*16b0*/  ISETP.GT.U32.AND.EX P0, PT, R7, RZ, PT, P3 ;  /* 0x000000ff0700720c */ /* 0x000fc40003f04130 */
[----:B------:R-:W-:Y:S02]  /*16c0*/  FSETP.GEU.AND P4, PT, R0, R9, PT ;  /* 0x000000090000720b */ /* 0x000fe40003f8e000 */
[----:B------:R-:W-:Y:S02]  /*16d0*/  ISETP.GT.U32.AND P3, PT, R6, 0xa0, PT ;  /* 0x000000a00600780c */ /* 0x000fe40003f64070 */
[----:B------:R-:W-:Y:S02]  /*16e0*/  @P1 FSEL R0, R9, R0, !P4 ;  /* 0x0000000009001208 */ /* 0x000fe40006000000 */
[----:B------:R-:W-:Y:S02]  /*16f0*/  ISETP.GT.U32.AND.EX P1, PT, R7, RZ, PT, P3 ;  /* 0x000000ff0700720c */ /* 0x000fe40003f24130 */
[----:B------:R-:W-:Y:S02]  /*1700*/  FSETP.GEU.AND P4, PT, R0, R10, PT ;  /* 0x0000000a0000720b */ /* 0x000fe40003f8e000 */
[----:B------:R-:W-:-:S02]  /*1710*/  ISETP.GT.U32.AND P3, PT, R6, 0xc0, PT ;  /* 0x000000c00600780c */ /* 0x000fc40003f64070 */
[----:B------:R-:W-:Y:S02]  /*1720*/  @P0 FSEL R0, R10, R0, !P4 ;  /* 0x000000000a000208 */ /* 0x000fe40006000000 */
[----:B------:R-:W-:Y:S02]  /*1730*/  ISETP.GT.U32.AND.EX P0, PT, R7, RZ, PT, P3 ;  /* 0x000000ff0700720c */ /* 0x000fe40003f04130 */
[----:B------:R-:W-:-:S04]  /*1740*/  FSETP.GEU.AND P3, PT, R0, R11, PT ;  /* 0x0000000b0000720b */ /* 0x000fc80003f6e000 */
[----:B------:R-:W-:Y:S02]  /*1750*/  @P1 FSEL R0, R11, R0, !P3 ;  /* 0x000000000b001208 */ /* 0x000fe40005800000 */
[----:B------:R-:W-:Y:S02]  /*1760*/  ISETP.GT.U32.AND P1, PT, R6, 0xe0, PT ;  /* 0x000000e00600780c */ /* 0x000fe40003f24070 */
[----:B--2---:R-:W-:Y:S02]  /*1770*/  FSETP.GEU.AND P3, PT, R0, R4, PT ;  /* 0x000000040000720b */ /* 0x004fe40003f6e000 */
[----:B------:R-:W-:Y:S02]  /*1780*/  ISETP.GT.U32.AND.EX P1, PT, R7, RZ, PT, P1 ;  /* 0x000000ff0700720c */ /* 0x000fe40003f24110 */
[----:B------:R-:W-:-:S04]  /*1790*/  @P0 FSEL R0, R4, R0, !P3 ;  /* 0x0000000004000208 */ /* 0x000fc80005800000 */
[----:B------:R-:W-:-:S07]  /*17a0*/  FSETP.GEU.AND P0, PT, R0, R5, PT ;  /* 0x000000050000720b */ /* 0x000fce0003f0e000 */
[----:B------:R-:W-:Y:S01]  /*17b0*/  @P1 FSEL R0, R5, R0, !P0 ;  /* 0x0000000005001208 */ /* 0x000fe20004000000 */
[----:B------:R-:W-:Y:S06]  /*17c0*/  BRA `(.L_x_324) ;  /* 0x0000001800387947 */ /* 0x000fec0003800000 */
.L_x_310:
[----:B------:R-:W0:Y:S01]  /*17d0*/  S2R R0, SR_TID.X ;  /* 0x0000000000007919 */ /* 0x000e220000002100 */
[----:B------:R-:W0:Y:S08]  /*17e0*/  LDC.64 R2, c[0x0][0x380] ;  /* 0x0000e000ff027b82 */ /* 0x000e300000000a00 */
[----:B------:R-:W1:Y:S01]  /*17f0*/  LDC.64 R4, c[0x0][0x388] ;  /* 0x0000e200ff047b82 */ /* 0x000e620000000a00 */
[----:B0-----:R-:W-:-:S04]  /*1800*/  IMAD.WIDE.U32 R2, R0, 0x4, R2 ;  /* 0x0000000400027825 */ /* 0x001fc800078e0002 */
[----:B-1----:R-:W-:Y:S01]  /*1810*/  IMAD.WIDE.U32 R4, R0, 0x4, R4 ;  /* 0x0000000400047825 */ /* 0x002fe200078e0004 */
[----:B------:R-:W2:Y:S04]  /*1820*/  LDG.E R36, desc[UR6][R2.64+0x1000] ;  /* 0x0010000602247981 */ /* 0x000ea8000c1e1900 */
[----:B------:R-:W3:Y:S04]  /*1830*/  LDG.E R38, desc[UR6][R2.64+0x1400] ;  /* 0x0014000602267981 */ /* 0x000ee8000c1e1900 */
[----:B------:R-:W2:Y:S04]  /*1840*/  LDG.E R37, desc[UR6][R4.64+0x1000] ;  /* 0x0010000604257981 */ /* 0x000ea8000c1e1900 */
[----:B------:R-:W3:Y:S04]  /*1850*/  LDG.E R39, desc[UR6][R4.64+0x1400] ;  /* 0x0014000604277981 */ /* 0x000ee8000c1e1900 */
[----:B------:R-:W4:Y:S04]  /*1860*/  LDG.E R28, desc[UR6][R2.64] ;  /* 0x00000006021c7981 */ /* 0x000f28000c1e1900 */
[----:B------:R-:W5:Y:S04]  /*1870*/  LDG.E R30, desc[UR6][R2.64+0x400] ;  /* 0x00040006021e7981 */ /* 0x000f68000c1e1900 */
        /* <DEDUP_REMOVED lines=26> */
[----:B------:R-:W-:Y:S01]  /*1a20*/  UMOV UR9, 0x1000 ;  /* 0x0000100000097882 */ /* 0x000fe20000000000 */
[----:B------:R-:W-:Y:S01]  /*1a30*/  UMOV UR4, URZ ;  /* 0x000000ff00047c82 */ /* 0x000fe20008000000 */
[----:B--2---:R-:W-:Y:S01]  /*1a40*/  FADD R36, R36, -R37 ;  /* 0x8000002524247221 */ /* 0x004fe20000000000 */
[----:B---3--:R-:W-:-:S05]  /*1a50*/  FADD R39, R38, -R39 ;  /* 0x8000002726277221 */ /* 0x008fca0000000000 */
[----:B------:R-:W-:Y:S01]  /*1a60*/  FSETP.GEU.AND P2, PT, |R36|, |R39|, PT ;  /* 0x400000272400720b */ /* 0x000fe20003f4e200 */
[----:B----4-:R-:W-:Y:S01]  /*1a70*/  FADD R28, R28, -R29 ;  /* 0x8000001d1c1c7221 */ /* 0x010fe20000000000 */
[----:B-----5:R-:W-:Y:S02]  /*1a80*/  FADD R31, R30, -R31 ;  /* 0x8000001f1e1f7221 */ /* 0x020fe40000000000 */
[----:B------:R-:W-:-:S03]  /*1a90*/  FSEL R30, |R39|, |R36|, !P2 ;  /* 0x40000024271e7208 */ /* 0x000fc60005000200 */
[----:B------:R-:W-:-:S04]  /*1aa0*/  FSETP.GEU.AND P0, PT, |R28|, |R31|, PT ;  /* 0x4000001f1c00720b */ /* 0x000fc80003f0e200 */
[----:B------:R-:W-:Y:S01]  /*1ab0*/  FSEL R28, |R31|, |R28|, !P0 ;  /* 0x4000001c1f1c7208 */ /* 0x000fe20004000200 */
[----:B------:R-:W-:Y:S01]  /*1ac0*/  FADD R14, R14, -R23 ;  /* 0x800000170e0e7221 */ /* 0x000fe20000000000 */
[----:B------:R-:W-:Y:S01]  /*1ad0*/  FADD R15, R15, -R26 ;  /* 0x8000001a0f0f7221 */ /* 0x000fe20000000000 */
[----:B------:R-:W-:Y:S01]  /*1ae0*/  FADD R16, R16, -R25 ;  /* 0x8000001910107221 */ /* 0x000fe20000000000 */
[----:B------:R-:W-:-:S03]  /*1af0*/  FADD R27, R24, -R27 ;  /* 0x8000001b181b7221 */ /* 0x000fc60000000000 */
[----:B------:R-:W-:Y:S02]  /*1b00*/  FSETP.GEU.AND P2, PT, |R14|, |R15|, PT ;  /* 0x4000000f0e00720b */ /* 0x000fe40003f4e200 */
[----:B------:R-:W-:Y:S01]  /*1b10*/  FSETP.GEU.AND P3, PT, |R16|, |R27|, PT ;  /* 0x4000001b1000720b */ /* 0x000fe20003f6e200 */
[----:B------:R-:W-:Y:S01]  /*1b20*/  FADD R8, R8, -R17 ;  /* 0x8000001108087221 */ /* 0x000fe20000000000 */
[----:B------:R-:W-:Y:S01]  /*1b30*/  FADD R9, R9, -R18 ;  /* 0x8000001209097221 */ /* 0x000fe20000000000 */
[----:B------:R-:W-:Y:S02]  /*1b40*/  FSEL R14, |R15|, |R14|, !P2 ;  /* 0x4000000e0f0e7208 */ /* 0x000fe40005000200 */
[----:B------:R-:W-:Y:S02]  /*1b50*/  FSEL R27, |R27|, |R16|, !P3 ;  /* 0x400000101b1b7208 */ /* 0x000fe40005800200 */
[----:B------:R-:W-:Y:S01]  /*1b60*/  FSETP.GEU.AND P0, PT, |R8|, |R9|, PT ;  /* 0x400000090800720b */ /* 0x000fe20003f0e200 */
[----:B------:R-:W-:Y:S01]  /*1b70*/  FADD R32, R32, -R33 ;  /* 0x8000002120207221 */ /* 0x000fe20000000000 */
[----:B------:R-:W-:-:S02]  /*1b80*/  FADD R35, R34, -R35 ;  /* 0x8000002322237221 */ /* 0x000fc40000000000 */
[----:B------:R-:W-:-:S03]  /*1b90*/  FSEL R9, |R9|, |R8|, !P0 ;  /* 0x4000000809097208 */ /* 0x000fc60004000200 */
[----:B------:R-:W-:Y:S01]  /*1ba0*/  FSETP.GEU.AND P1, PT, |R32|, |R35|, PT ;  /* 0x400000232000720b */ /* 0x000fe20003f2e200 */
[----:B------:R-:W-:Y:S01]  /*1bb0*/  FADD R10, R10, -R19 ;  /* 0x800000130a0a7221 */ /* 0x000fe20000000000 */
[----:B------:R-:W-:Y:S02]  /*1bc0*/  FADD R11, R11, -R20 ;  /* 0x800000140b0b7221 */ /* 0x000fe40000000000 */
[----:B------:R-:W-:Y:S02]  /*1bd0*/  FSEL R29, |R35|, |R32|, !P1 ;  /* 0x40000020231d7208 */ /* 0x000fe40004800200 */
[----:B------:R-:W-:Y:S02]  /*1be0*/  FSETP.GEU.AND P3, PT, R14, R27, PT ;  /* 0x0000001b0e00720b */ /* 0x000fe40003f6e000 */
[----:B------:R-:W-:Y:S01]  /*1bf0*/  FSETP.GEU.AND P0, PT, |R10|, |R11|, PT ;  /* 0x4000000b0a00720b */ /* 0x000fe20003f0e200 */
[----:B------:R-:W-:Y:S01]  /*1c00*/  FADD R12, R12, -R21 ;  /* 0x800000150c0c7221 */ /* 0x000fe20000000000 */
[----:B------:R-:W-:-:S02]  /*1c10*/  FADD R13, R13, -R22 ;  /* 0x800000160d0d7221 */ /* 0x000fc40000000000 */
[----:B------:R-:W-:-:S03]  /*1c20*/  FSEL R10, |R11|, |R10|, !P0 ;  /* 0x4000000a0b0a7208 */ /* 0x000fc60004000200 */
[----:B------:R-:W-:Y:S02]  /*1c30*/  FSETP.GEU.AND P1, PT, |R12|, |R13|, PT ;  /* 0x4000000d0c00720b */ /* 0x000fe40003f2e200 */
[----:B------:R-:W-:Y:S02]  /*1c40*/  FSETP.GEU.AND P0, PT, R28, R29, PT ;  /* 0x0000001d1c00720b */ /* 0x000fe40003f0e000 */
[----:B------:R-:W-:Y:S02]  /*1c50*/  FSEL R13, |R13|, |R12|, !P1 ;  /* 0x4000000c0d0d7208 */ /* 0x000fe40004800200 */
[----:B------:R-:W-:Y:S02]  /*1c60*/  FSEL R27, R27, R14, !P3 ;  /* 0x0000000e1b1b7208 */ /* 0x000fe40005800000 */
[----:B------:R-:W-:Y:S02]  /*1c70*/  IADD3 R44, P3, PT, R6, -0x1000, RZ ;  /* 0xfffff000062c7810 */ /* 0x000fe40007f7e0ff */
[----:B------:R-:W-:-:S02]  /*1c80*/  FSETP.GEU.AND P1, PT, R30, R9, PT ;  /* 0x000000091e00720b */ /* 0x000fc40003f2e000 */
[----:B------:R-:W-:Y:S02]  /*1c90*/  FSETP.GEU.AND P2, PT, R10, R13, PT ;  /* 0x0000000d0a00720b */ /* 0x000fe40003f4e000 */
[----:B------:R-:W-:Y:S02]  /*1ca0*/  FSEL R28, R29, R28, !P0 ;  /* 0x0000001c1d1c7208 */ /* 0x000fe40004000000 */
[----:B------:R-:W-:Y:S02]  /*1cb0*/  ISETP.GE.U32.AND P0, PT, R44, 0x1000, PT ;  /* 0x000010002c00780c */ /* 0x000fe40003f06070 */
[----:B------:R-:W-:Y:S02]  /*1cc0*/  IADD3.X R12, PT, PT, R7, -0x1, RZ, P3, !PT ;  /* 0xffffffff070c7810 */ /* 0x000fe40001ffe4ff */
[----:B------:R-:W-:Y:S02]  /*1cd0*/  FSEL R9, R9, R30, !P1 ;  /* 0x0000001e09097208 */ /* 0x000fe40004800000 */
[----:B------:R-:W-:-:S02]  /*1ce0*/  FSEL R10, R13, R10, !P2 ;  /* 0x0000000a0d0a7208 */ /* 0x000fc40005000000 */
[----:B------:R-:W-:Y:S02]  /*1cf0*/  ISETP.GE.U32.AND.EX P0, PT, R12, RZ, PT, P0 ;  /* 0x000000ff0c00720c */ /* 0x000fe40003f06100 */
[----:B------:R-:W-:Y:S02]  /*1d00*/  FSETP.GEU.AND P1, PT, R28, R9, PT ;  /* 0x000000091c00720b */ /* 0x000fe40003f2e000 */
[----:B------:R-:W-:Y:S02]  /*1d10*/  FSETP.GEU.AND P2, PT, R10, R27, PT ;  /* 0x0000001b0a00720b */ /* 0x000fe40003f4e000 */
[----:B------:R-:W-:Y:S02]  /*1d20*/  FSEL R9, R9, R28, !P1 ;  /* 0x0000001c09097208 */ /* 0x000fe40004800000 */
[----:B------:R-:W-:-:S04]  /*1d30*/  FSEL R10, R27, R10, !P2 ;  /* 0x0000000a1b0a7208 */ /* 0x000fc80005000000 */
[----:B------:R-:W-:-:S04]  /*1d40*/  FSETP.GEU.AND P1, PT, R9, R10, PT ;  /* 0x0000000a0900720b */ /* 0x000fc80003f2e000 */
[----:B------:R-:W-:Y:S01]  /*1d50*/  FSEL R13, R10, R9, !P1 ;  /* 0x000000090a0d7208 */ /* 0x000fe20004800000 */
[----:B------:R-:W-:Y:S08]  /*1d60*/  @!P0 BRA `(.L_x_325) ;  /* 0x0000000400908947 */ /* 0x000ff00003800000 */
[----:B------:R-:W0:Y:S01]  /*1d70*/  LDC.64 R6, c[0x0][0x398] ;  /* 0x0000e600ff067b82 */ /* 0x000e220000000a00 */
[----:B------:R-:W-:Y:S01]  /*1d80*/  UMOV UR9, 0x1000 ;  /* 0x0000100000097882 */ /* 0x000fe20000000000 */
[----:B------:R-:W-:-:S05]  /*1d90*/  UMOV UR4, URZ ;  /* 0x000000ff00047c82 */ /* 0x000fca0008000000 */
.L_x_327:
[----:B------:R-:W-:Y:S02]  /*1da0*/  USHF.L.U32 UR5, UR9, 0x2, URZ ;  /* 0x0000000209057899 */ /* 0x000fe400080006ff */
[----:B------:R-:W-:-:S04]  /*1db0*/  USHF.L.U64.HI UR8, UR9, 0x2, UR4 ;  /* 0x0000000209087899 */ /* 0x000fc80008010204 */
[----:B------:R-:W-:Y:S02]  /*1dc0*/  IADD3 R10, P0, PT, R2, UR5, RZ ;  /* 0x00000005020a7c10 */ /* 0x000fe4000ff1e0ff */
[----:B------:R-:W-:Y:S02]  /*1dd0*/  IADD3 R8, P1, PT, R4, UR5, RZ ;  /* 0x0000000504087c10 */ /* 0x000fe4000ff3e0ff */
[----:B------:R-:W-:Y:S02]  /*1de0*/  IADD3.X R11, PT, PT, R3, UR8, RZ, P0, !PT ;  /* 0x00000008030b7c10 */ /* 0x000fe400087fe4ff */
        /* <DEDUP_REMOVED lines=33> */
[----:B--2---:R-:W-:-:S05]  /*2000*/  FADD R42, R42, -R45 ;  /* 0x8000002d2a2a7221 */ /* 0x004fca0000000000 */
[----:B------:R-:W-:Y:S01]  /*2010*/  FSETP.GEU.AND P0, PT, R13, |R42|, PT ;  /* 0x4000002a0d00720b */ /* 0x000fe20003f0e000 */
[----:B---3--:R-:W-:-:S03]  /*2020*/  FADD R38, R43, -R38 ;  /* 0x800000262b267221 */ /* 0x008fc60000000000 */
[----:B------:R-:W-:Y:S01]  /*2030*/  FSEL R13, |R42|, R13, !P0 ;  /* 0x0000000d2a0d7208 */ /* 0x000fe20004000200 */
[----:B----4-:R-:W-:Y:S01]  /*2040*/  FADD R41, R41, -R18 ;  /* 0x8000001229297221 */ /* 0x010fe20000000000 */
[----:B-----5:R-:W-:-:S04]  /*2050*/  FADD R14, R37, -R14 ;  /* 0x8000000e250e7221 */ /* 0x020fc80000000000 */
[----:B------:R-:W-:Y:S01]  /*2060*/  FSETP.GEU.AND P1, PT, |R38|, |R41|, PT ;  /* 0x400000292600720b */ /* 0x000fe20003f2e200 */
[----:B------:R-:W-:-:S03]  /*2070*/  FADD R35, R35, -R22 ;  /* 0x8000001623237221 */ /* 0x000fc60000000000 */
[----:B-1----:R-:W-:Y:S02]  /*2080*/  FSEL R10, |R41|, |R38|, !P1 ;  /* 0x40000026290a7208 */ /* 0x002fe40004800200 */
[----:B------:R-:W-:Y:S01]  /*2090*/  FSETP.GEU.AND P0, PT, |R14|, |R35|, PT ;  /* 0x400000230e00720b */ /* 0x000fe20003f0e200 */
[----:B------:R-:W-:-:S03]  /*20a0*/  FADD R36, R39, -R36 ;  /* 0x8000002427247221 */ /* 0x000fc60000000000 */
[----:B------:R-:W-:Y:S01]  /*20b0*/  FSEL R14, |R35|, |R14|, !P0 ;  /* 0x4000000e230e7208 */ /* 0x000fe20004000200 */
[----:B------:R-:W-:-:S05]  /*20c0*/  FADD R21, R40, -R21 ;  /* 0x8000001528157221 */ /* 0x000fca0000000000 */
[----:B------:R-:W-:Y:S01]  /*20d0*/  FSETP.GEU.AND P2, PT, |R36|, |R21|, PT ;  /* 0x400000152400720b */ /* 0x000fe20003f4e200 */
[----:B------:R-:W-:-:S03]  /*20e0*/  FADD R26, R33, -R26 ;  /* 0x8000001a211a7221 */ /* 0x000fc60000000000 */
[----:B0-----:R-:W-:Y:S01]  /*20f0*/  FSEL R9, |R21|, |R36|, !P2 ;  /* 0x4000002415097208 */ /* 0x001fe20005000200 */
[----:B------:R-:W-:Y:S01]  /*2100*/  FADD R31, R31, -R20 ;  /* 0x800000141f1f7221 */ /* 0x000fe20000000000 */
[----:B------:R-:W-:-:S04]  /*2110*/  FADD R25, R34, -R25 ;  /* 0x8000001922197221 */ /* 0x000fc80000000000 */
[----:B------:R-:W-:Y:S01]  /*2120*/  FSETP.GEU.AND P0, PT, |R26|, |R31|, PT ;  /* 0x4000001f1a00720b */ /* 0x000fe20003f0e200 */
[----:B------:R-:W-:-:S03]  /*2130*/  FADD R32, R32, -R17 ;  /* 0x8000001120207221 */ /* 0x000fc60000000000 */
[----:B------:R-:W-:Y:S02]  /*2140*/  FSEL R26, |R31|, |R26|, !P0 ;  /* 0x4000001a1f1a7208 */ /* 0x000fe40004000200 */
[----:B------:R-:W-:Y:S01]  /*2150*/  FSETP.GEU.AND P1, PT, |R25|, |R32|, PT ;  /* 0x400000201900720b */ /* 0x000fe20003f2e200 */
[----:B------:R-:W-:-:S03]  /*2160*/  FADD R24, R29, -R24 ;  /* 0x800000181d187221 */ /* 0x000fc60000000000 */
[----:B------:R-:W-:Y:S02]  /*2170*/  FSEL R25, |R32|, |R25|, !P1 ;  /* 0x4000001920197208 */ /* 0x000fe40004800200 */
[----:B------:R-:W-:Y:S01]  /*2180*/  FSETP.GEU.AND P0, PT, R13, R10, PT ;  /* 0x0000000a0d00720b */ /* 0x000fe20003f0e000 */
[----:B------:R-:W-:Y:S01]  /*2190*/  FADD R19, R30, -R19 ;  /* 0x800000131e137221 */ /* 0x000fe20000000000 */
[----:B------:R-:W-:Y:S01]  /*21a0*/  FSETP.GEU.AND P1, PT, R9, R14, PT ;  /* 0x0000000e0900720b */ /* 0x000fe20003f2e000 */
[----:B------:R-:W-:-:S03]  /*21b0*/  FADD R23, R28, -R23 ;  /* 0x800000171c177221 */ /* 0x000fc60000000000 */
[----:B------:R-:W-:Y:S01]  /*21c0*/  FSETP.GEU.AND P2, PT, |R24|, |R19|, PT ;  /* 0x400000131800720b */ /* 0x000fe20003f4e200 */
[----:B------:R-:W-:Y:S01]  /*21d0*/  FADD R16, R27, -R16 ;  /* 0x800000101b107221 */ /* 0x000fe20000000000 */
[----:B------:R-:W-:-:S04]  /*21e0*/  FSEL R10, R10, R13, !P0 ;  /* 0x0000000d0a0a7208 */ /* 0x000fc80004000000 */
[----:B------:R-:W-:Y:S02]  /*21f0*/  FSETP.GEU.AND P3, PT, |R23|, |R16|, PT ;  /* 0x400000101700720b */ /* 0x000fe40003f6e200 */
[----:B------:R-:W-:Y:S02]  /*2200*/  FSEL R9, R14, R9, !P1 ;  /* 0x000000090e097208 */ /* 0x000fe40004800000 */
[----:B------:R-:W-:Y:S02]  /*2210*/  FSEL R19, |R19|, |R24|, !P2 ;  /* 0x4000001813137208 */ /* 0x000fe40005000200 */
[----:B------:R-:W-:Y:S02]  /*2220*/  FSEL R16, |R16|, |R23|, !P3 ;  /* 0x4000001710107208 */ /* 0x000fe40005800200 */
[----:B------:R-:W-:Y:S02]  /*2230*/  FSETP.GEU.AND P2, PT, R26, R25, PT ;  /* 0x000000191a00720b */ /* 0x000fe40003f4e000 */
[----:B------:R-:W-:-:S02]  /*2240*/  FSETP.GEU.AND P0, PT, R10, R9, PT ;  /* 0x000000090a00720b */ /* 0x000fc40003f0e000 */
[----:B------:R-:W-:Y:S02]  /*2250*/  FSETP.GEU.AND P3, PT, R19, R16, PT ;  /* 0x000000101300720b */ /* 0x000fe40003f6e000 */
[----:B------:R-:W-:Y:S02]  /*2260*/  FSEL R25, R25, R26, !P2 ;  /* 0x0000001a19197208 */ /* 0x000fe40005000000 */
[----:B------:R-:W-:Y:S02]  /*2270*/  FSEL R9, R9, R10, !P0 ;  /* 0x0000000a09097208 */ /* 0x000fe40004000000 */
[----:B------:R-:W-:Y:S02]  /*2280*/  FSEL R16, R16, R19, !P3 ;  /* 0x0000001310107208 */ /* 0x000fe40005800000 */
[----:B------:R-:W-:Y:S02]  /*2290*/  IADD3 R10, P2, PT, R6, -UR9, RZ ;  /* 0x80000009060a7c10 */ /* 0x000fe4000ff5e0ff */
[----:B------:R-:W-:-:S02]  /*22a0*/  FSETP.GEU.AND P1, PT, R25, R16, PT ;  /* 0x000000101900720b */ /* 0x000fc40003f2e000 */
[----:B------:R-:W-:Y:S02]  /*22b0*/  ISETP.GE.U32.AND P0, PT, R10, 0x1000, PT ;  /* 0x000010000a00780c */ /* 0x000fe40003f06070 */
[----:B------:R-:W-:Y:S02]  /*22c0*/  IADD3.X R10, PT, PT, R7, ~UR4, RZ, P2, !PT ;  /* 0x80000004070a7c10 */ /* 0x000fe400097fe4ff */
[----:B------:R-:W-:Y:S02]  /*22d0*/  FSEL R16, R16, R25, !P1 ;  /* 0x0000001910107208 */ /* 0x000fe40004800000 */
[----:B------:R-:W-:Y:S02]  /*22e0*/  ISETP.GE.U32.AND.EX P0, PT, R10, RZ, PT, P0 ;  /* 0x000000ff0a00720c */ /* 0x000fe40003f06100 */
[----:B------:R-:W-:Y:S01]  /*22f0*/  FSETP.GEU.AND P1, PT, R9, R16, PT ;  /* 0x000000100900720b */ /* 0x000fe20003f2e000 */
[----:B------:R-:W-:-:S03]  /*2300*/  FADD R8, R15, -R8 ;  /* 0x800000080f087221 */ /* 0x000fc60000000000 */
[----:B------:R-:W-:-:S04]  /*2310*/  FSEL R9, R16, R9, !P1 ;  /* 0x0000000910097208 */ /* 0x000fc80004800000 */
[----:B------:R-:W-:-:S04]  /*2320*/  FSETP.GEU.AND P1, PT, R9, |R8|, PT ;  /* 0x400000080900720b */ /* 0x000fc80003f2e000 */
[----:B------:R-:W-:Y:S01]  /*2330*/  FSEL R13, |R8|, R9, !P1 ;  /* 0x00000009080d7208 */ /* 0x000fe20004800200 */
[----:B------:R-:W-:Y:S08]  /*2340*/  @!P0 BRA `(.L_x_326) ;  /* 0x0000000800848947 */ /* 0x000ff00003800000 */
[----:B------:R-:W-:-:S04]  /*2350*/  UIADD3 UR9, UP0, UPT, UR9, 0x1000, URZ ;  /* 0x0000100009097890 */ /* 0x000fc8000ff1e0ff */
[----:B------:R-:W-:Y:S02]  /*2360*/  UIADD3.X UR4, UPT, UPT, URZ, UR4, URZ, UP0, !UPT ;  /* 0x00000004ff047290 */ /* 0x000fe400087fe4ff */
[----:B------:R-:W-:-:S04]  /*2370*/  ISETP.LT.U32.AND P0, PT, R44, UR9, PT ;  /* 0x000000092c007c0c */ /* 0x000fc8000bf01070 */
[----:B------:R-:W-:-:S05]  /*2380*/  IMAD.U32 R9, RZ, RZ, UR4 ;  /* 0x00000004ff097e24 */ /* 0x000fca000f8e00ff */
[----:B------:R-:W-:-:S13]  /*2390*/  ISETP.GT.U32.AND.EX P0, PT, R9, R12, PT, P0 ;  /* 0x0000000c0900720c */ /* 0x000fda0003f04100 */
[----:B------:R-:W-:Y:S05]  /*23a0*/  @!P0 BRA `(.L_x_327) ;  /* 0xfffffff8007c8947 */ /* 0x000fea000383ffff */
.L_x_325:
[C---:B------:R-:W-:Y:S01]  /*23b0*/  VIADD R3, R6.reuse, -UR9 ;  /* 0x8000000906037c36 */ /* 0x040fe20008000000 */
[----:B------:R-:W-:Y:S01]  /*23c0*/  ISETP.LE.U32.AND P1, PT, R6, UR9, PT ;  /* 0x0000000906007c0c */ /* 0x000fe2000bf23070 */
[----:B------:R-:W-:Y:S01]  /*23d0*/  IMAD.U32 R2, RZ, RZ, UR4 ;  /* 0x00000004ff027e24 */ /* 0x000fe2000f8e00ff */
[----:B------:R-:W-:Y:S02]  /*23e0*/  BSSY.RECONVERGENT B1, `(.L_x_326) ;  /* 0x0000097000017945 */ /* 0x000fe40003800200 */
[----:B------:R-:W-:-:S04]  /*23f0*/  ISETP.GE.AND P0, PT, R0, R3, PT ;  /* 0x000000030000720c */ /* 0x000fc80003f06270 */
[----:B------:R-:W-:-:S13]  /*2400*/  ISETP.GE.U32.OR.EX P0, PT, R2, R7, P0, P1 ;  /* 0x000000070200720c */ /* 0x000fda0000706510 */
[----:B------:R-:W-:Y:S05]  /*2410*/  @P0 BRA `(.L_x_328) ;  /* 0x00000008004c0947 */ /* 0x000fea0003800000 */
[----:B------:R-:W-:Y:S01]  /*2420*/  LOP3.LUT R7, RZ, R0, RZ, 0x33, !PT ;  /* 0x00000000ff077212 */ /* 0x000fe200078e33ff */
[----:B------:R-:W-:Y:S03]  /*2430*/  BSSY.RECONVERGENT B2, `(.L_x_329) ;  /* 0x0000044000027945 */ /* 0x000fe60003800200 */
[----:B------:R-:W-:Y:S01]  /*2440*/  IADD3 R7, PT, PT, R6, -UR9, R7 ;  /* 0x8000000906077c10 */ /* 0x000fe2000fffe007 */
[----:B------:R-:W-:-:S03]  /*2450*/  IMAD.MOV.U32 R6, RZ, RZ, R0 ;  /* 0x000000ffff067224 */ /* 0x000fc600078e0000 */
[C---:B------:R-:W-:Y:S02]  /*2460*/  ISETP.GE.U32.AND P1, PT, R7.reuse, 0x700, PT ;  /* 0x000007000700780c */ /* 0x040fe40003f26070 */
[----:B------:R-:W-:-:S04]  /*2470*/  LEA.HI R8, R7, 0x1, RZ, 0x18 ;  /* 0x0000000107087811 */ /* 0x000fc800078fc0ff */
[----:B------:R-:W-:-:S04]  /*2480*/  LOP3.LUT R26, R8, 0x7, RZ, 0xc0, !PT ;  /* 0x00000007081a7812 */ /* 0x000fc800078ec0ff */
[----:B------:R-:W-:-:S03]  /*2490*/  ISETP.NE.AND P0, PT, R26, RZ, PT ;  /* 0x000000ff1a00720c */ /* 0x000fc60003f05270 */
[----:B------:R-:W-:Y:S10]  /*24a0*/  @!P1 BRA `(.L_x_330) ;  /* 0x0000000000f09947 */ /* 0x000ff40003800000 */
[----:B------:R-:W0:Y:S01]  /*24b0*/  LDCU.128 UR12, c[0x0][0x380] ;  /* 0x00007000ff0c77ac */ /* 0x000e220008000c00 */
[----:B------:R-:W-:Y:S01]  /*24c0*/  IADD3 R5, P1, PT, R0, UR9, RZ ;  /* 0x0000000900057c10 */ /* 0x000fe2000ff3e0ff */
[----:B------:R-:W-:Y:S01]  /*24d0*/  IMAD.MOV.U32 R6, RZ, RZ, R0 ;  /* 0x000000ffff067224 */ /* 0x000fe200078e0000 */
[----:B------:R-:W-:-:S03]  /*24e0*/  LOP3.LUT R9, R8, 0x1fffff8, RZ, 0xc0, !PT ;  /* 0x01fffff808097812 */ /* 0x000fc600078ec0ff */
[----:B------:R-:W-:Y:S01]  /*24f0*/  IMAD.X R2, RZ, RZ, UR4, P1 ;  /* 0x00000004ff027e24 */ /* 0x000fe200088e06ff */
[----:B------:R-:W-:Y:S01]  /*2500*/  LEA R4, P1, R5, 0x1000, 0x2 ;  /* 0x0000100005047811 */ /* 0x000fe200078210ff */
[----:B------:R-:W-:-:S03]  /*2510*/  IMAD.MOV R9, RZ, RZ, -R9 ;  /* 0x000000ffff097224 */ /* 0x000fc600078e0a09 */
[----:B------:R-:W-:Y:S02]  /*2520*/  LEA.HI.X R5, R5, RZ, R2, 0x2, P1 ;  /* 0x000000ff05057211 */ /* 0x000fe400008f1402 */
[C---:B0-----:R-:W-:Y:S02]  /*2530*/  IADD3 R2, P1, PT, R4.reuse, UR12, RZ ;  /* 0x0000000c04027c10 */ /* 0x041fe4000ff3e0ff */
[----:B------:R-:W-:Y:S02]  /*2540*/  IADD3 R4, P2, PT, R4, UR14, RZ ;  /* 0x0000000e04047c10 */ /* 0x000fe4000ff5e0ff */
[C---:B------:R-:W-:Y:S02]  /*2550*/  IADD3.X R3, PT, PT, R5.reuse, UR13, RZ, P1, !PT ;  /* 0x0000000d05037c10 */ /* 0x040fe40008ffe4ff */
[----:B------:R-:W-:-:S09]  /*2560*/  IADD3.X R5, PT, PT, R5, UR15, RZ, P2, !PT ;  /* 0x0000000f05057c10 */ /* 0x000fd200097fe4ff */
.L_x_331:
        /* <DEDUP_REMOVED lines=48> */
.L_x_330:
[----:B------:R-:W-:Y:S05]  /*2870*/  BSYNC.RECONVERGENT B2 ;  /* 0x0000000000027941 */ /* 0x000fea0003800200 */
.L_x_329:
[----:B------:R-:W-:Y:S05]  /*2880*/  @!P0 BRA `(.L_x_328) ;  /* 0x0000000400308947 */ /* 0x000fea0003800000 */
[----:B------:R-:W-:Y:S01]  /*2890*/  ISETP.GE.U32.AND P1, PT, R26, 0x4, PT ;  /* 0x000000041a00780c */ /* 0x000fe20003f26070 */
[----:B------:R-:W-:Y:S01]  /*28a0*/  BSSY.RECONVERGENT B2, `(.L_x_332) ;  /* 0x0000021000027945 */ /* 0x000fe20003800200 */
[----:B------:R-:W-:-:S11]  /*28b0*/  LOP3.LUT P0, R16, R8, 0x3, RZ, 0xc0, !PT ;  /* 0x0000000308107812 */ /* 0x000fd6000780c0ff */
[----:B------:R-:W-:Y:S05]  /*28c0*/  @!P1 BRA `(.L_x_333) ;  /* 0x0000000000789947 */ /* 0x000fea0003800000 */
[----:B------:R-:W0:Y:S01]  /*28d0*/  LDCU.128 UR12, c[0x0][0x380] ;  /* 0x00007000ff0c77ac */ /* 0x000e220008000c00 */
[----:B------:R-:W-:-:S05]  /*28e0*/  IADD3 R5, P1, PT, R6, UR9, RZ ;  /* 0x0000000906057c10 */ /* 0x000fca000ff3e0ff */
[----:B------:R-:W-:Y:S02]  /*28f0*/  IMAD.X R2, RZ, RZ, UR4, P1 ;  /* 0x00000004ff027e24 */ /* 0x000fe400088e06ff */
        /* <DEDUP_REMOVED lines=27> */
.L_x_333:
[----:B------:R-:W-:Y:S05]  /*2ab0*/  BSYNC.RECONVERGENT B2 ;  /* 0x0000000000027941 */ /* 0x000fea0003800200 */
.L_x_332:
[----:B------:R-:W-:Y:S05]  /*2ac0*/  @!P0 BRA `(.L_x_328) ;  /* 0x0000000000a08947 */ /* 0x000fea0003800000 */
[----:B------:R-:W-:Y:S01]  /*2ad0*/  ISETP.NE.AND P1, PT, R16, 0x1, PT ;  /* 0x000000011000780c */ /* 0x000fe20003f25270 */
[----:B------:R-:W-:Y:S01]  /*2ae0*/  BSSY.RECONVERGENT B2, `(.L_x_334) ;  /* 0x0000017000027945 */ /* 0x000fe20003800200 */
[----:B------:R-:W-:-:S11]  /*2af0*/  LOP3.LUT P0, RZ, R7, 0x100, RZ, 0xc0, !PT ;  /* 0x0000010007ff7812 */ /* 0x000fd6000780c0ff */
        /* <DEDUP_REMOVED lines=21> */
.L_x_335:
[----:B------:R-:W-:Y:S05]  /*2c50*/  BSYNC.RECONVERGENT B2 ;  /* 0x0000000000027941 */ /* 0x000fea0003800200 */
.L_x_334:
[----:B------:R-:W-:Y:S05]  /*2c60*/  @P0 BRA `(.L_x_328) ;  /* 0x0000000000380947 */ /* 0x000fea0003800000 */
        /* <DEDUP_REMOVED lines=14> */
.L_x_328:
[----:B------:R-:W-:Y:S05]  /*2d50*/  BSYNC.RECONVERGENT B1 ;  /* 0x0000000000017941 */ /* 0x000fea0003800200 */
.L_x_326:
        /* <DEDUP_REMOVED lines=53> */
.L_x_324:
[----:B------:R-:W-:Y:S05]  /*30b0*/  BSYNC.RECONVERGENT B0 ;  /* 0x0000000000007941 */ /* 0x000fea0003800200 */
.L_x_309:
[----:B------:R-:W-:Y:S05]  /*30c0*/  @P2 EXIT ;  /* 0x000000000000294d */ /* 0x000fea0003800000 */
[----:B------:R-:W0:Y:S01]  /*30d0*/  LDCU UR4, c[0x0][0x3a4] ;  /* 0x00007480ff0477ac */ /* 0x000e220008000800 */
[----:B------:R-:W1:Y:S01]  /*30e0*/  LDC.64 R2, c[0x0][0x390] ;  /* 0x0000e400ff027b82 */ /* 0x000e620000000a00 */
[----:B0-----:R-:W-:-:S04]  /*30f0*/  FSETP.GT.AND P0, PT, R0, UR4, PT ;  /* 0x0000000400007c0b */ /* 0x001fc8000bf04000 */
[----:B------:R-:W-:-:S05]  /*3100*/  FSEL R5, R0, UR4, P0 ;  /* 0x0000000400057c08 */ /* 0x000fca0008000000 */
[----:B-1----:R-:W-:Y:S01]  /*3110*/  STG.E desc[UR6][R2.64], R5 ;  /* 0x0000000502007986 */ /* 0x002fe2000c101906 */
[----:B------:R-:W-:Y:S05]  /*3120*/  EXIT ;  /* 0x000000000000794d */ /* 0x000fea0003800000 */
.L_x_336:
        /* <DEDUP_REMOVED lines=13> */
.L_x_1061:


//--------------------- .text._ZN3cub18CUB_300001_SM_10006detail6reduce28DeviceReduceSingleTileKernelINS2_10policy_hubIfjN4cuda3__47maximumIfEEE10Policy1000EPfSB_iS8_ffNS5_3std3__410__identityEEEvT0_T1_T2_T3_T4_T6_ --------------------------
	.section	.text._ZN3cub18CUB_300001_SM_10006detail6reduce28DeviceReduceSingleTileKernelINS2_10policy_hubIfjN4cuda3__47maximumIfEEE10Policy1000EPfSB_iS8_ffNS5_3std3__410__identityEEEvT0_T1_T2_T3_T4_T6_,"ax",@progbits
	.align	128
        .global         _ZN3cub18CUB_300001_SM_10006detail6reduce28DeviceReduceSingleTileKernelINS2_10policy_hubIfjN4cuda3__47maximumIfEEE10Policy1000EPfSB_iS8_ffNS5_3std3__410__identityEEEvT0_T1_T2_T3_T4_T6_
        .type           _ZN3cub18CUB_300001_SM_10006detail6reduce28DeviceReduceSingleTileKernelINS2_10policy_hubIfjN4cuda3__47maximumIfEEE10Policy1000EPfSB_iS8_ffNS5_3std3__410__identityEEEvT0_T1_T2_T3_T4_T6_,@function
        .size           _ZN3cub18CUB_300001_SM_10006detail6reduce28DeviceReduceSingleTileKernelINS2_10policy_hubIfjN4cuda3__47maximumIfEEE10Policy1000EPfSB_iS8_ffNS5_3std3__410__identityEEEvT0_T1_T2_T3_T4_T6_,(.L_x_1062 - _ZN3cub18CUB_300001_SM_10006detail6reduce28DeviceReduceSingleTileKernelINS2_10policy_hubIfjN4cuda3__47maximumIfEEE10Policy1000EPfSB_iS8_ffNS5_3std3__410__identityEEEvT0_T1_T2_T3_T4_T6_)
        .other          _ZN3cub18CUB_300001_SM_10006detail6reduce28DeviceReduceSingleTileKernelINS2_10policy_hubIfjN4cuda3__47maximumIfEEE10Policy1000EPfSB_iS8_ffNS5_3std3__410__identityEEEvT0_T1_T2_T3_T4_T6_,@"STO_CUDA_ENTRY STV_DEFAULT"
_ZN3cub18CUB_300001_SM_10006detail6reduce28DeviceReduceSingleTileKernelINS2_10policy_hubIfjN4cuda3__47maximumIfEEE10Policy1000EPfSB_iS8_ffNS5_3std3__410__identityEEEvT0_T1_T2_T3_T4_T6_:
.text._ZN3cub18CUB_300001_SM_10006detail6reduce28DeviceReduceSingleTileKernelINS2_10policy_hubIfjN4cuda3__47maximumIfEEE10Policy1000EPfSB_iS8_ffNS5_3std3__410__identityEEEvT0_T1_T2_T3_T4_T6_:
        /* <DEDUP_REMOVED lines=13> */
.L_x_337:
        /* <DEDUP_REMOVED lines=16> */
.L_x_342:
[----:B------:R-:W-:Y:S05]  /*01d0*/  BSYNC.RECONVERGENT B1 ;  /* 0x0000000000017941 */ /* 0x000fea0003800200 */
.L_x_341:
        /* <DEDUP_REMOVED lines=16> */
.L_x_347:
        /* <DEDUP_REMOVED lines=10> */
.L_x_346:
[----:B------:R-:W-:Y:S05]  /*0380*/  BSYNC.RECONVERGENT B2 ;  /* 0x0000000000027941 */ /* 0x000fea0003800200 */
.L_x_345:
        /* <DEDUP_REMOVED lines=8> */
.L_x_350:
        /* <DEDUP_REMOVED lines=59> */
.L_x_349:
[----:B------:R-:W-:Y:S05]  /*07c0*/  BSYNC.RECONVERGENT B2 ;  /* 0x0000000000027941 */ /* 0x000fea0003800200 */
.L_x_348:
        /* <DEDUP_REMOVED lines=34> */
.L_x_352:
[----:B------:R-:W-:Y:S05]  /*09f0*/  BSYNC.RECONVERGENT B2 ;  /* 0x0000000000027941 */ /* 0x000fea0003800200 */
.L_x_351:
        /* <DEDUP_REMOVED lines=16> */
.L_x_344:
[----:B------:R-:W-:Y:S05]  /*0b00*/  BSYNC.RECONVERGENT B1 ;  /* 0x0000000000017941 */ /* 0x000fea0003800200 */
.L_x_343:
        /* <DEDUP_REMOVED lines=58> */
.L_x_353:
        /* <DEDUP_REMOVED lines=71> */
.L_x_340:
        /* <DEDUP_REMOVED lines=44> */
.L_x_357:
        /* <DEDUP_REMOVED lines=44> */
.L_x_355:
        /* <DEDUP_REMOVED lines=20> */
.L_x_361:
        /* <DEDUP_REMOVED lines=9> */
.L_x_360:
[----:B------:R-:W-:Y:S05]  /*1a70*/  BSYNC.RECONVERGENT B2 ;  /* 0x0000000000027941 */ /* 0x000fea0003800200 */
.L_x_359:
        /* <DEDUP_REMOVED lines=16> */
.L_x_364:
        /* <DEDUP_REMOVED lines=62> */
.L_x_363:
[----:B------:R-:W-:Y:S05]  /*1f60*/  BSYNC.RECONVERGENT B2 ;  /* 0x0000000000027941 */ /* 0x000fea0003800200 */
.L_x_362:
        /* <DEDUP_REMOVED lines=37> */
.L_x_366:
[----:B------:R-:W-:Y:S05]  /*21c0*/  BSYNC.RECONVERGENT B2 ;  /* 0x0000000000027941 */ /* 0x000fea0003800200 */
.L_x_365:
        /* <DEDUP_REMOVED lines=16> */
.L_x_358:
[----:B------:R-:W-:Y:S05]  /*22d0*/  BSYNC.RECONVERGENT B1 ;  /* 0x0000000000017941 */ /* 0x000fea0003800200 */
.L_x_356:
        /* <DEDUP_REMOVED lines=54> */
.L_x_339:
        /* <DEDUP_REMOVED lines=12> */
.L_x_369:
[----:B------:R-:W-:Y:S05]  /*2700*/  BSYNC.RECONVERGENT B1 ;  /* 0x0000000000017941 */ /* 0x000fea0003800200 */
.L_x_368:
        /* <DEDUP_REMOVED lines=16> */
.L_x_374:
        /* <DEDUP_REMOVED lines=10> */
.L_x_373:
[----:B------:R-:W-:Y:S05]  /*28b0*/  BSYNC.RECONVERGENT B2 ;  /* 0x0000000000027941 */ /* 0x000fea0003800200 */
.L_x_372:
        /* <DEDUP_REMOVED lines=8> */
.L_x_377:
        /* <DEDUP_REMOVED lines=59> */
.L_x_376:
[----:B------:R-:W-:Y:S05]  /*2cf0*/  BSYNC.RECONVERGENT B2 ;  /* 0x0000000000027941 */ /* 0x000fea0003800200 */
.L_x_375:
        /* <DEDUP_REMOVED lines=34> */
.L_x_379:
[----:B------:R-:W-:Y:S05]  /*2f20*/  BSYNC.RECONVERGENT B2 ;  /* 0x0000000000027941 */ /* 0x000fea0003800200 */
.L_x_378:
        /* <DEDUP_REMOVED lines=16> */
.L_x_371:
[----:B------:R-:W-:Y:S05]  /*3030*/  BSYNC.RECONVERGENT B1 ;  /* 0x0000000000017941 */ /* 0x000fea0003800200 */
.L_x_370:
        /* <DEDUP_REMOVED lines=58> */
.L_x_380:
        /* <DEDUP_REMOVED lines=71> */
.L_x_367:
        /* <DEDUP_REMOVED lines=55> */
.L_x_383:
        /* <DEDUP_REMOVED lines=56> */
.L_x_381:
        /* <DEDUP_REMOVED lines=20> */
.L_x_387:
        /* <DEDUP_REMOVED lines=9> */
.L_x_386:
[----:B------:R-:W-:Y:S05]  /*4110*/  BSYNC.RECONVERGENT B2 ;  /* 0x0000000000027941 */ /* 0x000fea0003800200 */
.L_x_385:
        /* <DEDUP_REMOVED lines=16> */
.L_x_390:
        /* <DEDUP_REMOVED lines=62> */
.L_x_389:
[----:B------:R-:W-:Y:S05]  /*4600*/  BSYNC.RECONVERGENT B2 ;  /* 0x0000000000027941 */ /* 0x000fea0003800200 */
.L_x_388:
        /* <DEDUP_REMOVED lines=37> */
.L_x_392:
[----:B------:R-:W-:Y:S05]  /*4860*/  BSYNC.RECONVERGENT B2 ;  /* 0x0000000000027941 */ /* 0x000fea0003800200 */
.L_x_391:
        /* <DEDUP_REMOVED lines=16> */
.L_x_384:
[----:B------:R-:W-:Y:S05]  /*4970*/  BSYNC.RECONVERGENT B1 ;  /* 0x0000000000017941 */ /* 0x000fea0003800200 */
.L_x_382:
        /* <DEDUP_REMOVED lines=54> */
.L_x_354:
[----:B------:R-:W-:Y:S05]  /*4ce0*/  BSYNC.RECONVERGENT B0 ;  /* 0x0000000000007941 */ /* 0x000fea0003800200 */
.L_x_338:
[----:B------:R-:W-:Y:S05]  /*4cf0*/  @P0 EXIT ;  /* 0x000000000000094d */ /* 0x000fea0003800000 */
[----:B------:R-:W0:Y:S01]  /*4d00*/  LDCU UR4, c[0x0][0x398] ;  /* 0x00007300ff0477ac */ /* 0x000e220008000800 */
[----:B------:R-:W1:Y:S01]  /*4d10*/  LDC.64 R2, c[0x0][0x388] ;  /* 0x0000e200ff027b82 */ /* 0x000e620000000a00 */
[----:B0-----:R-:W-:-:S04]  /*4d20*/  FSETP.GT.AND P0, PT, R0, UR4, PT ;  /* 0x0000000400007c0b */ /* 0x001fc8000bf04000 */
[----:B------:R-:W-:-:S05]  /*4d30*/  FSEL R5, R0, UR4, P0 ;  /* 0x0000000400057c08 */ /* 0x000fca0008000000 */
[----:B-1----:R-:W-:Y:S01]  /*4d40*/  STG.E desc[UR6][R2.64], R5 ;  /* 0x0000000502007986 */ /* 0x002fe2000c101906 */
[----:B------:R-:W-:Y:S05]  /*4d50*/  EXIT ;  /* 0x000000000000794d */ /* 0x000fea0003800000 */
.L_x_393:
        /* <DEDUP_REMOVED lines=10> */
.L_x_1062:


//--------------------- .text._ZN3cub18CUB_300001_SM_10006detail6reduce18DeviceReduceKernelINS2_10policy_hubIfjN4cuda3__47maximumIfEEE10Policy1000EN6thrust24THRUST_300001_SM_1000_NS12zip_iteratorINS5_3std3__45tupleIJNSC_6detail15normal_iteratorINSC_10device_ptrIfEEEESL_EEEEEjS8_f17MaxCentroidChangeEEvT0_PT3_T1_NS0_13GridEvenShareISS_EET2_T4_ --------------------------
	.section	.text._ZN3cub18CUB_300001_SM_10006detail6reduce18DeviceReduceKernelINS2_10policy_hubIfjN4cuda3__47maximumIfEEE10Policy1000EN6thrust24THRUST_300001_SM_1000_NS12zip_iteratorINS5_3std3__45tupleIJNSC_6detail15normal_iteratorINSC_10device_ptrIfEEEESL_EEEEEjS8_f17MaxCentroidChangeEEvT0_PT3_T1_NS0_13GridEvenShareISS_EET2_T4_,"ax",@progbits
	.align	128
        .global         _ZN3cub18CUB_300001_SM_10006detail6reduce18DeviceReduceKernelINS2_10policy_hubIfjN4cuda3__47maximumIfEEE10Policy1000EN6thrust24THRUST_300001_SM_1000_NS12zip_iteratorINS5_3std3__45tupleIJNSC_6detail15normal_iteratorINSC_10device_ptrIfEEEESL_EEEEEjS8_f17MaxCentroidChangeEEvT0_PT3_T1_NS0_13GridEvenShareISS_EET2_T4_
        .type           _ZN3cub18CUB_300001_SM_10006detail6reduce18DeviceReduceKernelINS2_10policy_hubIfjN4cuda3__47maximumIfEEE10Policy1000EN6thrust24THRUST_300001_SM_1000_NS12zip_iteratorINS5_3std3__45tupleIJNSC_6detail15normal_iteratorINSC_10device_ptrIfEEEESL_EEEEEjS8_f17MaxCentroidChangeEEvT0_PT3_T1_NS0_13GridEvenShareISS_EET2_T4_,@function
        .size           _ZN3cub18CUB_300001_SM_10006detail6reduce18DeviceReduceKernelINS2_10policy_hubIfjN4cuda3__47maximumIfEEE10Policy1000EN6thrust24THRUST_300001_SM_1000_NS12zip_iteratorINS5_3std3__45tupleIJNSC_6detail15normal_iteratorINSC_10device_ptrIfEEEESL_EEEEEjS8_f17MaxCentroidChangeEEvT0_PT3_T1_NS0_13GridEvenShareISS_EET2_T4_,(.L_x_1063 - _ZN3cub18CUB_300001_SM_10006detail6reduce18DeviceReduceKernelINS2_10policy_hubIfjN4cuda3__47maximumIfEEE10Policy1000EN6thrust24THRUST_300001_SM_1000_NS12zip_iteratorINS5_3std3__45tupleIJNSC_6detail15normal_iteratorINSC_10device_ptrIfEEEESL_EEEEEjS8_f17MaxCentroidChangeEEvT0_PT3_T1_NS0_13GridEvenShareISS_EET2_T4_)
        .other          _ZN3cub18CUB_300001_SM_10006detail6reduce18DeviceReduceKernelINS2_10policy_hubIfjN4cuda3__47maximumIfEEE10Policy1000EN6thrust24THRUST_300001_SM_1000_NS12zip_iteratorINS5_3std3__45tupleIJNSC_6detail15normal_iteratorINSC_10device_ptrIfEEEESL_EEEEEjS8_f17MaxCentroidChangeEEvT0_PT3_T1_NS0_13GridEvenShareISS_EET2_T4_,@"STO_CUDA_ENTRY STV_DEFAULT"
_ZN3cub18CUB_300001_SM_10006detail6reduce18DeviceReduceKernelINS2_10policy_hubIfjN4cuda3__47maximumIfEEE10Policy1000EN6thrust24THRUST_300001_SM_1000_NS12zip_iteratorINS5_3std3__45tupleIJNSC_6detail15normal_iteratorINSC_10device_ptrIfEEEESL_EEEEEjS8_f17MaxCentroidChangeEEvT0_PT3_T1_NS0_13GridEvenShareISS_EET2_T4_:
.text._ZN3cub18CUB_300001_SM_10006detail6reduce18DeviceReduceKernelINS2_10policy_hubIfjN4cuda3__47maximumIfEEE10Policy1000EN6thrust24THRUST_300001_SM_1000_NS12zip_iteratorINS5_3std3__45tupleIJNSC_6detail15normal_iteratorINSC_10device_ptrIfEEEESL_EEEEEjS8_f17MaxCentroidChangeEEvT0_PT3_T1_NS0_13GridEvenShareISS_EET2_T4_:
[----:B------:R-:W-:Y:S08]  /*0000*/  LDC R1, c[0x0][0x37c] ;  /* 0x0000df00ff017b82 */ /* 0x000ff00000000800 */
[----:B------:R-:W0:Y:S01]  /*0010*/  S2UR UR13, SR_CTAID.X ;  /* 0x00000000000d79c3 */ /* 0x000e220000002500 */
[----:B------:R-:W1:Y:S01]  /*0020*/  LDCU.64 UR10, c[0x0][0x3b0] ;  /* 0x00007600ff0a77ac */ /* 0x000e620008000a00 */
[----:B------:R-:W-:Y:S01]  /*0030*/  BSSY.RECONVERGENT B0, `(.L_x_394) ;  /* 0x00003e1000007945 */ /* 0x000fe20003800200 */
[----:B------:R-:W2:Y:S01]  /*0040*/  LDCU.64 UR14, c[0x0][0x358] ;  /* 0x00006b00ff0e77ac */ /* 0x000ea20008000a00 */
[----:B-1----:R-:W-:-:S02]  /*0050*/  USHF.L.U32 UR5, UR11, 0xc, URZ ;  /* 0x0000000c0b057899 */ /* 0x002fc400080006ff */
[----:B0-----:R-:W-:-:S04]  /*0060*/  UIMAD UR9, UR13, -0x1000, UR10 ;  /* 0xfffff0000d0978a4 */ /* 0x001fc8000f8e020a */
[----:B------:R-:W-:-:S09]  /*0070*/  UISETP.GT.U32.AND UP0, UPT, UR9, 0xfff, UPT ;  /* 0x00000fff0900788c */ /* 0x000fd2000bf04070 */
[----:B--2---:R-:W-:Y:S05]  /*0080*/  BRA.U UP0, `(.L_x_395) ;  /* 0x0000001900f47547 */ /* 0x004fea000b800000 */
[----:B------:R-:W0:Y:S01]  /*0090*/  S2R R0, SR_TID.X ;  /* 0x0000000000007919 */ /* 0x000e220000002100 */
[----:B------:R-:W-:Y:S01]  /*00a0*/  BSSY.RECONVERGENT B1, `(.L_x_396) ;  /* 0x0000010000017945 */ /* 0x000fe20003800200 */
[----:B------:R-:W-:Y:S01]  /*00b0*/  IMAD.MOV.U32 R10, RZ, RZ, RZ ;  /* 0x000000ffff0a7224 */ /* 0x000fe200078e00ff */
[----:B0-----:R-:W-:Y:S01]  /*00c0*/  ISETP.GE.U32.AND P0, PT, R0, UR9, PT ;  /* 0x0000000900007c0c */ /* 0x001fe2000bf06070 */
[----:B------:R-:W-:-:S12]  /*00d0*/  IMAD.MOV.U32 R2, RZ, RZ, R0 ;  /* 0x000000ffff027224 */ /* 0x000fd800078e0000 */
[----:B------:R-:W-:Y:S05]  /*00e0*/  @P0 BRA `(.L_x_397) ;  /* 0x00000000002c0947 */ /* 0x000fea0003800000 */
[----:B------:R-:W0:Y:S01]  /*00f0*/  LDC.64 R4, c[0x0][0x380] ;  /* 0x0000e000ff047b82 */ /* 0x000e220000000a00 */
[----:B------:R-:W-:-:S04]  /*0100*/  IMAD.U32 R3, RZ, RZ, UR13 ;  /* 0x0000000dff037e24 */ /* 0x000fc8000f8e00ff */
[----:B------:R-:W-:-:S03]  /*0110*/  IMAD R3, R3, 0x1000, R0 ;  /* 0x0000100003037824 */ /* 0x000fc600078e0200 */
        /* <DEDUP_REMOVED lines=8> */
.L_x_397:
[----:B------:R-:W-:Y:S05]  /*01a0*/  BSYNC.RECONVERGENT B1 ;  /* 0x0000000000017941 */ /* 0x000fea0003800200 */
.L_x_396:
[----:B------:R-:W-:Y:S01]  /*01b0*/  ISETP.GE.U32.AND P0, PT, R2, UR9, PT ;  /* 0x0000000902007c0c */ /* 0x000fe2000bf06070 */
[----:B------:R-:W-:-:S12]  /*01c0*/  BSSY.RECONVERGENT B1, `(.L_x_398) ;  /* 0x0000122000017945 */ /* 0x000fd80003800200 */
[----:B------:R-:W-:Y:S05]  /*01d0*/  @P0 BRA `(.L_x_399) ;  /* 0x0000001000800947 */ /* 0x000fea0003800000 */
[----:B------:R-:W-:Y:S01]  /*01e0*/  LOP3.LUT R3, RZ, R2, RZ, 0x33, !PT ;  /* 0x00000002ff037212 */ /* 0x000fe200078e33ff */
[----:B------:R-:W-:Y:S01]  /*01f0*/  IMAD.U32 R4, RZ, RZ, UR13 ;  /* 0x0000000dff047e24 */ /* 0x000fe2000f8e00ff */
[----:B------:R-:W-:Y:S03]  /*0200*/  BSSY.RECONVERGENT B2, `(.L_x_400) ;  /* 0x0000095000027945 */ /* 0x000fe60003800200 */
[----:B------:R-:W-:-:S04]  /*0210*/  VIADD R3, R3, UR10 ;  /* 0x0000000a03037c36 */ /* 0x000fc80008000000 */
[----:B------:R-:W-:-:S05]  /*0220*/  IMAD R3, R4, -0x1000, R3 ;  /* 0xfffff00004037824 */ /* 0x000fca00078e0203 */
[C---:B------:R-:W-:Y:S02]  /*0230*/  ISETP.GE.U32.AND P0, PT, R3.reuse, 0xf00, PT ;  /* 0x00000f000300780c */ /* 0x040fe40003f06070 */
[----:B------:R-:W-:-:S04]  /*0240*/  LEA.HI R3, R3, 0x1, RZ, 0x18 ;  /* 0x0000000103037811 */ /* 0x000fc800078fc0ff */
[----:B------:R-:W-:-:S07]  /*0250*/  LOP3.LUT R4, R3, 0xf, RZ, 0xc0, !PT ;  /* 0x0000000f03047812 */ /* 0x000fce00078ec0ff */
[----:B------:R-:W-:Y:S05]  /*0260*/  @!P0 BRA `(.L_x_401) ;  /* 0x0000000800388947 */ /* 0x000fea0003800000 */
[----:B------:R-:W-:Y:S01]  /*0270*/  LOP3.LUT R7, R3, 0x1fffff0, RZ, 0xc0, !PT ;  /* 0x01fffff003077812 */ /* 0x000fe200078ec0ff */
[----:B------:R-:W-:Y:S01]  /*0280*/  IMAD.U32 R9, RZ, RZ, UR13 ;  /* 0x0000000dff097e24 */ /* 0x000fe2000f8e00ff */
[----:B------:R-:W-:Y:S01]  /*0290*/  BSSY.RECONVERGENT B3, `(.L_x_402) ;  /* 0x000008a000037945 */ /* 0x000fe20003800200 */
[----:B------:R-:W-:Y:S02]  /*02a0*/  LOP3.LUT R5, R2, 0x800, RZ, 0xfc, !PT ;  /* 0x0000080002057812 */ /* 0x000fe400078efcff */
[----:B------:R-:W-:Y:S02]  /*02b0*/  IMAD R2, R9, 0x1000, R2 ;  /* 0x0000100009027824 */ /* 0x000fe400078e0202 */
[----:B------:R-:W-:-:S07]  /*02c0*/  IMAD.MOV R7, RZ, RZ, -R7 ;  /* 0x000000ffff077224 */ /* 0x000fce00078e0a07 */
.L_x_403:
[----:B------:R-:W0:Y:S01]  /*02d0*/  LDC.64 R20, c[0x0][0x380] ;  /* 0x0000e000ff147b82 */ /* 0x000e220000000a00 */
[----:B------:R-:W-:-:S07]  /*02e0*/  VIADD R25, R2, 0x100 ;  /* 0x0000010002197836 */ /* 0x000fce0000000000 */
[----:B------:R-:W1:Y:S01]  /*02f0*/  LDC.64 R18, c[0x0][0x388] ;  /* 0x0000e200ff127b82 */ /* 0x000e620000000a00 */
[C---:B------:R-:W-:Y:S02]  /*0300*/  VIADD R33, R2.reuse, 0x200 ;  /* 0x0000020002217836 */ /* 0x040fe40000000000 */
[----:B0-----:R-:W-:-:S05]  /*0310*/  IMAD.WIDE.U32 R14, R2, 0x4, R20 ;  /* 0x00000004020e7825 */ /* 0x001fca00078e0014 */
[----:B------:R0:W2:Y:S01]  /*0320*/  LDG.E R12, desc[UR14][R14.64] ;  /* 0x0000000e0e0c7981 */ /* 0x0000a2000c1e1900 */
[----:B-1----:R-:W-:-:S05]  /*0330*/  IMAD.WIDE.U32 R16, R2, 0x4, R18 ;  /* 0x0000000402107825 */ /* 0x002fca00078e0012 */
[----:B------:R1:W2:Y:S01]  /*0340*/  LDG.E R13, desc[UR14][R16.64] ;  /* 0x0000000e100d7981 */ /* 0x0002a2000c1e1900 */
[----:B------:R-:W-:-:S04]  /*0350*/  IMAD.WIDE.U32 R36, R25, 0x4, R20 ;  /* 0x0000000419247825 */ /* 0x000fc800078e0014 */
[----:B------:R-:W-:Y:S02]  /*0360*/  IMAD.WIDE.U32 R24, R25, 0x4, R18 ;  /* 0x0000000419187825 */ /* 0x000fe400078e0012 */
[----:B------:R-:W3:Y:S02]  /*0370*/  LDG.E R36, desc[UR14][R36.64] ;  /* 0x0000000e24247981 */ /* 0x000ee4000c1e1900 */
[C---:B------:R-:W-:Y:S02]  /*0380*/  IMAD.WIDE.U32 R26, R33.reuse, 0x4, R20 ;  /* 0x00000004211a7825 */ /* 0x040fe400078e0014 */
[----:B------:R-:W3:Y:S02]  /*0390*/  LDG.E R23, desc[UR14][R24.64] ;  /* 0x0000000e18177981 */ /* 0x000ee4000c1e1900 */
[----:B------:R-:W-:Y:S02]  /*03a0*/  IMAD.WIDE.U32 R32, R33, 0x4, R18 ;  /* 0x0000000421207825 */ /* 0x000fe400078e0012 */
[----:B------:R4:W5:Y:S04]  /*03b0*/  LDG.E R6, desc[UR14][R26.64] ;  /* 0x0000000e1a067981 */ /* 0x000968000c1e1900 */
[----:B------:R4:W5:Y:S01]  /*03c0*/  LDG.E R8, desc[UR14][R32.64] ;  /* 0x0000000e20087981 */ /* 0x000962000c1e1900 */
[----:B------:R-:W-:-:S02]  /*03d0*/  VIADD R35, R2, 0x300 ;  /* 0x0000030002237836 */ /* 0x000fc40000000000 */
[----:B0-----:R-:W-:Y:S02]  /*03e0*/  VIADD R15, R2, 0x400 ;  /* 0x00000400020f7836 */ /* 0x001fe40000000000 */
[----:B-1----:R-:W-:-:S04]  /*03f0*/  IMAD.WIDE.U32 R16, R35, 0x4, R20 ;  /* 0x0000000423107825 */ /* 0x002fc800078e0014 */
[----:B------:R-:W-:Y:S01]  /*0400*/  IMAD.WIDE.U32 R34, R35, 0x4, R18 ;  /* 0x0000000423227825 */ /* 0x000fe200078e0012 */
[----:B------:R-:W5:Y:S03]  /*0410*/  LDG.E R9, desc[UR14][R16.64] ;  /* 0x0000000e10097981 */ /* 0x000f66000c1e1900 */
[C---:B------:R-:W-:Y:S01]  /*0420*/  IMAD.WIDE.U32 R28, R15.reuse, 0x4, R20 ;  /* 0x000000040f1c7825 */ /* 0x040fe200078e0014 */
[----:B------:R-:W5:Y:S03]  /*0430*/  LDG.E R22, desc[UR14][R34.64] ;  /* 0x0000000e22167981 */ /* 0x000f66000c1e1900 */
[----:B------:R-:W-:Y:S01]  /*0440*/  IMAD.WIDE.U32 R14, R15, 0x4, R18 ;  /* 0x000000040f0e7825 */ /* 0x000fe200078e0012 */
[----:B------:R-:W5:Y:S04]  /*0450*/  LDG.E R11, desc[UR14][R28.64] ;  /* 0x0000000e1c0b7981 */ /* 0x000f68000c1e1900 */
[----:B------:R0:W5:Y:S01]  /*0460*/  LDG.E R30, desc[UR14][R14.64] ;  /* 0x0000000e0e1e7981 */ /* 0x000162000c1e1900 */
[----:B----4-:R-:W-:-:S02]  /*0470*/  VIADD R26, R2, 0x600 ;  /* 0x00000600021a7836 */ /* 0x010fc40000000000 */
[C---:B------:R-:W-:Y:S02]  /*0480*/  VIADD R33, R2.reuse, 0x700 ;  /* 0x0000070002217836 */ /* 0x040fe40000000000 */
[----:B0-----:R-:W-:Y:S02]  /*0490*/  VIADD R15, R2, 0x500 ;  /* 0x00000500020f7836 */ /* 0x001fe40000000000 */
[----:B------:R-:W-:-:S04]  /*04a0*/  IMAD.WIDE.U32 R16, R26, 0x4, R20 ;  /* 0x000000041a107825 */ /* 0x000fc800078e0014 */
[C---:B------:R-:W-:Y:S01]  /*04b0*/  IMAD.WIDE.U32 R24, R15.reuse, 0x4, R20 ;  /* 0x000000040f187825 */ /* 0x040fe200078e0014 */
[----:B------:R0:W4:Y:S03]  /*04c0*/  LDG.E R31, desc[UR14][R16.64] ;  /* 0x0000000e101f7981 */ /* 0x000126000c1e1900 */
[----:B------:R-:W-:Y:S01]  /*04d0*/  IMAD.WIDE.U32 R14, R15, 0x4, R18 ;  /* 0x000000040f0e7825 */ /* 0x000fe200078e0012 */
[----:B------:R-:W4:Y:S03]  /*04e0*/  LDG.E R32, desc[UR14][R24.64] ;  /* 0x0000000e18207981 */ /* 0x000f26000c1e1900 */
[----:B------:R-:W-:Y:S01]  /*04f0*/  VIADD R37, R2, 0x800 ;  /* 0x0000080002257836 */ /* 0x000fe20000000000 */
[----:B------:R-:W4:Y:S03]  /*0500*/  LDG.E R29, desc[UR14][R14.64] ;  /* 0x0000000e0e1d7981 */ /* 0x000f26000c1e1900 */
[----:B------:R-:W-:-:S04]  /*0510*/  IMAD.WIDE.U32 R34, R37, 0x4, R20 ;  /* 0x0000000425227825 */ /* 0x000fc800078e0014 */
[----:B--2---:R-:W-:Y:S01]  /*0520*/  FADD R27, R12, -R13 ;  /* 0x8000000d0c1b7221 */ /* 0x004fe20000000000 */
[----:B------:R-:W-:-:S04]  /*0530*/  IMAD.WIDE.U32 R12, R33, 0x4, R20 ;  /* 0x00000004210c7825 */ /* 0x000fc800078e0014 */
[----:B------:R-:W-:Y:S01]  /*0540*/  FSETP.GEU.AND P0, PT, R10, |R27|, PT ;  /* 0x4000001b0a00720b */ /* 0x000fe20003f0e000 */
[----:B------:R1:W2:Y:S03]  /*0550*/  LDG.E R28, desc[UR14][R12.64] ;  /* 0x0000000e0c1c7981 */ /* 0x0002a6000c1e1900 */
[----:B0-----:R-:W-:Y:S01]  /*0560*/  FSEL R16, |R27|, R10, !P0 ;  /* 0x0000000a1b107208 */ /* 0x001fe20004000200 */
[----:B---3--:R-:W-:Y:S01]  /*0570*/  FADD R36, R36, -R23 ;  /* 0x8000001724247221 */ /* 0x008fe20000000000 */
[----:B------:R-:W-:Y:S01]  /*0580*/  VIADD R10, R2, 0x900 ;  /* 0x00000900020a7836 */ /* 0x000fe20000000000 */
[----:B------:R0:W3:Y:S01]  /*0590*/  LDG.E R27, desc[UR14][R34.64] ;  /* 0x0000000e221b7981 */ /* 0x0000e2000c1e1900 */
[----:B-1----:R-:W-:Y:S02]  /*05a0*/  IMAD.WIDE.U32 R12, R26, 0x4, R18 ;  /* 0x000000041a0c7825 */ /* 0x002fe400078e0012 */
[----:B------:R-:W-:-:S02]  /*05b0*/  FSETP.GEU.AND P0, PT, R16, |R36|, PT ;  /* 0x400000241000720b */ /* 0x000fc40003f0e000 */
[----:B-----5:R-:W-:Y:S01]  /*05c0*/  FADD R6, R6, -R8 ;  /* 0x8000000806067221 */ /* 0x020fe20000000000 */
[----:B------:R-:W-:Y:S01]  /*05d0*/  IMAD.WIDE.U32 R24, R10, 0x4, R20 ;  /* 0x000000040a187825 */ /* 0x000fe200078e0014 */
[----:B------:R-:W5:Y:S01]  /*05e0*/  LDG.E R26, desc[UR14][R12.64] ;  /* 0x0000000e0c1a7981 */ /* 0x000f62000c1e1900 */
[----:B------:R-:W-:Y:S02]  /*05f0*/  FSEL R36, |R36|, R16, !P0 ;  /* 0x0000001024247208 */ /* 0x000fe40004000200 */
[----:B0-----:R-:W-:Y:S02]  /*0600*/  IMAD.WIDE.U32 R34, R33, 0x4, R18 ;  /* 0x0000000421227825 */ /* 0x001fe400078e0012 */
[----:B------:R-:W-:Y:S01]  /*0610*/  FSETP.GEU.AND P0, PT, R36, |R6|, PT ;  /* 0x400000062400720b */ /* 0x000fe20003f0e000 */
[----:B------:R-:W3:Y:S01]  /*0620*/  LDG.E R24, desc[UR14][R24.64] ;  /* 0x0000000e18187981 */ /* 0x000ee2000c1e1900 */
[----:B------:R-:W-:Y:S02]  /*0630*/  VIADD R23, R2, 0xa00 ;  /* 0x00000a0002177836 */ /* 0x000fe40000000000 */
[----:B------:R-:W-:-:S02]  /*0640*/  FSEL R6, |R6|, R36, !P0 ;  /* 0x0000002406067208 */ /* 0x000fc40004000200 */
[----:B------:R-:W-:Y:S01]  /*0650*/  IMAD.WIDE.U32 R16, R23, 0x4, R20 ;  /* 0x0000000417107825 */ /* 0x000fe200078e0014 */
[----:B------:R0:W2:Y:S03]  /*0660*/  LDG.E R25, desc[UR14][R34.64] ;  /* 0x0000000e22197981 */ /* 0x0000a6000c1e1900 */
[----:B------:R-:W-:Y:S02]  /*0670*/  IMAD.WIDE.U32 R36, R37, 0x4, R18 ;  /* 0x0000000425247825 */ /* 0x000fe400078e0012 */
[----:B------:R-:W3:Y:S02]  /*0680*/  LDG.E R17, desc[UR14][R16.64] ;  /* 0x0000000e10117981 */ /* 0x000ee4000c1e1900 */
[----:B------:R-:W-:-:S04]  /*0690*/  VIADD R8, R2, 0xb00 ;  /* 0x00000b0002087836 */ /* 0x000fc80000000000 */
[----:B------:R-:W-:Y:S01]  /*06a0*/  IMAD.WIDE.U32 R14, R8, 0x4, R20 ;  /* 0x00000004080e7825 */ /* 0x000fe200078e0014 */
[----:B------:R1:W3:Y:S03]  /*06b0*/  LDG.E R16, desc[UR14][R36.64] ;  /* 0x0000000e24107981 */ /* 0x0002e6000c1e1900 */
[----:B0-----:R-:W-:Y:S02]  /*06c0*/  IMAD.WIDE.U32 R34, R10, 0x4, R18 ;  /* 0x000000040a227825 */ /* 0x001fe400078e0012 */
[----:B------:R-:W3:Y:S02]  /*06d0*/  LDG.E R14, desc[UR14][R14.64] ;  /* 0x0000000e0e0e7981 */ /* 0x000ee4000c1e1900 */
[----:B------:R-:W-:Y:S02]  /*06e0*/  VIADD R33, R2, 0xc00 ;  /* 0x00000c0002217836 */ /* 0x000fe40000000000 */
[----:B------:R-:W-:Y:S01]  /*06f0*/  FADD R9, R9, -R22 ;  /* 0x8000001609097221 */ /* 0x000fe20000000000 */
[----:B------:R-:W-:-:S04]  /*0700*/  IMAD.WIDE.U32 R22, R23, 0x4, R18 ;  /* 0x0000000417167825 */ /* 0x000fc800078e0012 */
[----:B------:R-:W-:Y:S01]  /*0710*/  IMAD.WIDE.U32 R12, R33, 0x4, R20 ;  /* 0x00000004210c7825 */ /* 0x000fe200078e0014 */
[----:B------:R0:W3:Y:S03]  /*0720*/  LDG.E R15, desc[UR14][R34.64] ;  /* 0x0000000e220f7981 */ /* 0x0000e6000c1e1900 */
[----:B-1----:R-:W-:Y:S02]  /*0730*/  VIADD R37, R2, 0xd00 ;  /* 0x00000d0002257836 */ /* 0x002fe40000000000 */
[----:B------:R-:W-:Y:S01]  /*0740*/  FADD R30, R11, -R30 ;  /* 0x8000001e0b1e7221 */ /* 0x000fe20000000000 */
[----:B------:R-:W3:Y:S01]  /*0750*/  LDG.E R13, desc[UR14][R12.64] ;  /* 0x0000000e0c0d7981 */ /* 0x000ee2000c1e1900 */
[----:B------:R-:W-:-:S04]  /*0760*/  IMAD.WIDE.U32 R10, R37, 0x4, R20 ;  /* 0x00000004250a7825 */ /* 0x000fc800078e0014 */
[--C-:B0-----:R-:W-:Y:S02]  /*0770*/  IMAD.WIDE.U32 R34, R8, 0x4, R18.reuse ;  /* 0x0000000408227825 */ /* 0x101fe400078e0012 */
[----:B------:R-:W3:Y:S04]  /*0780*/  LDG.E R10, desc[UR14][R10.64] ;  /* 0x0000000e0a0a7981 */ /* 0x000ee8000c1e1900 */
[----:B------:R0:W3:Y:S04]  /*0790*/  LDG.E R12, desc[UR14][R22.64] ;  /* 0x0000000e160c7981 */ /* 0x0000e8000c1e1900 */
[----:B------:R-:W3:Y:S01]  /*07a0*/  LDG.E R11, desc[UR14][R34.64] ;  /* 0x0000000e220b7981 */ /* 0x000ee2000c1e1900 */
[----:B0-----:R-:W-:-:S05]  /*07b0*/  IMAD.WIDE.U32 R22, R33, 0x4, R18 ;  /* 0x0000000421167825 */ /* 0x001fca00078e0012 */
[----:B------:R0:W3:Y:S01]  /*07c0*/  LDG.E R8, desc[UR14][R22.64] ;  /* 0x0000000e16087981 */ /* 0x0000e2000c1e1900 */
[----:B------:R-:W-:-:S05]  /*07d0*/  IMAD.WIDE.U32 R36, R37, 0x4, R18 ;  /* 0x0000000425247825 */ /* 0x000fca00078e0012 */
[----:B------:R1:W3:Y:S01]  /*07e0*/  LDG.E R33, desc[UR14][R36.64] ;  /* 0x0000000e24217981 */ /* 0x0002e2000c1e1900 */
[----:B0-----:R-:W-:-:S04]  /*07f0*/  VIADD R23, R2, 0xe00 ;  /* 0x00000e0002177836 */ /* 0x001fc80000000000 */
[----:B-1----:R-:W-:-:S04]  /*0800*/  IMAD.WIDE.U32 R36, R23, 0x4, R20 ;  /* 0x0000000417247825 */ /* 0x002fc800078e0014 */
[----:B------:R-:W-:Y:S01]  /*0810*/  IMAD.WIDE.U32 R22, R23, 0x4, R18 ;  /* 0x0000000417167825 */ /* 0x000fe200078e0012 */
[----:B------:R-:W3:Y:S03]  /*0820*/  LDG.E R34, desc[UR14][R36.64] ;  /* 0x0000000e24227981 */ /* 0x000ee6000c1e1900 */
[----:B------:R-:W-:Y:S02]  /*0830*/  VIADD R35, R2, 0xf00 ;  /* 0x00000f0002237836 */ /* 0x000fe40000000000 */
[----:B------:R-:W3:Y:S02]  /*0840*/  LDG.E R23, desc[UR14][R22.64] ;  /* 0x0000000e16177981 */ /* 0x000ee4000c1e1900 */
[----:B------:R-:W-:-:S04]  /*0850*/  IMAD.WIDE.U32 R20, R35, 0x4, R20 ;  /* 0x0000000423147825 */ /* 0x000fc800078e0014 */
[----:B------:R-:W-:Y:S02]  /*0860*/  IMAD.WIDE.U32 R18, R35, 0x4, R18 ;  /* 0x0000000423127825 */ /* 0x000fe400078e0012 */
[----:B------:R-:W3:Y:S04]  /*0870*/  LDG.E R20, desc[UR14][R20.64] ;  /* 0x0000000e14147981 */ /* 0x000ee8000c1e1900 */
[----:B------:R-:W3:Y:S01]  /*0880*/  LDG.E R19, desc[UR14][R18.64] ;  /* 0x0000000e12137981 */ /* 0x000ee2000c1e1900 */
[----:B------:R-:W-:-:S04]  /*0890*/  FSETP.GEU.AND P0, PT, R6, |R9|, PT ;  /* 0x400000090600720b */ /* 0x000fc80003f0e000 */
[----:B------:R-:W-:Y:S01]  /*08a0*/  FSEL R9, |R9|, R6, !P0 ;  /* 0x0000000609097208 */ /* 0x000fe20004000200 */
[----:B----4-:R-:W-:-:S03]  /*08b0*/  FADD R32, R32, -R29 ;  /* 0x8000001d20207221 */ /* 0x010fc60000000000 */
[----:B------:R-:W-:-:S04]  /*08c0*/  FSETP.GEU.AND P0, PT, R9, |R30|, PT ;  /* 0x4000001e0900720b */ /* 0x000fc80003f0e000 */
[----:B------:R-:W-:-:S04]  /*08d0*/  FSEL R9, |R30|, R9, !P0 ;  /* 0x000000091e097208 */ /* 0x000fc80004000200 */
[----:B------:R-:W-:-:S04]  /*08e0*/  FSETP.GEU.AND P0, PT, R9, |R32|, PT ;  /* 0x400000200900720b */ /* 0x000fc80003f0e000 */
[----:B------:R-:W-:Y:S01]  /*08f0*/  FSEL R9, |R32|, R9, !P0 ;  /* 0x0000000920097208 */ /* 0x000fe20004000200 */
[----:B------:R-:W-:-:S05]  /*0900*/  VIADD R7, R7, 0x10 ;  /* 0x0000001007077836 */ /* 0x000fca0000000000 */
[----:B------:R-:W-:Y:S01]  /*0910*/  ISETP.NE.AND P1, PT, R7, RZ, PT ;  /* 0x000000ff0700720c */ /* 0x000fe20003f25270 */
[----:B------:R-:W-:Y:S02]  /*0920*/  VIADD R5, R5, 0x1000 ;  /* 0x0000100005057836 */ /* 0x000fe40000000000 */
[----:B------:R-:W-:Y:S02]  /*0930*/  VIADD R2, R2, 0x1000 ;  /* 0x0000100002027836 */ /* 0x000fe40000000000 */
[----:B-----5:R-:W-:-:S05]  /*0940*/  FADD R26, R31, -R26 ;  /* 0x8000001a1f1a7221 */ /* 0x020fca0000000000 */
[----:B------:R-:W-:-:S04]  /*0950*/  FSETP.GEU.AND P0, PT, R9, |R26|, PT ;  /* 0x4000001a0900720b */ /* 0x000fc80003f0e000 */
[----:B------:R-:W-:Y:S01]  /*0960*/  FSEL R9, |R26|, R9, !P0 ;  /* 0x000000091a097208 */ /* 0x000fe20004000200 */
[----:B--2---:R-:W-:-:S05]  /*0970*/  FADD R28, R28, -R25 ;  /* 0x800000191c1c7221 */ /* 0x004fca0000000000 */
[----:B------:R-:W-:-:S04]  /*0980*/  FSETP.GEU.AND P0, PT, R9, |R28|, PT ;  /* 0x4000001c0900720b */ /* 0x000fc80003f0e000 */
[----:B------:R-:W-:Y:S01]  /*0990*/  FSEL R9, |R28|, R9, !P0 ;  /* 0x000000091c097208 */ /* 0x000fe20004000200 */
[----:B---3--:R-:W-:-:S05]  /*09a0*/  FADD R16, R27, -R16 ;  /* 0x800000101b107221 */ /* 0x008fca0000000000 */
[----:B------:R-:W-:-:S04]  /*09b0*/  FSETP.GEU.AND P0, PT, R9, |R16|, PT ;  /* 0x400000100900720b */ /* 0x000fc80003f0e000 */
[----:B------:R-:W-:Y:S01]  /*09c0*/  FSEL R9, |R16|, R9, !P0 ;  /* 0x0000000910097208 */ /* 0x000fe20004000200 */
[----:B------:R-:W-:-:S05]  /*09d0*/  FADD R24, R24, -R15 ;  /* 0x8000000f18187221 */ /* 0x000fca0000000000 */
[----:B------:R-:W-:-:S04]  /*09e0*/  FSETP.GEU.AND P0, PT, R9, |R24|, PT ;  /* 0x400000180900720b */ /* 0x000fc80003f0e000 */
[----:B------:R-:W-:Y:S01]  /*09f0*/  FSEL R9, |R24|, R9, !P0 ;  /* 0x0000000918097208 */ /* 0x000fe20004000200 */
[----:B------:R-:W-:-:S05]  /*0a00*/  FADD R12, R17, -R12 ;  /* 0x8000000c110c7221 */ /* 0x000fca0000000000 */
        /* <DEDUP_REMOVED lines=11> */
[----:B------:R-:W-:-:S05]  /*0ac0*/  FADD R23, R34, -R23 ;  /* 0x8000001722177221 */ /* 0x000fca0000000000 */
[----:B------:R-:W-:-:S04]  /*0ad0*/  FSETP.GEU.AND P0, PT, R8, |R23|, PT ;  /* 0x400000170800720b */ /* 0x000fc80003f0e000 */
[----:B------:R-:W-:Y:S01]  /*0ae0*/  FSEL R8, |R23|, R8, !P0 ;  /* 0x0000000817087208 */ /* 0x000fe20004000200 */
[----:B------:R-:W-:-:S05]  /*0af0*/  FADD R19, R20, -R19 ;  /* 0x8000001314137221 */ /* 0x000fca0000000000 */
[----:B------:R-:W-:-:S04]  /*0b00*/  FSETP.GEU.AND P0, PT, R8, |R19|, PT ;  /* 0x400000130800720b */ /* 0x000fc80003f0e000 */
[----:B------:R-:W-:Y:S01]  /*0b10*/  FSEL R10, |R19|, R8, !P0 ;  /* 0x00000008130a7208 */ /* 0x000fe20004000200 */
[----:B------:R-:W-:Y:S08]  /*0b20*/  @P1 BRA `(.L_x_403) ;  /* 0xfffffff400e81947 */ /* 0x000ff0000383ffff */
[----:B------:R-:W-:Y:S05]  /*0b30*/  BSYNC.RECONVERGENT B3 ;  /* 0x0000000000037941 */ /* 0x000fea0003800200 */
.L_x_402:
[----:B------:R-:W-:-:S07]  /*0b40*/  VIADD R2, R5, 0xfffff800 ;  /* 0xfffff80005027836 */ /* 0x000fce0000000000 */
.L_x_401:
[----:B------:R-:W-:Y:S05]  /*0b50*/  BSYNC.RECONVERGENT B2 ;  /* 0x0000000000027941 */ /* 0x000fea0003800200 */
.L_x_400:
[----:B------:R-:W-:-:S13]  /*0b60*/  ISETP.NE.AND P0, PT, R4, RZ, PT ;  /* 0x000000ff0400720c */ /* 0x000fda0003f05270 */
[----:B------:R-:W-:Y:S05]  /*0b70*/  @!P0 BRA `(.L_x_399) ;  /* 0x0000000800188947 */ /* 0x000fea0003800000 */
[----:B------:R-:W-:Y:S01]  /*0b80*/  ISETP.GE.U32.AND P1, PT, R4, 0x8, PT ;  /* 0x000000080400780c */ /* 0x000fe20003f26070 */
[----:B------:R-:W-:Y:S01]  /*0b90*/  BSSY.RECONVERGENT B2, `(.L_x_404) ;  /* 0x0000048000027945 */ /* 0x000fe20003800200 */
[----:B------:R-:W-:-:S04]  /*0ba0*/  LOP3.LUT R28, R3, 0x7, RZ, 0xc0, !PT ;  /* 0x00000007031c7812 */ /* 0x000fc800078ec0ff */
[----:B------:R-:W-:-:S07]  /*0bb0*/  ISETP.NE.AND P0, PT, R28, RZ, PT ;  /* 0x000000ff1c00720c */ /* 0x000fce0003f05270 */
[----:B------:R-:W-:Y:S06]  /*0bc0*/  @!P1 BRA `(.L_x_405) ;  /* 0x0000000400109947 */ /* 0x000fec0003800000 */
[----:B------:R-:W0:Y:S01]  /*0bd0*/  LDC.64 R6, c[0x0][0x380] ;  /* 0x0000e000ff067b82 */ /* 0x000e220000000a00 */
[----:B------:R-:W-:-:S04]  /*0be0*/  IMAD.U32 R29, RZ, RZ, UR13 ;  /* 0x0000000dff1d7e24 */ /* 0x000fc8000f8e00ff */
[----:B------:R-:W-:-:S03]  /*0bf0*/  IMAD R29, R29, 0x1000, R2 ;  /* 0x000010001d1d7824 */ /* 0x000fc600078e0202 */
[----:B------:R-:W1:Y:S01]  /*0c00*/  LDC.64 R4, c[0x0][0x388] ;  /* 0x0000e200ff047b82 */ /* 0x000e620000000a00 */
[C---:B------:R-:W-:Y:S02]  /*0c10*/  VIADD R15, R29.reuse, 0x100 ;  /* 0x000001001d0f7836 */ /* 0x040fe40000000000 */
[C---:B------:R-:W-:Y:S02]  /*0c20*/  VIADD R33, R29.reuse, 0x200 ;  /* 0x000002001d217836 */ /* 0x040fe40000000000 */
[----:B0-----:R-:W-:-:S05]  /*0c30*/  IMAD.WIDE.U32 R8, R29, 0x4, R6 ;  /* 0x000000041d087825 */ /* 0x001fca00078e0006 */
[----:B------:R-:W2:Y:S01]  /*0c40*/  LDG.E R20, desc[UR14][R8.64] ;  /* 0x0000000e08147981 */ /* 0x000ea2000c1e1900 */
        /* <DEDUP_REMOVED lines=8> */
[----:B------:R1:W4:Y:S02]  /*0cd0*/  LDG.E R23, desc[UR14][R16.64] ;  /* 0x0000000e10177981 */ /* 0x000324000c1e1900 */
[----:B------:R-:W-:-:S02]  /*0ce0*/  VIADD R37, R29, 0x300 ;  /* 0x000003001d257836 */ /* 0x000fc40000000000 */
[----:B------:R-:W4:Y:S02]  /*0cf0*/  LDG.E R22, desc[UR14][R32.64] ;  /* 0x0000000e20167981 */ /* 0x000f24000c1e1900 */
[----:B------:R-:W-:-:S04]  /*0d00*/  IMAD.WIDE.U32 R34, R37, 0x4, R6 ;  /* 0x0000000425227825 */ /* 0x000fc800078e0006 */
[----:B------:R-:W-:Y:S01]  /*0d10*/  IMAD.WIDE.U32 R36, R37, 0x4, R4 ;  /* 0x0000000425247825 */ /* 0x000fe200078e0004 */
[----:B------:R-:W5:Y:S03]  /*0d20*/  LDG.E R24, desc[UR14][R34.64] ;  /* 0x0000000e22187981 */ /* 0x000f66000c1e1900 */
[----:B------:R-:W-:Y:S01]  /*0d30*/  VIADD R27, R29, 0x400 ;  /* 0x000004001d1b7836 */ /* 0x000fe20000000000 */
[----:B------:R-:W5:Y:S03]  /*0d40*/  LDG.E R19, desc[UR14][R36.64] ;  /* 0x0000000e24137981 */ /* 0x000f66000c1e1900 */
[----:B------:R-:W-:-:S04]  /*0d50*/  IMAD.WIDE.U32 R30, R27, 0x4, R6 ;  /* 0x000000041b1e7825 */ /* 0x000fc800078e0006 */
[----:B------:R-:W-:Y:S01]  /*0d60*/  IMAD.WIDE.U32 R26, R27, 0x4, R4 ;  /* 0x000000041b1a7825 */ /* 0x000fe200078e0004 */
[----:B------:R-:W5:Y:S03]  /*0d70*/  LDG.E R25, desc[UR14][R30.64] ;  /* 0x0000000e1e197981 */ /* 0x000f66000c1e1900 */
[----:B0-----:R-:W-:Y:S02]  /*0d80*/  VIADD R13, R29, 0x500 ;  /* 0x000005001d0d7836 */ /* 0x001fe40000000000 */
[----:B------:R-:W5:Y:S02]  /*0d90*/  LDG.E R26, desc[UR14][R26.64] ;  /* 0x0000000e1a1a7981 */ /* 0x000f64000c1e1900 */
[----:B------:R-:W-:-:S04]  /*0da0*/  IMAD.WIDE.U32 R8, R13, 0x4, R6 ;  /* 0x000000040d087825 */ /* 0x000fc800078e0006 */
[----:B------:R-:W-:Y:S02]  /*0db0*/  IMAD.WIDE.U32 R12, R13, 0x4, R4 ;  /* 0x000000040d0c7825 */ /* 0x000fe400078e0004 */
[----:B------:R-:W5:Y:S02]  /*0dc0*/  LDG.E R8, desc[UR14][R8.64] ;  /* 0x0000000e08087981 */ /* 0x000f64000c1e1900 */
[----:B-1----:R-:W-:Y:S02]  /*0dd0*/  VIADD R17, R29, 0x600 ;  /* 0x000006001d117836 */ /* 0x002fe40000000000 */
[----:B------:R-:W5:Y:S02]  /*0de0*/  LDG.E R13, desc[UR14][R12.64] ;  /* 0x0000000e0c0d7981 */ /* 0x000f64000c1e1900 */
[----:B------:R-:W-:-:S04]  /*0df0*/  IMAD.WIDE.U32 R14, R17, 0x4, R6 ;  /* 0x00000004110e7825 */ /* 0x000fc800078e0006 */
[----:B------:R-:W-:Y:S02]  /*0e00*/  IMAD.WIDE.U32 R16, R17, 0x4, R4 ;  /* 0x0000000411107825 */ /* 0x000fe400078e0004 */
[----:B------:R-:W5:Y:S02]  /*0e10*/  LDG.E R14, desc[UR14][R14.64] ;  /* 0x0000000e0e0e7981 */ /* 0x000f64000c1e1900 */
[----:B------:R-:W-:Y:S02]  /*0e20*/  VIADD R29, R29, 0x700 ;  /* 0x000007001d1d7836 */ /* 0x000fe40000000000 */
[----:B------:R-:W5:Y:S02]  /*0e30*/  LDG.E R17, desc[UR14][R16.64] ;  /* 0x0000000e10117981 */ /* 0x000f64000c1e1900 */
[----:B------:R-:W-:-:S04]  /*0e40*/  IMAD.WIDE.U32 R6, R29, 0x4, R6 ;  /* 0x000000041d067825 */ /* 0x000fc800078e0006 */
[----:B------:R-:W-:Y:S02]  /*0e50*/  IMAD.WIDE.U32 R4, R29, 0x4, R4 ;  /* 0x000000041d047825 */ /* 0x000fe400078e0004 */
[----:B------:R-:W5:Y:S04]  /*0e60*/  LDG.E R6, desc[UR14][R6.64] ;  /* 0x0000000e06067981 */ /* 0x000f68000c1e1900 */
[----:B------:R-:W5:Y:S01]  /*0e70*/  LDG.E R5, desc[UR14][R4.64] ;  /* 0x0000000e04057981 */ /* 0x000f62000c1e1900 */
[----:B------:R-:W-:Y:S02]  /*0e80*/  VIADD R2, R2, 0x800 ;  /* 0x0000080002027836 */ /* 0x000fe40000000000 */
[----:B--2---:R-:W-:-:S05]  /*0e90*/  FADD R11, R20, -R11 ;  /* 0x8000000b140b7221 */ /* 0x004fca0000000000 */
[----:B------:R-:W-:-:S04]  /*0ea0*/  FSETP.GEU.AND P1, PT, R10, |R11|, PT ;  /* 0x4000000b0a00720b */ /* 0x000fc80003f2e000 */
[----:B------:R-:W-:Y:S01]  /*0eb0*/  FSEL R10, |R11|, R10, !P1 ;  /* 0x0000000a0b0a7208 */ /* 0x000fe20004800200 */
[----:B---3--:R-:W-:-:S05]  /*0ec0*/  FADD R21, R18, -R21 ;  /* 0x8000001512157221 */ /* 0x008fca0000000000 */
[----:B------:R-:W-:Y:S01]  /*0ed0*/  FSETP.GEU.AND P1, PT, R10, |R21|, PT ;  /* 0x400000150a00720b */ /* 0x000fe20003f2e000 */
[----:B----4-:R-:W-:-:S03]  /*0ee0*/  FADD R23, R23, -R22 ;  /* 0x8000001617177221 */ /* 0x010fc60000000000 */
[----:B------:R-:W-:-:S04]  /*0ef0*/  FSEL R10, |R21|, R10, !P1 ;  /* 0x0000000a150a7208 */ /* 0x000fc80004800200 */
[----:B------:R-:W-:-:S04]  /*0f00*/  FSETP.GEU.AND P1, PT, R10, |R23|, PT ;  /* 0x400000170a00720b */ /* 0x000fc80003f2e000 */
[----:B------:R-:W-:Y:S01]  /*0f10*/  FSEL R10, |R23|, R10, !P1 ;  /* 0x0000000a170a7208 */ /* 0x000fe20004800200 */
[----:B-----5:R-:W-:-:S05]  /*0f20*/  FADD R19, R24, -R19 ;  /* 0x8000001318137221 */ /* 0x020fca0000000000 */
        /* <DEDUP_REMOVED lines=13> */
[----:B------:R-:W-:-:S09]  /*1000*/  FSEL R10, |R5|, R10, !P1 ;  /* 0x0000000a050a7208 */ /* 0x000fd20004800200 */
.L_x_405:
[----:B------:R-:W-:Y:S05]  /*1010*/  BSYNC.RECONVERGENT B2 ;  /* 0x0000000000027941 */ /* 0x000fea0003800200 */
.L_x_404:
        /* <DEDUP_REMOVED lines=12> */
[----:B0-----:R-:W-:-:S04]  /*10e0*/  IMAD.WIDE.U32 R8, R11, 0x4, R6 ;  /* 0x000000040b087825 */ /* 0x001fc800078e0006 */
[----:B-1----:R-:W-:Y:S02]  /*10f0*/  IMAD.WIDE.U32 R12, R11, 0x4, R4 ;  /* 0x000000040b0c7825 */ /* 0x002fe400078e0004 */
[----:B------:R-:W2:Y:S02]  /*1100*/  LDG.E R8, desc[UR14][R8.64] ;  /* 0x0000000e08087981 */ /* 0x000ea4000c1e1900 */
[C---:B------:R-:W-:Y:S02]  /*1110*/  IMAD.WIDE.U32 R14, R17.reuse, 0x4, R6 ;  /* 0x00000004110e7825 */ /* 0x040fe400078e0006 */
[----:B------:R-:W2:Y:S02]  /*1120*/  LDG.E R13, desc[UR14][R12.64] ;  /* 0x0000000e0c0d7981 */ /* 0x000ea4000c1e1900 */
[----:B------:R-:W-:Y:S02]  /*1130*/  IMAD.WIDE.U32 R16, R17, 0x4, R4 ;  /* 0x0000000411107825 */ /* 0x000fe400078e0004 */
[----:B------:R-:W3:Y:S02]  /*1140*/  LDG.E R14, desc[UR14][R14.64] ;  /* 0x0000000e0e0e7981 */ /* 0x000ee4000c1e1900 */
[----:B------:R-:W-:-:S02]  /*1150*/  IMAD.WIDE.U32 R18, R21, 0x4, R6 ;  /* 0x0000000415127825 */ /* 0x000fc400078e0006 */
[----:B------:R-:W3:Y:S02]  /*1160*/  LDG.E R17, desc[UR14][R16.64] ;  /* 0x0000000e10117981 */ /* 0x000ee4000c1e1900 */
[----:B------:R-:W-:Y:S02]  /*1170*/  IMAD.WIDE.U32 R20, R21, 0x4, R4 ;  /* 0x0000000415147825 */ /* 0x000fe400078e0004 */
[----:B------:R-:W4:Y:S02]  /*1180*/  LDG.E R18, desc[UR14][R18.64] ;  /* 0x0000000e12127981 */ /* 0x000f24000c1e1900 */
[----:B------:R-:W-:Y:S02]  /*1190*/  VIADD R11, R11, 0x300 ;  /* 0x000003000b0b7836 */ /* 0x000fe40000000000 */
[----:B------:R-:W4:Y:S02]  /*11a0*/  LDG.E R21, desc[UR14][R20.64] ;  /* 0x0000000e14157981 */ /* 0x000f24000c1e1900 */
[----:B------:R-:W-:-:S04]  /*11b0*/  IMAD.WIDE.U32 R6, R11, 0x4, R6 ;  /* 0x000000040b067825 */ /* 0x000fc800078e0006 */
[----:B------:R-:W-:Y:S02]  /*11c0*/  IMAD.WIDE.U32 R4, R11, 0x4, R4 ;  /* 0x000000040b047825 */ /* 0x000fe400078e0004 */
[----:B------:R-:W5:Y:S04]  /*11d0*/  LDG.E R6, desc[UR14][R6.64] ;  /* 0x0000000e06067981 */ /* 0x000f68000c1e1900 */
[----:B------:R-:W5:Y:S01]  /*11e0*/  LDG.E R5, desc[UR14][R4.64] ;  /* 0x0000000e04057981 */ /* 0x000f62000c1e1900 */
[----:B------:R-:W-:Y:S02]  /*11f0*/  VIADD R2, R2, 0x400 ;  /* 0x0000040002027836 */ /* 0x000fe40000000000 */
[----:B--2---:R-:W-:-:S05]  /*1200*/  FADD R13, R8, -R13 ;  /* 0x8000000d080d7221 */ /* 0x004fca0000000000 */
[----:B------:R-:W-:Y:S01]  /*1210*/  FSETP.GEU.AND P1, PT, R10, |R13|, PT ;  /* 0x4000000d0a00720b */ /* 0x000fe20003f2e000 */
[----:B---3--:R-:W-:-:S03]  /*1220*/  FADD R17, R14, -R17 ;  /* 0x800000110e117221 */ /* 0x008fc60000000000 */
[----:B------:R-:W-:-:S04]  /*1230*/  FSEL R10, |R13|, R10, !P1 ;  /* 0x0000000a0d0a7208 */ /* 0x000fc80004800200 */
[----:B------:R-:W-:Y:S01]  /*1240*/  FSETP.GEU.AND P1, PT, R10, |R17|, PT ;  /* 0x400000110a00720b */ /* 0x000fe20003f2e000 */
[----:B----4-:R-:W-:-:S03]  /*1250*/  FADD R9, R18, -R21 ;  /* 0x8000001512097221 */ /* 0x010fc60000000000 */
[----:B------:R-:W-:-:S04]  /*1260*/  FSEL R10, |R17|, R10, !P1 ;  /* 0x0000000a110a7208 */ /* 0x000fc80004800200 */
[----:B------:R-:W-:-:S04]  /*1270*/  FSETP.GEU.AND P1, PT, R10, |R9|, PT ;  /* 0x400000090a00720b */ /* 0x000fc80003f2e000 */
[----:B------:R-:W-:Y:S01]  /*1280*/  FSEL R10, |R9|, R10, !P1 ;  /* 0x0000000a090a7208 */ /* 0x000fe20004800200 */
[----:B-----5:R-:W-:-:S05]  /*1290*/  FADD R11, R6, -R5 ;  /* 0x80000005060b7221 */ /* 0x020fca0000000000 */
[----:B------:R-:W-:-:S04]  /*12a0*/  FSETP.GEU.AND P1, PT, R10, |R11|, PT ;  /* 0x4000000b0a00720b */ /* 0x000fc80003f2e000 */
[----:B------:R-:W-:-:S09]  /*12b0*/  FSEL R10, |R11|, R10, !P1 ;  /* 0x0000000a0b0a7208 */ /* 0x000fd20004800200 */
.L_x_407:
[----:B------:R-:W-:Y:S05]  /*12c0*/  BSYNC.RECONVERGENT B2 ;  /* 0x0000000000027941 */ /* 0x000fea0003800200 */
.L_x_406:
[----:B------:R-:W-:Y:S05]  /*12d0*/  @!P0 BRA `(.L_x_399) ;  /* 0x0000000000408947 */ /* 0x000fea0003800000 */
[----:B------:R-:W0:Y:S01]  /*12e0*/  LDC.64 R6, c[0x0][0x380] ;  /* 0x0000e000ff067b82 */ /* 0x000e220000000a00 */
[----:B------:R-:W-:Y:S02]  /*12f0*/  IMAD.U32 R11, RZ, RZ, UR13 ;  /* 0x0000000dff0b7e24 */ /* 0x000fe4000f8e00ff */
[----:B------:R-:W-:Y:S02]  /*1300*/  IMAD.MOV R12, RZ, RZ, -R3 ;  /* 0x000000ffff0c7224 */ /* 0x000fe400078e0a03 */
[----:B------:R-:W-:-:S03]  /*1310*/  IMAD R11, R11, 0x1000, R2 ;  /* 0x000010000b0b7824 */ /* 0x000fc600078e0202 */
[----:B------:R-:W1:Y:S04]  /*1320*/  LDC.64 R8, c[0x0][0x388] ;  /* 0x0000e200ff087b82 */ /* 0x000e680000000a00 */
.L_x_408:
[----:B0-----:R-:W-:-:S04]  /*1330*/  IMAD.WIDE.U32 R2, R11, 0x4, R6 ;  /* 0x000000040b027825 */ /* 0x001fc800078e0006 */
[C---:B-1----:R-:W-:Y:S02]  /*1340*/  IMAD.WIDE.U32 R4, R11.reuse, 0x4, R8 ;  /* 0x000000040b047825 */ /* 0x042fe400078e0008 */
        /* <DEDUP_REMOVED lines=9> */
.L_x_399:
[----:B------:R-:W-:Y:S05]  /*13e0*/  BSYNC.RECONVERGENT B1 ;  /* 0x0000000000017941 */ /* 0x000fea0003800200 */
.L_x_398:
[----:B------:R-:W-:-:S09]  /*13f0*/  UISETP.GE.U32.AND UP0, UPT, UR9, 0x100, UPT ;  /* 0x000001000900788c */ /* 0x000fd2000bf06070 */
        /* <DEDUP_REMOVED lines=56> */
.L_x_409:
[----:B------:R-:W-:Y:S01]  /*1780*/  LOP3.LUT R2, R0, 0x3e0, RZ, 0xc0, !PT ;  /* 0x000003e000027812 */ /* 0x000fe200078ec0ff */
[----:B------:R-:W0:Y:S04]  /*1790*/  S2R R7, SR_LANEID ;  /* 0x0000000000077919 */ /* 0x000e280000000000 */
[----:B------:R-:W-:Y:S01]  /*17a0*/  VIADD R3, R2, 0x20 ;  /* 0x0000002002037836 */ /* 0x000fe20000000000 */
[----:B------:R-:W-:-:S04]  /*17b0*/  LOP3.LUT R2, RZ, R2, RZ, 0x33, !PT ;  /* 0x00000002ff027212 */ /* 0x000fc800078e33ff */
[----:B------:R-:W-:Y:S01]  /*17c0*/  ISETP.GT.U32.AND P0, PT, R3, UR9, PT ;  /* 0x0000000903007c0c */ /* 0x000fe2000bf04070 */
[----:B------:R-:W-:-:S05]  /*17d0*/  VIADD R2, R2, UR9 ;  /* 0x0000000902027c36 */ /* 0x000fca0008000000 */
        /* <DEDUP_REMOVED lines=16> */
[----:B------:R-:W-:Y:S02]  /*18e0*/  ISETP.NE.AND P0, PT, R7, RZ, PT ;  /* 0x000000ff0700720c */ /* 0x000fe40003f05270 */
[----:B------:R-:W-:Y:S01]  /*18f0*/  ISETP.GT.AND P1, PT, R5, R2, PT ;  /* 0x000000020500720c */ /* 0x000fe20003f24270 */
[----:B------:R-:W0:Y:S01]  /*1900*/  SHFL.DOWN PT, R3, R10, 0x8, R2 ;  /* 0x090000000a037989 */ /* 0x000e2200000e0002 */
[----:B------:R-:W-:-:S09]  /*1910*/  VIADD R5, R7, 0x10 ;  /* 0x0000001007057836 */ /* 0x000fd20000000000 */
        /* <DEDUP_REMOVED lines=19> */
[----:B------:R-:W-:-:S06]  /*1a50*/  UISETP.GT.U32.AND UP0, UPT, UR9, 0x20, UPT ;  /* 0x000000200900788c */ /* 0x000fcc000bf04070 */
[----:B------:R-:W-:Y:S01]  /*1a60*/  PLOP3.LUT P3, PT, PT, PT, UP0, 0x80, 0x8 ;  /* 0x000000000008781c */ /* 0x000fe20003f6f008 */
[----:B------:R-:W-:-:S06]  /*1a70*/  UISETP.GT.U32.AND UP0, UPT, UR9, 0x40, UPT ;  /* 0x000000400900788c */ /* 0x000fcc000bf04070 */
[----:B------:R-:W-:Y:S01]  /*1a80*/  PLOP3.LUT P2, PT, PT, PT, UP0, 0x80, 0x8 ;  /* 0x000000000008781c */ /* 0x000fe20003f4f008 */
[----:B------:R-:W-:Y:S02]  /*1a90*/  UISETP.GT.U32.AND UP0, UPT, UR9, 0x60, UPT ;  /* 0x000000600900788c */ /* 0x000fe4000bf04070 */
[----:B0-----:R-:W-:-:S09]  /*1aa0*/  ULEA UR4, UR5, UR4, 0x18 ;  /* 0x0000000405047291 */ /* 0x001fd2000f8ec0ff */
[----:B------:R-:W0:Y:S04]  /*1ab0*/  LDS R0, [UR4+0xc] ;  /* 0x00000c04ff007984 */ /* 0x000e280008000800 */
[----:B------:R-:W1:Y:S04]  /*1ac0*/  LDS.128 R8, [UR4+0x10] ;  /* 0x00001004ff087984 */ /* 0x000e680008000c00 */
[----:B------:R-:W2:Y:S01]  /*1ad0*/  LDS.64 R2, [UR4+0x20] ;  /* 0x00002004ff027984 */ /* 0x000ea20008000a00 */
[----:B0-----:R-:W-:-:S04]  /*1ae0*/  FSETP.GEU.AND P1, PT, R5, R0, PT ;  /* 0x000000000500720b */ /* 0x001fc80003f2e000 */
[----:B------:R-:W-:Y:S02]  /*1af0*/  @P3 FSEL R5, R0, R5, !P1 ;  /* 0x0000000500053208 */ /* 0x000fe40004800000 */
[----:B------:R-:W-:Y:S01]  /*1b00*/  PLOP3.LUT P1, PT, PT, PT, UP0, 0x80, 0x8 ;  /* 0x000000000008781c */ /* 0x000fe20003f2f008 */
[----:B------:R-:W-:Y:S01]  /*1b10*/  UISETP.GT.U32.AND UP0, UPT, UR9, 0x80, UPT ;  /* 0x000000800900788c */ /* 0x000fe2000bf04070 */
[----:B-1----:R-:W-:-:S04]  /*1b20*/  FSETP.GEU.AND P3, PT, R5, R8, PT ;  /* 0x000000080500720b */ /* 0x002fc80003f6e000 */
[----:B------:R-:W-:Y:S02]  /*1b30*/  @P2 FSEL R5, R8, R5, !P3 ;  /* 0x0000000508052208 */ /* 0x000fe40005800000 */
[----:B------:R-:W-:Y:S01]  /*1b40*/  PLOP3.LUT P2, PT, PT, PT, UP0, 0x80, 0x8 ;  /* 0x000000000008781c */ /* 0x000fe20003f4f008 */
[----:B------:R-:W-:Y:S01]  /*1b50*/  UISETP.GT.U32.AND UP0, UPT, UR9, 0xa0, UPT ;  /* 0x000000a00900788c */ /* 0x000fe2000bf04070 */
[----:B------:R-:W-:-:S04]  /*1b60*/  FSETP.GEU.AND P3, PT, R5, R9, PT ;  /* 0x000000090500720b */ /* 0x000fc80003f6e000 */
        /* <DEDUP_REMOVED lines=15> */
.L_x_395:
[----:B------:R-:W0:Y:S01]  /*1c60*/  S2R R0, SR_TID.X ;  /* 0x0000000000007919 */ /* 0x000e220000002100 */
[----:B------:R-:W1:Y:S01]  /*1c70*/  LDCU.128 UR16, c[0x0][0x380] ;  /* 0x00007000ff1077ac */ /* 0x000e620008000c00 */
[----:B------:R-:W-:Y:S02]  /*1c80*/  IMAD.U32 R3, RZ, RZ, UR13 ;  /* 0x0000000dff037e24 */ /* 0x000fe4000f8e00ff */
[----:B-1----:R-:W-:Y:S02]  /*1c90*/  IMAD.U32 R16, RZ, RZ, UR16 ;  /* 0x00000010ff107e24 */ /* 0x002fe4000f8e00ff */
[----:B------:R-:W-:Y:S02]  /*1ca0*/  IMAD.U32 R17, RZ, RZ, UR17 ;  /* 0x00000011ff117e24 */ /* 0x000fe4000f8e00ff */
[----:B------:R-:W-:Y:S02]  /*1cb0*/  IMAD.U32 R18, RZ, RZ, UR18 ;  /* 0x00000012ff127e24 */ /* 0x000fe4000f8e00ff */
[----:B------:R-:W-:-:S02]  /*1cc0*/  IMAD.U32 R19, RZ, RZ, UR19 ;  /* 0x00000013ff137e24 */ /* 0x000fc4000f8e00ff */
[----:B0-----:R-:W-:-:S04]  /*1cd0*/  IMAD R3, R3, 0x1000, R0 ;  /* 0x0000100003037824 */ /* 0x001fc800078e0200 */
[----:B------:R-:W-:-:S04]  /*1ce0*/  IMAD.WIDE.U32 R26, R3, 0x4, R16 ;  /* 0x00000004031a7825 */ /* 0x000fc800078e0010 */
[----:B------:R-:W-:Y:S01]  /*1cf0*/  IMAD.WIDE.U32 R2, R3, 0x4, R18 ;  /* 0x0000000403027825 */ /* 0x000fe200078e0012 */
        /* <DEDUP_REMOVED lines=30> */
[----:B------:R-:W3:Y:S01]  /*1ee0*/  LDG.E R14, desc[UR14][R2.64+0x2c00] ;  /* 0x002c000e020e7981 */ /* 0x000ee2000c1e1900 */
[----:B----4-:R-:W-:-:S03]  /*1ef0*/  FADD R32, R32, -R15 ;  /* 0x8000000f20207221 */ /* 0x010fc60000000000 */
[----:B------:R-:W4:Y:S01]  /*1f00*/  LDG.E R15, desc[UR14][R2.64+0x2800] ;  /* 0x0028000e020f7981 */ /* 0x000f22000c1e1900 */
[----:B-----5:R-:W-:-:S03]  /*1f10*/  FADD R35, R35, -R20 ;  /* 0x8000001423237221 */ /* 0x020fc60000000000 */
[----:B------:R-:W5:Y:S01]  /*1f20*/  LDG.E R20, desc[UR14][R2.64+0x2400] ;  /* 0x0024000e02147981 */ /* 0x000f62000c1e1900 */
[----:B------:R-:W-:-:S03]  /*1f30*/  FADD R31, R28, -R31 ;  /* 0x8000001f1c1f7221 */ /* 0x000fc60000000000 */
[----:B------:R-:W5:Y:S01]  /*1f40*/  LDG.E R28, desc[UR14][R2.64+0x3c00] ;  /* 0x003c000e021c7981 */ /* 0x000f62000c1e1900 */
[----:B------:R-:W-:Y:S01]  /*1f50*/  FSETP.GEU.AND P0, PT, |R30|, |R33|, PT ;  /* 0x400000211e00720b */ /* 0x000fe20003f0e200 */
[----:B------:R-:W-:-:S03]  /*1f60*/  FADD R24, R24, -R29 ;  /* 0x8000001d18187221 */ /* 0x000fc60000000000 */
[----:B------:R-:W-:Y:S02]  /*1f70*/  FSEL R30, |R33|, |R30|, !P0 ;  /* 0x4000001e211e7208 */ /* 0x000fe40004000200 */
[----:B------:R-:W-:Y:S02]  /*1f80*/  FSETP.GEU.AND P1, PT, |R32|, |R35|, PT ;  /* 0x400000232000720b */ /* 0x000fe40003f2e200 */
[----:B------:R-:W-:Y:S01]  /*1f90*/  FSETP.GEU.AND P2, PT, |R31|, |R24|, PT ;  /* 0x400000181f00720b */ /* 0x000fe20003f4e200 */
[----:B------:R-:W-:Y:S01]  /*1fa0*/  FADD R12, R12, -R25 ;  /* 0x800000190c0c7221 */ /* 0x000fe20000000000 */
[----:B------:R-:W-:Y:S01]  /*1fb0*/  FADD R11, R11, -R22 ;  /* 0x800000160b0b7221 */ /* 0x000fe20000000000 */
[----:B------:R-:W-:-:S04]  /*1fc0*/  FSEL R35, |R35|, |R32|, !P1 ;  /* 0x4000002023237208 */ /* 0x000fc80004800200 */
[----:B------:R-:W-:Y:S02]  /*1fd0*/  FSETP.GEU.AND P0, PT, |R12|, |R11|, PT ;  /* 0x4000000b0c00720b */ /* 0x000fe40003f0e200 */
[----:B------:R-:W-:Y:S02]  /*1fe0*/  FSEL R24, |R24|, |R31|, !P2 ;  /* 0x4000001f18187208 */ /* 0x000fe40005000200 */
[----:B------:R-:W-:Y:S01]  /*1ff0*/  FSEL R11, |R11|, |R12|, !P0 ;  /* 0x4000000c0b0b7208 */ /* 0x000fe20004000200 */
[----:B------:R-:W-:Y:S01]  /*2000*/  UISETP.GE.U32.AND UP0, UPT, UR9, UR5, UPT ;  /* 0x000000050900728c */ /* 0x000fe2000bf06070 */
[----:B------:R-:W-:Y:S01]  /*2010*/  FADD R10, R10, -R21 ;  /* 0x800000150a0a7221 */ /* 0x000fe20000000000 */
[----:B------:R-:W-:Y:S01]  /*2020*/  FADD R5, R5, -R26 ;  /* 0x8000001a05057221 */ /* 0x000fe20000000000 */
[----:B------:R-:W-:Y:S01]  /*2030*/  FADD R4, R4, -R27 ;  /* 0x8000001b04047221 */ /* 0x000fe20000000000 */
[----:B--2---:R-:W-:Y:S01]  /*2040*/  FADD R6, R6, -R13 ;  /* 0x8000000d06067221 */ /* 0x004fe20000000000 */
[----:B---3--:R-:W-:-:S04]  /*2050*/  FADD R7, R7, -R14 ;  /* 0x8000000e07077221 */ /* 0x008fc80000000000 */
[----:B------:R-:W-:Y:S01]  /*2060*/  FSETP.GEU.AND P2, PT, |R6|, |R5|, PT ;  /* 0x400000050600720b */ /* 0x000fe20003f4e200 */
[----:B----4-:R-:W-:Y:S01]  /*2070*/  FADD R8, R8, -R15 ;  /* 0x8000000f08087221 */ /* 0x010fe20000000000 */
[----:B-----5:R-:W-:-:S04]  /*2080*/  FADD R9, R9, -R20 ;  /* 0x8000001409097221 */ /* 0x020fc80000000000 */
[----:B------:R-:W-:Y:S01]  /*2090*/  FSETP.GEU.AND P1, PT, |R8|, |R7|, PT ;  /* 0x400000070800720b */ /* 0x000fe20003f2e200 */
[----:B------:R-:W-:Y:S01]  /*20a0*/  FADD R23, R23, -R28 ;  /* 0x8000001c17177221 */ /* 0x000fe20000000000 */
[----:B------:R-:W-:-:S04]  /*20b0*/  FSETP.GEU.AND P0, PT, |R10|, |R9|, PT ;  /* 0x400000090a00720b */ /* 0x000fc80003f0e200 */
[----:B------:R-:W-:Y:S02]  /*20c0*/  FSETP.GEU.AND P3, PT, |R4|, |R23|, PT ;  /* 0x400000170400720b */ /* 0x000fe40003f6e200 */
[----:B------:R-:W-:Y:S02]  /*20d0*/  FSEL R9, |R9|, |R10|, !P0 ;  /* 0x4000000a09097208 */ /* 0x000fe40004000200 */
[----:B------:R-:W-:Y:S02]  /*20e0*/  FSEL R8, |R7|, |R8|, !P1 ;  /* 0x4000000807087208 */ /* 0x000fe40004800200 */
[----:B------:R-:W-:Y:S02]  /*20f0*/  FSEL R5, |R5|, |R6|, !P2 ;  /* 0x4000000605057208 */ /* 0x000fe40005000200 */
[----:B------:R-:W-:Y:S02]  /*2100*/  FSEL R4, |R23|, |R4|, !P3 ;  /* 0x4000000417047208 */ /* 0x000fe40005800200 */
[----:B------:R-:W-:-:S02]  /*2110*/  FSETP.GEU.AND P0, PT, R30, R35, PT ;  /* 0x000000231e00720b */ /* 0x000fc40003f0e000 */
[----:B------:R-:W-:Y:S02]  /*2120*/  FSETP.GEU.AND P1, PT, R24, R11, PT ;  /* 0x0000000b1800720b */ /* 0x000fe40003f2e000 */
[----:B------:R-:W-:Y:S02]  /*2130*/  FSETP.GEU.AND P2, PT, R9, R8, PT ;  /* 0x000000080900720b */ /* 0x000fe40003f4e000 */
[----:B------:R-:W-:Y:S02]  /*2140*/  FSETP.GEU.AND P3, PT, R5, R4, PT ;  /* 0x000000040500720b */ /* 0x000fe40003f6e000 */
[----:B------:R-:W-:Y:S02]  /*2150*/  FSEL R30, R35, R30, !P0 ;  /* 0x0000001e231e7208 */ /* 0x000fe40004000000 */
[----:B------:R-:W-:Y:S02]  /*2160*/  FSEL R11, R11, R24, !P1 ;  /* 0x000000180b0b7208 */ /* 0x000fe40004800000 */
        /* <DEDUP_REMOVED lines=8> */
[----:B------:R-:W-:Y:S08]  /*21f0*/  BRA.U !UP0, `(.L_x_411) ;  /* 0x0000001908387547 */ /* 0x000ff0000b800000 */
[----:B------:R-:W-:Y:S02]  /*2200*/  ULEA UR6, UR13, UR5, 0xc ;  /* 0x000000050d067291 */ /* 0x000fe4000f8e60ff */
[----:B------:R-:W-:Y:S01]  /*2210*/  IMAD.U32 R3, RZ, RZ, UR5 ;  /* 0x00000005ff037e24 */ /* 0x000fe2000f8e00ff */
[----:B------:R-:W-:Y:S01]  /*2220*/  UIADD3 UR11, UPT, UPT, UR10, -0x1000, URZ ;  /* 0xfffff0000a0b7890 */ /* 0x000fe2000fffe0ff */
[----:B------:R-:W-:Y:S01]  /*2230*/  LOP3.LUT R2, RZ, R0, RZ, 0x33, !PT ;  /* 0x00000000ff027212 */ /* 0x000fe200078e33ff */
[----:B------:R-:W-:Y:S02]  /*2240*/  UMOV UR4, URZ ;  /* 0x000000ff00047c82 */ /* 0x000fe40008000000 */
[----:B------:R-:W-:Y:S01]  /*2250*/  UISETP.GT.U32.AND UP0, UPT, UR6, UR11, UPT ;  /* 0x0000000b0600728c */ /* 0x000fe2000bf04070 */
[----:B------:R-:W-:Y:S01]  /*2260*/  IADD3 R2, PT, PT, -R3, UR10, R2 ;  /* 0x0000000a03027c10 */ /* 0x000fe2000fffe102 */
[----:B------:R-:W-:Y:S01]  /*2270*/  IMAD.U32 R3, RZ, RZ, UR13 ;  /* 0x0000000dff037e24 */ /* 0x000fe2000f8e00ff */
[----:B------:R-:W-:Y:S01]  /*2280*/  UMOV UR7, UR6 ;  /* 0x0000000600077c82 */ /* 0x000fe20008000000 */
[----:B------:R-:W-:Y:S01]  /*2290*/  IMAD.U32 R5, RZ, RZ, UR6 ;  /* 0x00000006ff057e24 */ /* 0x000fe2000f8e00ff */
[----:B------:R-:W-:Y:S01]  /*22a0*/  UMOV UR8, UR6 ;  /* 0x0000000600087c82 */ /* 0x000fe20008000000 */
[----:B------:R-:W-:-:S03]  /*22b0*/  IMAD R3, R3, -0x1000, R2 ;  /* 0xfffff00003037824 */ /* 0x000fc600078e0202 */
[----:B------:R-:W-:Y:S01]  /*22c0*/  IADD3 R2, PT, PT, R5, 0x800, R0 ;  /* 0x0000080005027810 */ /* 0x000fe20007ffe000 */
[----:B------:R-:W-:Y:S06]  /*22d0*/  BRA.U UP0, `(.L_x_412) ;  /* 0x0000000500807547 */ /* 0x000fec000b800000 */
[----:B------:R-:W0:Y:S01]  /*22e0*/  LDC.64 R16, c[0x0][0x380] ;  /* 0x0000e000ff107b82 */ /* 0x000e220000000a00 */
[----:B------:R-:W1:Y:S07]  /*22f0*/  LDCU UR10, c[0x0][0x3b0] ;  /* 0x00007600ff0a77ac */ /* 0x000e6e0008000800 */
[----:B------:R-:W2:Y:S02]  /*2300*/  LDC.64 R18, c[0x0][0x388] ;  /* 0x0000e200ff127b82 */ /* 0x000ea40000000a00 */
.L_x_413:
[----:B------:R-:W-:-:S04]  /*2310*/  VIADD R7, R0, UR8 ;  /* 0x0000000800077c36 */ /* 0x000fc80008000000 */
[----:B0-----:R-:W-:-:S04]  /*2320*/  IMAD.WIDE.U32 R4, R7, 0x4, R16 ;  /* 0x0000000407047825 */ /* 0x001fc800078e0010 */
[----:B--2---:R-:W-:Y:S01]  /*2330*/  IMAD.WIDE.U32 R6, R7, 0x4, R18 ;  /* 0x0000000407067825 */ /* 0x004fe200078e0012 */
        /* <DEDUP_REMOVED lines=21> */
[----:B---3--:R-:W-:Y:S01]  /*2490*/  FADD R11, R11, -R8 ;  /* 0x800000080b0b7221 */ /* 0x008fe20000000000 */
[----:B----4-:R-:W-:-:S02]  /*24a0*/  FADD R13, R14, -R15 ;  /* 0x8000000f0e0d7221 */ /* 0x010fc40000000000 */
[----:B------:R-:W2:Y:S04]  /*24b0*/  LDG.E R15, desc[UR14][R4.64+0x1800] ;  /* 0x0018000e040f7981 */ /* 0x000ea8000c1e1900 */
[----:B------:R-:W2:Y:S01]  /*24c0*/  LDG.E R14, desc[UR14][R6.64+0x1800] ;  /* 0x0018000e060e7981 */ /* 0x000ea2000c1e1900 */
[----:B-----5:R-:W-:Y:S01]  /*24d0*/  FADD R9, R9, -R10 ;  /* 0x8000000a09097221 */ /* 0x020fe20000000000 */
[----:B------:R-:W-:Y:S02]  /*24e0*/  FADD R8, R20, -R21 ;  /* 0x8000001514087221 */ /* 0x000fe40000000000 */
[----:B------:R-:W3:Y:S04]  /*24f0*/  LDG.E R20, desc[UR14][R4.64+0x1c00] ;  /* 0x001c000e04147981 */ /* 0x000ee8000c1e1900 */
[----:B------:R-:W3:Y:S01]  /*2500*/  LDG.E R21, desc[UR14][R6.64+0x1c00] ;  /* 0x001c000e06157981 */ /* 0x000ee2000c1e1900 */
[----:B------:R-:W-:-:S03]  /*2510*/  FADD R10, R22, -R23 ;  /* 0x80000017160a7221 */ /* 0x000fc60000000000 */
[----:B------:R-:W4:Y:S04]  /*2520*/  LDG.E R23, desc[UR14][R4.64+0x2800] ;  /* 0x0028000e04177981 */ /* 0x000f28000c1e1900 */
[----:B------:R-:W5:Y:S01]  /*2530*/  LDG.E R22, desc[UR14][R6.64+0x2c00] ;  /* 0x002c000e06167981 */ /* 0x000f62000c1e1900 */
[----:B--2---:R-:W-:Y:S01]  /*2540*/  FADD R15, R15, -R14 ;  /* 0x8000000e0f0f7221 */ /* 0x004fe20000000000 */
[----:B---3--:R-:W-:Y:S01]  /*2550*/  FADD R14, R20, -R21 ;  /* 0x80000015140e7221 */ /* 0x008fe20000000000 */
[----:B------:R-:W-:Y:S01]  /*2560*/  FADD R21, R26, -R27 ;  /* 0x8000001b1a157221 */ /* 0x000fe20000000000 */
[----:B------:R-:W-:Y:S01]  /*2570*/  FADD R20, R28, -R29 ;  /* 0x8000001d1c147221 */ /* 0x000fe20000000000 */
[----:B------:R-:W2:Y:S01]  /*2580*/  LDG.E R26, desc[UR14][R6.64+0x3400] ;  /* 0x0034000e061a7981 */ /* 0x000ea2000c1e1900 */
[----:B----4-:R-:W-:-:S03]  /*2590*/  FADD R23, R23, -R24 ;  /* 0x8000001817177221 */ /* 0x010fc60000000000 */
[----:B------:R-:W3:Y:S01]  /*25a0*/  LDG.E R24, desc[UR14][R6.64+0x3000] ;  /* 0x0030000e06187981 */ /* 0x000ee2000c1e1900 */
[----:B-----5:R-:W-:-:S03]  /*25b0*/  FADD R25, R25, -R22 ;  /* 0x8000001619197221 */ /* 0x020fc60000000000 */
[----:B------:R-:W2:Y:S04]  /*25c0*/  LDG.E R29, desc[UR14][R4.64+0x3400] ;  /* 0x0034000e041d7981 */ /* 0x000ea8000c1e1900 */
[----:B------:R-:W4:Y:S04]  /*25d0*/  LDG.E R27, desc[UR14][R4.64+0x3800] ;  /* 0x0038000e041b7981 */ /* 0x000f28000c1e1900 */
[----:B------:R-:W4:Y:S04]  /*25e0*/  LDG.E R22, desc[UR14][R6.64+0x3800] ;  /* 0x0038000e06167981 */ /* 0x000f28000c1e1900 */
[----:B------:R-:W5:Y:S01]  /*25f0*/  LDG.E R28, desc[UR14][R4.64+0x3c00] ;  /* 0x003c000e041c7981 */ /* 0x000f62000c1e1900 */
        /* <DEDUP_REMOVED lines=10> */
[----:B------:R-:W-:Y:S02]  /*26a0*/  FSEL R14, |R21|, |R14|, !P0 ;  /* 0x4000000e150e7208 */ /* 0x000fe40004000200 */
[----:B------:R-:W-:Y:S02]  /*26b0*/  FSEL R23, |R23|, |R20|, !P1 ;  /* 0x4000001417177208 */ /* 0x000fe40004800200 */
[----:B------:R-:W-:-:S02]  /*26c0*/  FSETP.GEU.AND P0, PT, R11, R12, PT ;  /* 0x0000000c0b00720b */ /* 0x000fc40003f0e000 */
[----:B------:R-:W-:Y:S02]  /*26d0*/  FSETP.GEU.AND P1, PT, R8, R15, PT ;  /* 0x0000000f0800720b */ /* 0x000fe40003f2e000 */
[----:B------:R-:W-:Y:S02]  /*26e0*/  FSEL R11, R12, R11, !P0 ;  /* 0x0000000b0c0b7208 */ /* 0x000fe40004000000 */
[----:B------:R-:W-:-:S04]  /*26f0*/  FSEL R8, R15, R8, !P1 ;  /* 0x000000080f087208 */ /* 0x000fc80004800000 */
[----:B------:R-:W-:Y:S01]  /*2700*/  FSETP.GEU.AND P0, PT, R11, R8, PT ;  /* 0x000000080b00720b */ /* 0x000fe20003f0e000 */
[----:B-1----:R-:W-:-:S03]  /*2710*/  UIADD3 UR12, UPT, UPT, -UR8, UR10, URZ ;  /* 0x0000000a080c7290 */ /* 0x002fc6000fffe1ff */
[----:B------:R-:W-:Y:S01]  /*2720*/  FSEL R8, R8, R11, !P0 ;  /* 0x0000000b08087208 */ /* 0x000fe20004000000 */
[----:B------:R-:W-:Y:S01]  /*2730*/  UISETP.GE.U32.AND UP0, UPT, UR12, UR5, UPT ;  /* 0x000000050c00728c */ /* 0x000fe2000bf06070 */
[----:B---3--:R-:W-:Y:S01]  /*2740*/  FADD R24, R31, -R24 ;  /* 0x800000181f187221 */ /* 0x008fe20000000000 */
[----:B--2---:R-:W-:-:S04]  /*2750*/  FADD R26, R29, -R26 ;  /* 0x8000001a1d1a7221 */ /* 0x004fc80000000000 */
[----:B------:R-:W-:Y:S01]  /*2760*/  FSETP.GEU.AND P2, PT, |R25|, |R24|, PT ;  /* 0x400000181900720b */ /* 0x000fe20003f4e200 */
[----:B----4-:R-:W-:-:S03]  /*2770*/  FADD R27, R27, -R22 ;  /* 0x800000161b1b7221 */ /* 0x010fc60000000000 */
[----:B------:R-:W-:Y:S02]  /*2780*/  FSEL R24, |R24|, |R25|, !P2 ;  /* 0x4000001918187208 */ /* 0x000fe40005000200 */
[----:B------:R-:W-:-:S04]  /*2790*/  FSETP.GEU.AND P3, PT, |R26|, |R27|, PT ;  /* 0x4000001b1a00720b */ /* 0x000fc80003f6e200 */
[----:B------:R-:W-:Y:S02]  /*27a0*/  FSEL R27, |R27|, |R26|, !P3 ;  /* 0x4000001a1b1b7208 */ /* 0x000fe40005800200 */
[----:B------:R-:W-:Y:S02]  /*27b0*/  FSETP.GEU.AND P2, PT, R14, R23, PT ;  /* 0x000000170e00720b */ /* 0x000fe40003f4e000 */
[----:B------:R-:W-:Y:S02]  /*27c0*/  FSETP.GEU.AND P3, PT, R24, R27, PT ;  /* 0x0000001b1800720b */ /* 0x000fe40003f6e000 */
[----:B------:R-:W-:Y:S02]  /*27d0*/  FSEL R14, R23, R14, !P2 ;  /* 0x0000000e170e7208 */ /* 0x000fe40005000000 */
[----:B------:R-:W-:-:S04]  /*27e0*/  FSEL R27, R27, R24, !P3 ;  /* 0x000000181b1b7208 */ /* 0x000fc80005800000 */
[----:B------:R-:W-:-:S04]  /*27f0*/  FSETP.GEU.AND P1, PT, R14, R27, PT ;  /* 0x0000001b0e00720b */ /* 0x000fc80003f2e000 */
[----:B------:R-:W-:Y:S01]  /*2800*/  FSEL R27, R27, R14, !P1 ;  /* 0x0000000e1b1b7208 */ /* 0x000fe20004800000 */
[----:B-----5:R-:W-:-:S03]  /*2810*/  FADD R28, R28, -R33 ;  /* 0x800000211c1c7221 */ /* 0x020fc60000000000 */
[----:B------:R-:W-:-:S04]  /*2820*/  FSETP.GEU.AND P0, PT, R8, R27, PT ;  /* 0x0000001b0800720b */ /* 0x000fc80003f0e000 */
[----:B------:R-:W-:-:S04]  /*2830*/  FSEL R27, R27, R8, !P0 ;  /* 0x000000081b1b7208 */ /* 0x000fc80004000000 */
[----:B------:R-:W-:-:S04]  /*2840*/  FSETP.GEU.AND P0, PT, R27, |R28|, PT ;  /* 0x4000001c1b00720b */ /* 0x000fc80003f0e000 */
[----:B------:R-:W-:Y:S01]  /*2850*/  FSEL R32, |R28|, R27, !P0 ;  /* 0x0000001b1c207208 */ /* 0x000fe20004000200 */
[----:B------:R-:W-:Y:S08]  /*2860*/  BRA.U !UP0, `(.L_x_411) ;  /* 0x00000011089c7547 */ /* 0x000ff0000b800000 */
[----:B------:R-:W-:Y:S02]  /*2870*/  UIADD3 UR8, UPT, UPT, UR5, UR8, URZ ;  /* 0x0000000805087290 */ /* 0x000fe4000fffe0ff */
[----:B------:R-:W-:Y:S01]  /*2880*/  VIADD R3, R3, -UR5 ;  /* 0x8000000503037c36 */ /* 0x000fe20008000000 */
[----:B------:R-:W-:Y:S01]  /*2890*/  UIADD3 UR4, UPT, UPT, UR4, 0x1, URZ ;  /* 0x0000000104047890 */ /* 0x000fe2000fffe0ff */
[----:B------:R-:W-:Y:S01]  /*28a0*/  VIADD R2, R2, UR5 ;  /* 0x0000000502027c36 */ /* 0x000fe20008000000 */
[----:B------:R-:W-:Y:S02]  /*28b0*/  UISETP.GT.U32.AND UP0, UPT, UR8, UR11, UPT ;  /* 0x0000000b0800728c */ /* 0x000fe4000bf04070 */
[----:B------:R-:W-:-:S07]  /*28c0*/  UIADD3 UR7, UPT, UPT, UR5, UR7, URZ ;  /* 0x0000000705077290 */ /* 0x000fce000fffe0ff */
[----:B------:R-:W-:Y:S05]  /*28d0*/  BRA.U !UP0, `(.L_x_413) ;  /* 0xfffffff9088c7547 */ /* 0x000fea000b83ffff */
.L_x_412:
[----:B------:R-:W-:Y:S02]  /*28e0*/  UIADD3 UR5, UPT, UPT, -UR8, UR10, URZ ;  /* 0x0000000a08057290 */ /* 0x000fe4000fffe1ff */
[----:B------:R-:W-:Y:S01]  /*28f0*/  IMAD.U32 R4, RZ, RZ, UR8 ;  /* 0x00000008ff047e24 */ /* 0x000fe2000f8e00ff */
[----:B------:R-:W-:Y:S03]  /*2900*/  BSSY.RECONVERGENT B1, `(.L_x_411) ;  /* 0x000011d000017945 */ /* 0x000fe60003800200 */
[----:B------:R-:W-:-:S04]  /*2910*/  ISETP.GE.AND P0, PT, R0, UR5, PT ;  /* 0x0000000500007c0c */ /* 0x000fc8000bf06270 */
[----:B------:R-:W-:-:S13]  /*2920*/  ISETP.GE.U32.OR P0, PT, R4, UR10, P0 ;  /* 0x0000000a04007c0c */ /* 0x000fda0008706470 */
[----:B------:R-:W-:Y:S05]  /*2930*/  @P0 BRA `(.L_x_414) ;  /* 0x0000001000640947 */ /* 0x000fea0003800000 */
[----:B------:R-:W0:Y:S01]  /*2940*/  LDC R5, c[0x0][0x3b4] ;  /* 0x0000ed00ff057b82 */ /* 0x000e220000000800 */
[----:B------:R-:W-:Y:S01]  /*2950*/  IMAD.U32 R7, RZ, RZ, UR6 ;  /* 0x00000006ff077e24 */ /* 0x000fe2000f8e00ff */
[----:B------:R-:W-:Y:S01]  /*2960*/  LOP3.LUT R4, RZ, R0, RZ, 0x33, !PT ;  /* 0x00000000ff047212 */ /* 0x000fe200078e33ff */
[----:B------:R-:W-:Y:S03]  /*2970*/  BSSY.RECONVERGENT B2, `(.L_x_415) ;  /* 0x0000094000027945 */ /* 0x000fe60003800200 */
[----:B------:R-:W-:Y:S01]  /*2980*/  IADD3 R4, PT, PT, -R7, UR10, R4 ;  /* 0x0000000a07047c10 */ /* 0x000fe2000fffe104 */
[----:B0-----:R-:W-:-:S04]  /*2990*/  IMAD R5, R5, UR4, RZ ;  /* 0x0000000405057c24 */ /* 0x001fc8000f8e02ff */
[----:B------:R-:W-:Y:S02]  /*29a0*/  IMAD R5, R5, -0x1000, R4 ;  /* 0xfffff00005057824 */ /* 0x000fe400078e0204 */
[----:B------:R-:W-:-:S03]  /*29b0*/  IMAD.MOV.U32 R4, RZ, RZ, R0 ;  /* 0x000000ffff047224 */ /* 0x000fc600078e0000 */
[C---:B------:R-:W-:Y:S02]  /*29c0*/  ISETP.GE.U32.AND P0, PT, R5.reuse, 0xf00, PT ;  /* 0x00000f000500780c */ /* 0x040fe40003f06070 */
[----:B------:R-:W-:-:S04]  /*29d0*/  LEA.HI R5, R5, 0x1, RZ, 0x18 ;  /* 0x0000000105057811 */ /* 0x000fc800078fc0ff */
[----:B------:R-:W-:-:S07]  /*29e0*/  LOP3.LUT R6, R5, 0xf, RZ, 0xc0, !PT ;  /* 0x0000000f05067812 */ /* 0x000fce00078ec0ff */
[----:B------:R-:W-:Y:S05]  /*29f0*/  @!P0 BRA `(.L_x_416) ;  /* 0x00000008002c8947 */ /* 0x000fea0003800000 */
[----:B------:R-:W-:Y:S01]  /*2a00*/  LEA.HI R4, R3, 0x1, RZ, 0x18 ;  /* 0x0000000103047811 */ /* 0x000fe200078fc0ff */
[----:B------:R-:W-:Y:S01]  /*2a10*/  BSSY.RECONVERGENT B3, `(.L_x_417) ;  /* 0x0000088000037945 */ /* 0x000fe20003800200 */
[----:B------:R-:W-:Y:S02]  /*2a20*/  LOP3.LUT R7, R0, 0x800, RZ, 0xfc, !PT ;  /* 0x0000080000077812 */ /* 0x000fe400078efcff */
[----:B------:R-:W-:-:S05]  /*2a30*/  LOP3.LUT R4, R4, 0x1fffff0, RZ, 0xc0, !PT ;  /* 0x01fffff004047812 */ /* 0x000fca00078ec0ff */
[----:B------:R-:W-:-:S07]  /*2a40*/  IMAD.MOV R8, RZ, RZ, -R4 ;  /* 0x000000ffff087224 */ /* 0x000fce00078e0a04 */
.L_x_418:
[C---:B------:R-:W-:Y:S02]  /*2a50*/  VIADD R13, R2.reuse, 0xfffff800 ;  /* 0xfffff800020d7836 */ /* 0x040fe40000000000 */
[----:B------:R-:W-:Y:S02]  /*2a60*/  VIADD R27, R2, 0xfffff900 ;  /* 0xfffff900021b7836 */ /* 0x000fe40000000000 */
[----:B------:R-:W-:-:S04]  /*2a70*/  IMAD.WIDE.U32 R10, R13, 0x4, R16 ;  /* 0x000000040d0a7825 */ /* 0x000fc800078e0010 */
[----:B------:R-:W-:Y:S01]  /*2a80*/  IMAD.WIDE.U32 R12, R13, 0x4, R18 ;  /* 0x000000040d0c7825 */ /* 0x000fe200078e0012 */
[----:B------:R0:W2:Y:S04]  /*2a90*/  LDG.E R9, desc[UR14][R10.64] ;  /* 0x0000000e0a097981 */ /* 0x0000a8000c1e1900 */
[----:B------:R1:W2:Y:S01]  /*2aa0*/  LDG.E R4, desc[UR14][R12.64] ;  /* 0x0000000e0c047981 */ /* 0x0002a2000c1e1900 */
[----:B------:R-:W-:-:S04]  /*2ab0*/  IMAD.WIDE.U32 R24, R27, 0x4, R16 ;  /* 0x000000041b187825 */ /* 0x000fc800078e0010 */
[----:B------:R-:W-:Y:S01]  /*2ac0*/  IMAD.WIDE.U32 R26, R27, 0x4, R18 ;  /* 0x000000041b1a7825 */ /* 0x000fe200078e0012 */
[----:B------:R-:W3:Y:S03]  /*2ad0*/  LDG.E R30, desc[UR14][R24.64] ;  /* 0x0000000e181e7981 */ /* 0x000ee6000c1e1900 */
[----:B------:R-:W-:Y:S01]  /*2ae0*/  VIADD R23, R2, 0xfffffa00 ;  /* 0xfffffa0002177836 */ /* 0x000fe20000000000 */
[----:B------:R4:W3:Y:S03]  /*2af0*/  LDG.E R31, desc[UR14][R26.64] ;  /* 0x0000000e1a1f7981 */ /* 0x0008e6000c1e1900 */
[----:B------:R-:W-:-:S04]  /*2b00*/  IMAD.WIDE.U32 R20, R23, 0x4, R16 ;  /* 0x0000000417147825 */ /* 0x000fc800078e0010 */
[----:B------:R-:W-:Y:S02]  /*2b10*/  IMAD.WIDE.U32 R22, R23, 0x4, R18 ;  /* 0x0000000417167825 */ /* 0x000fe400078e0012 */
[----:B------:R-:W5:Y:S02]  /*2b20*/  LDG.E R20, desc[UR14][R20.64] ;  /* 0x0000000e14147981 */ /* 0x000f64000c1e1900 */
[----:B0-----:R-:W-:Y:S02]  /*2b30*/  VIADD R11, R2, 0xfffffb00 ;  /* 0xfffffb00020b7836 */ /* 0x001fe40000000000 */
[----:B------:R-:W5:Y:S02]  /*2b40*/  LDG.E R23, desc[UR14][R22.64] ;  /* 0x0000000e16177981 */ /* 0x000f64000c1e1900 */
[----:B-1----:R-:W-:-:S04]  /*2b50*/  IMAD.WIDE.U32 R12, R11, 0x4, R16 ;  /* 0x000000040b0c7825 */ /* 0x002fc800078e0010 */
[----:B------:R-:W-:Y:S01]  /*2b60*/  IMAD.WIDE.U32 R10, R11, 0x4, R18 ;  /* 0x000000040b0a7825 */ /* 0x000fe200078e0012 */
[----:B------:R0:W5:Y:S03]  /*2b70*/  LDG.E R15, desc[UR14][R12.64] ;  /* 0x0000000e0c0f7981 */ /* 0x000166000c1e1900 */
[----:B------:R-:W-:Y:S01]  /*2b80*/  VIADD R29, R2, 0xfffffc00 ;  /* 0xfffffc00021d7836 */ /* 0x000fe20000000000 */
[----:B------:R1:W5:Y:S03]  /*2b90*/  LDG.E R14, desc[UR14][R10.64] ;  /* 0x0000000e0a0e7981 */ /* 0x000366000c1e1900 */
[----:B------:R-:W-:-:S04]  /*2ba0*/  IMAD.WIDE.U32 R34, R29, 0x4, R16 ;  /* 0x000000041d227825 */ /* 0x000fc800078e0010 */
[----:B----4-:R-:W-:Y:S02]  /*2bb0*/  IMAD.WIDE.U32 R26, R29, 0x4, R18 ;  /* 0x000000041d1a7825 */ /* 0x010fe400078e0012 */
[----:B------:R4:W5:Y:S04]  /*2bc0*/  LDG.E R34, desc[UR14][R34.64] ;  /* 0x0000000e22227981 */ /* 0x000968000c1e1900 */
[----:B------:R4:W5:Y:S01]  /*2bd0*/  LDG.E R21, desc[UR14][R26.64] ;  /* 0x0000000e1a157981 */ /* 0x000962000c1e1900 */
[----:B------:R-:W-:-:S04]  /*2be0*/  VIADD R29, R2, 0xfffffd00 ;  /* 0xfffffd00021d7836 */ /* 0x000fc80000000000 */
[----:B------:R-:W-:-:S04]  /*2bf0*/  IMAD.WIDE.U32 R24, R29, 0x4, R16 ;  /* 0x000000041d187825 */ /* 0x000fc800078e0010 */
[----:B------:R-:W-:Y:S01]  /*2c00*/  IMAD.WIDE.U32 R28, R29, 0x4, R18 ;  /* 0x000000041d1c7825 */ /* 0x000fe200078e0012 */
[----:B------:R4:W5:Y:S04]  /*2c10*/  LDG.E R37, desc[UR14][R24.64] ;  /* 0x0000000e18257981 */ /* 0x000968000c1e1900 */
[----:B------:R4:W5:Y:S01]  /*2c20*/  LDG.E R22, desc[UR14][R28.64] ;  /* 0x0000000e1c167981 */ /* 0x000962000c1e1900 */
[----:B------:R-:W-:-:S04]  /*2c30*/  VIADD R33, R2, 0xfffffe00 ;  /* 0xfffffe0002217836 */ /* 0x000fc80000000000 */
[----:B0-----:R-:W-:-:S04]  /*2c40*/  IMAD.WIDE.U32 R12, R33, 0x4, R16 ;  /* 0x00000004210c7825 */ /* 0x001fc800078e0010 */
[----:B-1----:R-:W-:-:S04]  /*2c50*/  IMAD.WIDE.U32 R10, R33, 0x4, R18 ;  /* 0x00000004210a7825 */ /* 0x002fc800078e0012 */
[----:B----4-:R-:W-:-:S04]  /*2c60*/  VIADD R35, R2, 0xffffff00 ;  /* 0xffffff0002237836 */ /* 0x010fc80000000000 */
[----:B------:R-:W-:-:S04]  /*2c70*/  IMAD.WIDE.U32 R26, R35, 0x4, R16 ;  /* 0x00000004231a7825 */ /* 0x000fc800078e0010 */
[----:B------:R-:W-:Y:S02]  /*2c80*/  IMAD.WIDE.U32 R24, R35, 0x4, R18 ;  /* 0x0000000423187825 */ /* 0x000fe400078e0012 */
[----:B------:R-:W4:Y:S02]  /*2c90*/  LDG.E R35, desc[UR14][R26.64] ;  /* 0x0000000e1a237981 */ /* 0x000f24000c1e1900 */
[----:B------:R-:W-:Y:S02]  /*2ca0*/  VIADD R29, R2, 0x100 ;  /* 0x00000100021d7836 */ /* 0x000fe40000000000 */
[----:B--2---:R-:W-:Y:S02]  /*2cb0*/  FADD R33, R9, -R4 ;  /* 0x8000000409217221 */ /* 0x004fe40000000000 */
[----:B------:R0:W2:Y:S03]  /*2cc0*/  LDG.E R9, desc[UR14][R12.64] ;  /* 0x0000000e0c097981 */ /* 0x0000a6000c1e1900 */
[----:B------:R-:W-:Y:S01]  /*2cd0*/  FSETP.GEU.AND P0, PT, R32, |R33|, PT ;  /* 0x400000212000720b */ /* 0x000fe20003f0e000 */
[----:B------:R1:W2:Y:S03]  /*2ce0*/  LDG.E R4, desc[UR14][R10.64] ;  /* 0x0000000e0a047981 */ /* 0x0002a6000c1e1900 */
[----:B------:R-:W-:Y:S01]  /*2cf0*/  FSEL R33, |R33|, R32, !P0 ;  /* 0x0000002021217208 */ /* 0x000fe20004000200 */
[----:B---3--:R-:W-:Y:S01]  /*2d00*/  FADD R30, R30, -R31 ;  /* 0x8000001f1e1e7221 */ /* 0x008fe20000000000 */
[----:B------:R3:W4:Y:S04]  /*2d10*/  LDG.E R32, desc[UR14][R24.64] ;  /* 0x0000000e18207981 */ /* 0x000728000c1e1900 */
[----:B------:R-:W-:Y:S01]  /*2d20*/  FSETP.GEU.AND P0, PT, R33, |R30|, PT ;  /* 0x4000001e2100720b */ /* 0x000fe20003f0e000 */
[----:B0-----:R-:W-:-:S03]  /*2d30*/  IMAD.WIDE.U32 R12, R2, 0x4, R16 ;  /* 0x00000004020c7825 */ /* 0x001fc600078e0010 */
[----:B------:R-:W-:Y:S01]  /*2d40*/  FSEL R36, |R30|, R33, !P0 ;  /* 0x000000211e247208 */ /* 0x000fe20004000200 */
[----:B------:R-:W-:Y:S01]  /*2d50*/  IMAD.WIDE.U32 R30, R2, 0x4, R18 ;  /* 0x00000004021e7825 */ /* 0x000fe200078e0012 */
[----:B------:R0:W4:Y:S03]  /*2d60*/  LDG.E R33, desc[UR14][R12.64] ;  /* 0x0000000e0c217981 */ /* 0x000126000c1e1900 */
[C---:B-1----:R-:W-:Y:S02]  /*2d70*/  IMAD.WIDE.U32 R10, R29.reuse, 0x4, R16 ;  /* 0x000000041d0a7825 */ /* 0x042fe400078e0010 */
[----:B------:R-:W4:Y:S02]  /*2d80*/  LDG.E R30, desc[UR14][R30.64] ;  /* 0x0000000e1e1e7981 */ /* 0x000f24000c1e1900 */
[----:B------:R-:W-:-:S04]  /*2d90*/  IMAD.WIDE.U32 R28, R29, 0x4, R18 ;  /* 0x000000041d1c7825 */ /* 0x000fc800078e0012 */
[----:B-----5:R-:W-:Y:S01]  /*2da0*/  FADD R23, R20, -R23 ;  /* 0x8000001714177221 */ /* 0x020fe20000000000 */
[----:B------:R-:W-:Y:S01]  /*2db0*/  VIADD R20, R2, 0x200 ;  /* 0x0000020002147836 */ /* 0x000fe20000000000 */
[----:B------:R-:W5:Y:S03]  /*2dc0*/  LDG.E R28, desc[UR14][R28.64] ;  /* 0x0000000e1c1c7981 */ /* 0x000f66000c1e1900 */
[----:B------:R-:W-:Y:S01]  /*2dd0*/  FSETP.GEU.AND P0, PT, R36, |R23|, PT ;  /* 0x400000172400720b */ /* 0x000fe20003f0e000 */
[----:B------:R1:W5:Y:S01]  /*2de0*/  LDG.E R31, desc[UR14][R10.64] ;  /* 0x0000000e0a1f7981 */ /* 0x000362000c1e1900 */
[----:B------:R-:W-:-:S04]  /*2df0*/  IMAD.WIDE.U32 R26, R20, 0x4, R16 ;  /* 0x00000004141a7825 */ /* 0x000fc800078e0010 */
[----:B------:R-:W-:Y:S01]  /*2e00*/  FADD R15, R15, -R14 ;  /* 0x8000000e0f0f7221 */ /* 0x000fe20000000000 */
[----:B---3--:R-:W-:Y:S01]  /*2e10*/  IMAD.WIDE.U32 R24, R20, 0x4, R18 ;  /* 0x0000000414187825 */ /* 0x008fe200078e0012 */
[----:B------:R-:W-:Y:S01]  /*2e20*/  FSEL R36, |R23|, R36, !P0 ;  /* 0x0000002417247208 */ /* 0x000fe20004000200 */
[----:B------:R-:W3:Y:S02]  /*2e30*/  LDG.E R29, desc[UR14][R26.64] ;  /* 0x0000000e1a1d7981 */ /* 0x000ee4000c1e1900 */
[----:B0-----:R-:W-:Y:S02]  /*2e40*/  VIADD R13, R2, 0x300 ;  /* 0x00000300020d7836 */ /* 0x001fe40000000000 */
[----:B------:R0:W3:Y:S02]  /*2e50*/  LDG.E R14, desc[UR14][R24.64] ;  /* 0x0000000e180e7981 */ /* 0x0000e4000c1e1900 */
[----:B-1----:R-:W-:Y:S01]  /*2e60*/  IMAD.WIDE.U32 R10, R13, 0x4, R16 ;  /* 0x000000040d0a7825 */ /* 0x002fe200078e0010 */
[----:B------:R-:W-:-:S03]  /*2e70*/  FSETP.GEU.AND P0, PT, R36, |R15|, PT ;  /* 0x4000000f2400720b */ /* 0x000fc60003f0e000 */
[----:B------:R-:W-:Y:S01]  /*2e80*/  IMAD.WIDE.U32 R12, R13, 0x4, R18 ;  /* 0x000000040d0c7825 */ /* 0x000fe200078e0012 */
[----:B------:R-:W-:-:S03]  /*2e90*/  FSEL R36, |R15|, R36, !P0 ;  /* 0x000000240f247208 */ /* 0x000fc60004000200 */
[----:B------:R-:W-:Y:S01]  /*2ea0*/  FADD R34, R34, -R21 ;  /* 0x8000001522227221 */ /* 0x000fe20000000000 */
[----:B------:R-:W3:Y:S01]  /*2eb0*/  LDG.E R15, desc[UR14][R10.64] ;  /* 0x0000000e0a0f7981 */ /* 0x000ee2000c1e1900 */
[----:B0-----:R-:W-:-:S03]  /*2ec0*/  VIADD R25, R2, 0x400 ;  /* 0x0000040002197836 */ /* 0x001fc60000000000 */
[----:B------:R-:W3:Y:S01]  /*2ed0*/  LDG.E R12, desc[UR14][R12.64] ;  /* 0x0000000e0c0c7981 */ /* 0x000ee2000c1e1900 */
[----:B------:R-:W-:-:S04]  /*2ee0*/  IMAD.WIDE.U32 R20, R25, 0x4, R16 ;  /* 0x0000000419147825 */ /* 0x000fc800078e0010 */
[----:B------:R-:W-:-:S04]  /*2ef0*/  IMAD.WIDE.U32 R24, R25, 0x4, R18 ;  /* 0x0000000419187825 */ /* 0x000fc800078e0012 */
[----:B------:R-:W-:Y:S01]  /*2f00*/  VIADD R23, R2, 0x500 ;  /* 0x0000050002177836 */ /* 0x000fe20000000000 */
[----:B------:R0:W3:Y:S01]  /*2f10*/  LDG.E R13, desc[UR14][R20.64] ;  /* 0x0000000e140d7981 */ /* 0x0000e2000c1e1900 */
[----:B------:R-:W-:-:S03]  /*2f20*/  FSETP.GEU.AND P0, PT, R36, |R34|, PT ;  /* 0x400000222400720b */ /* 0x000fc60003f0e000 */
[----:B------:R1:W3:Y:S01]  /*2f30*/  LDG.E R10, desc[UR14][R24.64] ;  /* 0x0000000e180a7981 */ /* 0x0002e2000c1e1900 */
[----:B------:R-:W-:Y:S01]  /*2f40*/  IMAD.WIDE.U32 R26, R23, 0x4, R16 ;  /* 0x00000004171a7825 */ /* 0x000fe200078e0010 */
[----:B------:R-:W-:-:S03]  /*2f50*/  FSEL R34, |R34|, R36, !P0 ;  /* 0x0000002422227208 */ /* 0x000fc60004000200 */
[----:B0-----:R-:W-:Y:S01]  /*2f60*/  IMAD.WIDE.U32 R20, R23, 0x4, R18 ;  /* 0x0000000417147825 */ /* 0x001fe200078e0012 */
[----:B------:R0:W3:Y:S03]  /*2f70*/  LDG.E R11, desc[UR14][R26.64] ;  /* 0x0000000e1a0b7981 */ /* 0x0000e6000c1e1900 */
[----:B-1----:R-:W-:Y:S01]  /*2f80*/  VIADD R25, R2, 0x600 ;  /* 0x0000060002197836 */ /* 0x002fe20000000000 */
[----:B------:R1:W3:Y:S01]  /*2f90*/  LDG.E R36, desc[UR14][R20.64] ;  /* 0x0000000e14247981 */ /* 0x0002e2000c1e1900 */
[----:B------:R-:W-:Y:S02]  /*2fa0*/  FADD R37, R37, -R22 ;  /* 0x8000001625257221 */ /* 0x000fe40000000000 */
[----:B------:R-:W-:-:S04]  /*2fb0*/  IMAD.WIDE.U32 R22, R25, 0x4, R16 ;  /* 0x0000000419167825 */ /* 0x000fc800078e0010 */
[----:B0-----:R-:W-:Y:S02]  /*2fc0*/  VIADD R27, R2, 0x700 ;  /* 0x00000700021b7836 */ /* 0x001fe40000000000 */
[----:B------:R-:W3:Y:S01]  /*2fd0*/  LDG.E R22, desc[UR14][R22.64] ;  /* 0x0000000e16167981 */ /* 0x000ee2000c1e1900 */
[----:B-1----:R-:W-:-:S04]  /*2fe0*/  IMAD.WIDE.U32 R20, R25, 0x4, R18 ;  /* 0x0000000419147825 */ /* 0x002fc800078e0012 */
[C---:B------:R-:W-:Y:S02]  /*2ff0*/  IMAD.WIDE.U32 R24, R27.reuse, 0x4, R16 ;  /* 0x000000041b187825 */ /* 0x040fe400078e0010 */
[----:B------:R-:W3:Y:S02]  /*3000*/  LDG.E R21, desc[UR14][R20.64] ;  /* 0x0000000e14157981 */ /* 0x000ee4000c1e1900 */
[----:B------:R-:W-:Y:S02]  /*3010*/  IMAD.WIDE.U32 R26, R27, 0x4, R18 ;  /* 0x000000041b1a7825 */ /* 0x000fe400078e0012 */
[----:B------:R-:W3:Y:S04]  /*3020*/  LDG.E R24, desc[UR14][R24.64] ;  /* 0x0000000e18187981 */ /* 0x000ee8000c1e1900 */
[----:B------:R-:W3:Y:S01]  /*3030*/  LDG.E R27, desc[UR14][R26.64] ;  /* 0x0000000e1a1b7981 */ /* 0x000ee2000c1e1900 */
[----:B------:R-:W-:-:S04]  /*3040*/  FSETP.GEU.AND P0, PT, R34, |R37|, PT ;  /* 0x400000252200720b */ /* 0x000fc80003f0e000 */
[----:B------:R-:W-:Y:S01]  /*3050*/  FSEL R34, |R37|, R34, !P0 ;  /* 0x0000002225227208 */ /* 0x000fe20004000200 */
[----:B------:R-:W-:-:S05]  /*3060*/  VIADD R8, R8, 0x10 ;  /* 0x0000001008087836 */ /* 0x000fca0000000000 */
[----:B------:R-:W-:Y:S01]  /*3070*/  ISETP.NE.AND P1, PT, R8, RZ, PT ;  /* 0x000000ff0800720c */ /* 0x000fe20003f25270 */
[----:B------:R-:W-:Y:S02]  /*3080*/  VIADD R7, R7, 0x1000 ;  /* 0x0000100007077836 */ /* 0x000fe40000000000 */
[----:B------:R-:W-:Y:S02]  /*3090*/  VIADD R2, R2, 0x1000 ;  /* 0x0000100002027836 */ /* 0x000fe40000000000 */
[----:B--2---:R-:W-:-:S05]  /*30a0*/  FADD R9, R9, -R4 ;  /* 0x8000000409097221 */ /* 0x004fca0000000000 */
[----:B------:R-:W-:Y:S01]  /*30b0*/  FSETP.GEU.AND P0, PT, R34, |R9|, PT ;  /* 0x400000092200720b */ /* 0x000fe20003f0e000 */
[----:B----4-:R-:W-:-:S03]  /*30c0*/  FADD R32, R35, -R32 ;  /* 0x8000002023207221 */ /* 0x010fc60000000000 */
[----:B------:R-:W-:-:S04]  /*30d0*/  FSEL R9, |R9|, R34, !P0 ;  /* 0x0000002209097208 */ /* 0x000fc80004000200 */
[----:B------:R-:W-:-:S04]  /*30e0*/  FSETP.GEU.AND P0, PT, R9, |R32|, PT ;  /* 0x400000200900720b */ /* 0x000fc80003f0e000 */
[----:B------:R-:W-:Y:S01]  /*30f0*/  FSEL R9, |R32|, R9, !P0 ;  /* 0x0000000920097208 */ /* 0x000fe20004000200 */
[----:B------:R-:W-:-:S05]  /*3100*/  FADD R30, R33, -R30 ;  /* 0x8000001e211e7221 */ /* 0x000fca0000000000 */
[----:B------:R-:W-:-:S04]  /*3110*/  FSETP.GEU.AND P0, PT, R9, |R30|, PT ;  /* 0x4000001e0900720b */ /* 0x000fc80003f0e000 */
[----:B------:R-:W-:Y:S01]  /*3120*/  FSEL R9, |R30|, R9, !P0 ;  /* 0x000000091e097208 */ /* 0x000fe20004000200 */
[----:B-----5:R-:W-:-:S05]  /*3130*/  FADD R28, R31, -R28 ;  /* 0x8000001c1f1c7221 */ /* 0x020fca0000000000 */
        /* <DEDUP_REMOVED lines=18> */
[----:B------:R-:W-:-:S04]  /*3260*/  FSETP.GEU.AND P0, PT, R9, |R24|, PT ;  /* 0x400000180900720b */ /* 0x000fc80003f0e000 */
[----:B------:R-:W-:Y:S01]  /*3270*/  FSEL R32, |R24|, R9, !P0 ;  /* 0x0000000918207208 */ /* 0x000fe20004000200 */
[----:B------:R-:W-:Y:S08]  /*3280*/  @P1 BRA `(.L_x_418) ;  /* 0xfffffff400f01947 */ /* 0x000ff0000383ffff */
[----:B------:R-:W-:Y:S05]  /*3290*/  BSYNC.RECONVERGENT B3 ;  /* 0x0000000000037941 */ /* 0x000fea0003800200 */
.L_x_417:
[----:B------:R-:W-:-:S07]  /*32a0*/  VIADD R4, R7, 0xfffff800 ;  /* 0xfffff80007047836 */ /* 0x000fce0000000000 */
.L_x_416:
[----:B------:R-:W-:Y:S05]  /*32b0*/  BSYNC.RECONVERGENT B2 ;  /* 0x0000000000027941 */ /* 0x000fea0003800200 */
.L_x_415:
[----:B------:R-:W-:-:S13]  /*32c0*/  ISETP.NE.AND P0, PT, R6, RZ, PT ;  /* 0x000000ff0600720c */ /* 0x000fda0003f05270 */
[----:B------:R-:W-:Y:S05]  /*32d0*/  @!P0 BRA `(.L_x_414) ;  /* 0x0000000400fc8947 */ /* 0x000fea0003800000 */
[----:B------:R-:W-:Y:S01]  /*32e0*/  ISETP.GE.U32.AND P1, PT, R6, 0x8, PT ;  /* 0x000000080600780c */ /* 0x000fe20003f26070 */
[----:B------:R-:W-:Y:S01]  /*32f0*/  BSSY.RECONVERGENT B2, `(.L_x_419) ;  /* 0x0000045000027945 */ /* 0x000fe20003800200 */
[----:B------:R-:W-:-:S04]  /*3300*/  LOP3.LUT R30, R5, 0x7, RZ, 0xc0, !PT ;  /* 0x00000007051e7812 */ /* 0x000fc800078ec0ff */
[----:B------:R-:W-:-:S07]  /*3310*/  ISETP.NE.AND P0, PT, R30, RZ, PT ;  /* 0x000000ff1e00720c */ /* 0x000fce0003f05270 */
[----:B------:R-:W-:Y:S06]  /*3320*/  @!P1 BRA `(.L_x_420) ;  /* 0x0000000400049947 */ /* 0x000fec0003800000 */
[----:B------:R-:W-:-:S04]  /*3330*/  VIADD R31, R4, UR8 ;  /* 0x00000008041f7c36 */ /* 0x000fc80008000000 */
[----:B------:R-:W-:-:S04]  /*3340*/  IMAD.WIDE.U32 R6, R31, 0x4, R16 ;  /* 0x000000041f067825 */ /* 0x000fc800078e0010 */
[C---:B------:R-:W-:Y:S01]  /*3350*/  IMAD.WIDE.U32 R8, R31.reuse, 0x4, R18 ;  /* 0x000000041f087825 */ /* 0x040fe200078e0012 */
[----:B------:R0:W2:Y:S03]  /*3360*/  LDG.E R23, desc[UR14][R6.64] ;  /* 0x0000000e06177981 */ /* 0x0000a6000c1e1900 */
[----:B------:R-:W-:Y:S01]  /*3370*/  VIADD R21, R31, 0x100 ;  /* 0x000001001f157836 */ /* 0x000fe20000000000 */
[----:B------:R-:W2:Y:S03]  /*3380*/  LDG.E R2, desc[UR14][R8.64] ;  /* 0x0000000e08027981 */ /* 0x000ea6000c1e1900 */
[----:B------:R-:W-:-:S04]  /*3390*/  IMAD.WIDE.U32 R10, R21, 0x4, R16 ;  /* 0x00000004150a7825 */ /* 0x000fc800078e0010 */
[----:B------:R-:W-:Y:S01]  /*33a0*/  IMAD.WIDE.U32 R20, R21, 0x4, R18 ;  /* 0x0000000415147825 */ /* 0x000fe200078e0012 */
[----:B------:R-:W3:Y:S03]  /*33b0*/  LDG.E R22, desc[UR14][R10.64] ;  /* 0x0000000e0a167981 */ /* 0x000ee6000c1e1900 */
[----:B------:R-:W-:Y:S01]  /*33c0*/  VIADD R37, R31, 0x200 ;  /* 0x000002001f257836 */ /* 0x000fe20000000000 */
[----:B------:R1:W3:Y:S03]  /*33d0*/  LDG.E R29, desc[UR14][R20.64] ;  /* 0x0000000e141d7981 */ /* 0x0002e6000c1e1900 */
[----:B------:R-:W-:-:S04]  /*33e0*/  IMAD.WIDE.U32 R34, R37, 0x4, R16 ;  /* 0x0000000425227825 */ /* 0x000fc800078e0010 */
[----:B------:R-:W-:Y:S01]  /*33f0*/  IMAD.WIDE.U32 R36, R37, 0x4, R18 ;  /* 0x0000000425247825 */ /* 0x000fe200078e0012 */
[----:B------:R4:W5:Y:S03]  /*3400*/  LDG.E R26, desc[UR14][R34.64] ;  /* 0x0000000e221a7981 */ /* 0x000966000c1e1900 */
[----:B------:R-:W-:Y:S01]  /*3410*/  VIADD R13, R31, 0x300 ;  /* 0x000003001f0d7836 */ /* 0x000fe20000000000 */
[----:B------:R-:W5:Y:S03]  /*3420*/  LDG.E R25, desc[UR14][R36.64] ;  /* 0x0000000e24197981 */ /* 0x000f66000c1e1900 */
[----:B------:R-:W-:-:S04]  /*3430*/  IMAD.WIDE.U32 R14, R13, 0x4, R16 ;  /* 0x000000040d0e7825 */ /* 0x000fc800078e0010 */
[----:B------:R-:W-:Y:S01]  /*3440*/  IMAD.WIDE.U32 R12, R13, 0x4, R18 ;  /* 0x000000040d0c7825 */ /* 0x000fe200078e0012 */
[----:B------:R-:W5:Y:S03]  /*3450*/  LDG.E R27, desc[UR14][R14.64] ;  /* 0x0000000e0e1b7981 */ /* 0x000f66000c1e1900 */
[----:B0-----:R-:W-:Y:S01]  /*3460*/  VIADD R7, R31, 0x400 ;  /* 0x000004001f077836 */ /* 0x001fe20000000000 */
[----:B------:R0:W5:Y:S03]  /*3470*/  LDG.E R24, desc[UR14][R12.64] ;  /* 0x0000000e0c187981 */ /* 0x000166000c1e1900 */
[----:B-1----:R-:W-:-:S04]  /*3480*/  IMAD.WIDE.U32 R20, R7, 0x4, R16 ;  /* 0x0000000407147825 */ /* 0x002fc800078e0010 */
[----:B------:R-:W-:Y:S01]  /*3490*/  IMAD.WIDE.U32 R6, R7, 0x4, R18 ;  /* 0x0000000407067825 */ /* 0x000fe200078e0012 */
[----:B------:R-:W5:Y:S03]  /*34a0*/  LDG.E R28, desc[UR14][R20.64] ;  /* 0x0000000e141c7981 */ /* 0x000f66000c1e1900 */
[----:B------:R-:W-:Y:S01]  /*34b0*/  VIADD R11, R31, 0x500 ;  /* 0x000005001f0b7836 */ /* 0x000fe20000000000 */
[----:B------:R1:W5:Y:S03]  /*34c0*/  LDG.E R33, desc[UR14][R6.64] ;  /* 0x0000000e06217981 */ /* 0x000366000c1e1900 */
[----:B------:R-:W-:-:S04]  /*34d0*/  IMAD.WIDE.U32 R8, R11, 0x4, R16 ;  /* 0x000000040b087825 */ /* 0x000fc800078e0010 */
[----:B------:R-:W-:Y:S02]  /*34e0*/  IMAD.WIDE.U32 R10, R11, 0x4, R18 ;  /* 0x000000040b0a7825 */ /* 0x000fe400078e0012 */
[----:B------:R-:W5:Y:S02]  /*34f0*/  LDG.E R8, desc[UR14][R8.64] ;  /* 0x0000000e08087981 */ /* 0x000f64000c1e1900 */
[----:B----4-:R-:W-:Y:S02]  /*3500*/  VIADD R35, R31, 0x600 ;  /* 0x000006001f237836 */ /* 0x010fe40000000000 */
[----:B------:R-:W4:Y:S02]  /*3510*/  LDG.E R11, desc[UR14][R10.64] ;  /* 0x0000000e0a0b7981 */ /* 0x000f24000c1e1900 */
[----:B0-----:R-:W-:-:S04]  /*3520*/  IMAD.WIDE.U32 R12, R35, 0x4, R16 ;  /* 0x00000004230c7825 */ /* 0x001fc800078e0010 */
[----:B------:R-:W-:Y:S02]  /*3530*/  IMAD.WIDE.U32 R14, R35, 0x4, R18 ;  /* 0x00000004230e7825 */ /* 0x000fe400078e0012 */
[----:B------:R-:W4:Y:S02]  /*3540*/  LDG.E R12, desc[UR14][R12.64] ;  /* 0x0000000e0c0c7981 */ /* 0x000f24000c1e1900 */
[----:B------:R-:W-:Y:S02]  /*3550*/  VIADD R31, R31, 0x700 ;  /* 0x000007001f1f7836 */ /* 0x000fe40000000000 */
[----:B------:R-:W4:Y:S02]  /*3560*/  LDG.E R15, desc[UR14][R14.64] ;  /* 0x0000000e0e0f7981 */ /* 0x000f24000c1e1900 */
[----:B-1----:R-:W-:-:S04]  /*3570*/  IMAD.WIDE.U32 R6, R31, 0x4, R16 ;  /* 0x000000041f067825 */ /* 0x002fc800078e0010 */
[----:B------:R-:W-:Y:S02]  /*3580*/  IMAD.WIDE.U32 R20, R31, 0x4, R18 ;  /* 0x000000041f147825 */ /* 0x000fe400078e0012 */
[----:B------:R-:W4:Y:S04]  /*3590*/  LDG.E R6, desc[UR14][R6.64] ;  /* 0x0000000e06067981 */ /* 0x000f28000c1e1900 */
[----:B------:R-:W4:Y:S01]  /*35a0*/  LDG.E R21, desc[UR14][R20.64] ;  /* 0x0000000e14157981 */ /* 0x000f22000c1e1900 */
[----:B------:R-:W-:Y:S02]  /*35b0*/  VIADD R4, R4, 0x800 ;  /* 0x0000080004047836 */ /* 0x000fe40000000000 */
[----:B--2---:R-:W-:-:S05]  /*35c0*/  FADD R23, R23, -R2 ;  /* 0x8000000217177221 */ /* 0x004fca0000000000 */
[----:B------:R-:W-:-:S04]  /*35d0*/  FSETP.GEU.AND P1, PT, R32, |R23|, PT ;  /* 0x400000172000720b */ /* 0x000fc80003f2e000 */
[----:B------:R-:W-:Y:S01]  /*35e0*/  FSEL R23, |R23|, R32, !P1 ;  /* 0x0000002017177208 */ /* 0x000fe20004800200 */
[----:B---3--:R-:W-:-:S05]  /*35f0*/  FADD R22, R22, -R29 ;  /* 0x8000001d16167221 */ /* 0x008fca0000000000 */
        /* <DEDUP_REMOVED lines=11> */
[----:B----4-:R-:W-:-:S05]  /*36b0*/  FADD R11, R8, -R11 ;  /* 0x8000000b080b7221 */ /* 0x010fca0000000000 */
        /* <DEDUP_REMOVED lines=8> */
.L_x_420:
[----:B------:R-:W-:Y:S05]  /*3740*/  BSYNC.RECONVERGENT B2 ;  /* 0x0000000000027941 */ /* 0x000fea0003800200 */
.L_x_419:
[----:B------:R-:W-:Y:S05]  /*3750*/  @!P0 BRA `(.L_x_414) ;  /* 0x0000000000dc8947 */ /* 0x000fea0003800000 */
[----:B------:R-:W-:Y:S01]  /*3760*/  ISETP.GE.U32.AND P1, PT, R30, 0x4, PT ;  /* 0x000000041e00780c */ /* 0x000fe20003f26070 */
[----:B------:R-:W-:Y:S01]  /*3770*/  BSSY.RECONVERGENT B2, `(.L_x_421) ;  /* 0x0000024000027945 */ /* 0x000fe20003800200 */
[----:B------:R-:W-:-:S11]  /*3780*/  LOP3.LUT P0, RZ, R5, 0x3, RZ, 0xc0, !PT ;  /* 0x0000000305ff7812 */ /* 0x000fd6000780c0ff */
[----:B------:R-:W-:Y:S05]  /*3790*/  @!P1 BRA `(.L_x_422) ;  /* 0x0000000000849947 */ /* 0x000fea0003800000 */
[----:B------:R-:W-:-:S04]  /*37a0*/  VIADD R5, R4, UR8 ;  /* 0x0000000804057c36 */ /* 0x000fc80008000000 */
[----:B------:R-:W-:-:S04]  /*37b0*/  IMAD.WIDE.U32 R6, R5, 0x4, R16 ;  /* 0x0000000405067825 */ /* 0x000fc800078e0010 */
[C---:B------:R-:W-:Y:S01]  /*37c0*/  IMAD.WIDE.U32 R8, R5.reuse, 0x4, R18 ;  /* 0x0000000405087825 */ /* 0x040fe200078e0012 */
[----:B------:R0:W2:Y:S03]  /*37d0*/  LDG.E R2, desc[UR14][R6.64] ;  /* 0x0000000e06027981 */ /* 0x0000a6000c1e1900 */
[----:B------:R-:W-:Y:S01]  /*37e0*/  VIADD R13, R5, 0x100 ;  /* 0x00000100050d7836 */ /* 0x000fe20000000000 */
[----:B------:R1:W2:Y:S03]  /*37f0*/  LDG.E R23, desc[UR14][R8.64] ;  /* 0x0000000e08177981 */ /* 0x0002a6000c1e1900 */
[----:B------:R-:W-:-:S04]  /*3800*/  IMAD.WIDE.U32 R10, R13, 0x4, R16 ;  /* 0x000000040d0a7825 */ /* 0x000fc800078e0010 */
[----:B------:R-:W-:Y:S02]  /*3810*/  IMAD.WIDE.U32 R12, R13, 0x4, R18 ;  /* 0x000000040d0c7825 */ /* 0x000fe400078e0012 */
[----:B------:R-:W3:Y:S02]  /*3820*/  LDG.E R10, desc[UR14][R10.64] ;  /* 0x0000000e0a0a7981 */ /* 0x000ee4000c1e1900 */
[----:B------:R-:W-:Y:S02]  /*3830*/  VIADD R21, R5, 0x200 ;  /* 0x0000020005157836 */ /* 0x000fe40000000000 */
[----:B------:R-:W3:Y:S02]  /*3840*/  LDG.E R13, desc[UR14][R12.64] ;  /* 0x0000000e0c0d7981 */ /* 0x000ee4000c1e1900 */
[----:B------:R-:W-:-:S04]  /*3850*/  IMAD.WIDE.U32 R14, R21, 0x4, R16 ;  /* 0x00000004150e7825 */ /* 0x000fc800078e0010 */
[----:B------:R-:W-:Y:S02]  /*3860*/  IMAD.WIDE.U32 R20, R21, 0x4, R18 ;  /* 0x0000000415147825 */ /* 0x000fe400078e0012 */
[----:B------:R-:W4:Y:S02]  /*3870*/  LDG.E R14, desc[UR14][R14.64] ;  /* 0x0000000e0e0e7981 */ /* 0x000f24000c1e1900 */
[----:B------:R-:W-:Y:S02]  /*3880*/  VIADD R5, R5, 0x300 ;  /* 0x0000030005057836 */ /* 0x000fe40000000000 */
[----:B------:R-:W4:Y:S02]  /*3890*/  LDG.E R21, desc[UR14][R20.64] ;  /* 0x0000000e14157981 */ /* 0x000f24000c1e1900 */
[----:B0-----:R-:W-:-:S04]  /*38a0*/  IMAD.WIDE.U32 R6, R5, 0x4, R16 ;  /* 0x0000000405067825 */ /* 0x001fc800078e0010 */
[----:B-1----:R-:W-:Y:S02]  /*38b0*/  IMAD.WIDE.U32 R8, R5, 0x4, R18 ;  /* 0x0000000405087825 */ /* 0x002fe400078e0012 */
[----:B------:R-:W5:Y:S04]  /*38c0*/  LDG.E R6, desc[UR14][R6.64] ;  /* 0x0000000e06067981 */ /* 0x000f68000c1e1900 */
[----:B------:R-:W5:Y:S01]  /*38d0*/  LDG.E R9, desc[UR14][R8.64] ;  /* 0x0000000e08097981 */ /* 0x000f62000c1e1900 */
[----:B------:R-:W-:Y:S02]  /*38e0*/  VIADD R4, R4, 0x400 ;  /* 0x0000040004047836 */ /* 0x000fe40000000000 */
[----:B--2---:R-:W-:-:S05]  /*38f0*/  FADD R23, R2, -R23 ;  /* 0x8000001702177221 */ /* 0x004fca0000000000 */
[----:B------:R-:W-:-:S04]  /*3900*/  FSETP.GEU.AND P1, PT, R32, |R23|, PT ;  /* 0x400000172000720b */ /* 0x000fc80003f2e000 */
[----:B------:R-:W-:Y:S01]  /*3910*/  FSEL R23, |R23|, R32, !P1 ;  /* 0x0000002017177208 */ /* 0x000fe20004800200 */
[----:B---3--:R-:W-:-:S05]  /*3920*/  FADD R10, R10, -R13 ;  /* 0x8000000d0a0a7221 */ /* 0x008fca0000000000 */
[----:B------:R-:W-:-:S04]  /*3930*/  FSETP.GEU.AND P1, PT, R23, |R10|, PT ;  /* 0x4000000a1700720b */ /* 0x000fc80003f2e000 */
[----:B------:R-:W-:Y:S01]  /*3940*/  FSEL R10, |R10|, R23, !P1 ;  /* 0x000000170a0a7208 */ /* 0x000fe20004800200 */
[----:B----4-:R-:W-:-:S05]  /*3950*/  FADD R5, R14, -R21 ;  /* 0x800000150e057221 */ /* 0x010fca0000000000 */
[----:B------:R-:W-:-:S04]  /*3960*/  FSETP.GEU.AND P1, PT, R10, |R5|, PT ;  /* 0x400000050a00720b */ /* 0x000fc80003f2e000 */
[----:B------:R-:W-:Y:S01]  /*3970*/  FSEL R5, |R5|, R10, !P1 ;  /* 0x0000000a05057208 */ /* 0x000fe20004800200 */
[----:B-----5:R-:W-:-:S05]  /*3980*/  FADD R32, R6, -R9 ;  /* 0x8000000906207221 */ /* 0x020fca0000000000 */
[----:B------:R-:W-:-:S04]  /*3990*/  FSETP.GEU.AND P1, PT, R5, |R32|, PT ;  /* 0x400000200500720b */ /* 0x000fc80003f2e000 */
[----:B------:R-:W-:-:S09]  /*39a0*/  FSEL R32, |R32|, R5, !P1 ;  /* 0x0000000520207208 */ /* 0x000fd20004800200 */
.L_x_422:
[----:B------:R-:W-:Y:S05]  /*39b0*/  BSYNC.RECONVERGENT B2 ;  /* 0x0000000000027941 */ /* 0x000fea0003800200 */
.L_x_421:
[----:B------:R-:W-:Y:S05]  /*39c0*/  @!P0 BRA `(.L_x_414) ;  /* 0x0000000000408947 */ /* 0x000fea0003800000 */
[----:B------:R-:W-:Y:S01]  /*39d0*/  LOP3.LUT R2, R3, 0xffff, RZ, 0xc0, !PT ;  /* 0x0000ffff03027812 */ /* 0x000fe200078ec0ff */
[----:B------:R-:W-:-:S03]  /*39e0*/  VIADD R7, R4, UR7 ;  /* 0x0000000704077c36 */ /* 0x000fc60008000000 */
[----:B------:R-:W-:-:S04]  /*39f0*/  LEA.HI R2, R2, 0x1, RZ, 0x18 ;  /* 0x0000000102027811 */ /* 0x000fc800078fc0ff */
[----:B------:R-:W-:-:S05]  /*3a00*/  LOP3.LUT R2, R2, 0x3, RZ, 0xc0, !PT ;  /* 0x0000000302027812 */ /* 0x000fca00078ec0ff */
[----:B------:R-:W-:-:S07]  /*3a10*/  IMAD.MOV R6, RZ, RZ, -R2 ;  /* 0x000000ffff067224 */ /* 0x000fce00078e0a02 */
.L_x_423:
[----:B------:R-:W-:-:S04]  /*3a20*/  IMAD.WIDE.U32 R2, R7, 0x4, R16 ;  /* 0x0000000407027825 */ /* 0x000fc800078e0010 */
[C---:B------:R-:W-:Y:S02]  /*3a30*/  IMAD.WIDE.U32 R4, R7.reuse, 0x4, R18 ;  /* 0x0000000407047825 */ /* 0x040fe400078e0012 */
        /* <DEDUP_REMOVED lines=9> */
.L_x_414:
[----:B------:R-:W-:Y:S05]  /*3ad0*/  BSYNC.RECONVERGENT B1 ;  /* 0x0000000000017941 */ /* 0x000fea0003800200 */
.L_x_411:
        /* <DEDUP_REMOVED lines=54> */
.L_x_410:
[----:B------:R-:W-:Y:S05]  /*3e40*/  BSYNC.RECONVERGENT B0 ;  /* 0x0000000000007941 */ /* 0x000fea0003800200 */
.L_x_394:
[----:B------:R-:W-:Y:S05]  /*3e50*/  @P0 EXIT ;  /* 0x000000000000094d */ /* 0x000fea0003800000 */
[----:B------:R-:W0:Y:S02]  /*3e60*/  LDCU.64 UR4, c[0x0][0x390] ;  /* 0x00007200ff0477ac */ /* 0x000e240008000a00 */
[----:B0-----:R-:W-:-:S06]  /*3e70*/  UIMAD.WIDE.U32 UR4, UR13, 0x4, UR4 ;  /* 0x000000040d0478a5 */ /* 0x001fcc000f8e0004 */
[----:B------:R-:W-:Y:S02]  /*3e80*/  IMAD.U32 R2, RZ, RZ, UR4 ;  /* 0x00000004ff027e24 */ /* 0x000fe4000f8e00ff */
[----:B------:R-:W-:-:S05]  /*3e90*/  IMAD.U32 R3, RZ, RZ, UR5 ;  /* 0x00000005ff037e24 */ /* 0x000fca000f8e00ff */
[----:B------:R-:W-:Y:S01]  /*3ea0*/  STG.E desc[UR14][R2.64], R5 ;  /* 0x0000000502007986 */ /* 0x000fe2000c10190e */
[----:B------:R-:W-:Y:S05]  /*3eb0*/  EXIT ;  /* 0x000000000000794d */ /* 0x000fea0003800000 */
.L_x_424:
        /* <DEDUP_REMOVED lines=12> */
.L_x_1063:


//--------------------- .text._ZN3cub18CUB_300001_SM_10006detail6reduce28DeviceReduceSingleTileKernelINS2_10policy_hubIfjN4cuda3__47maximumIfEEE10Policy1000EN6thrust24THRUST_300001_SM_1000_NS12zip_iteratorINS5_3std3__45tupleIJNSC_6detail15normal_iteratorINSC_10device_ptrIfEEEESL_EEEEEPfjS8_ff17MaxCentroidChangeEEvT0_T1_T2_T3_T4_T6_ --------------------------
	.section	.text._ZN3cub18CUB_300001_SM_10006detail6reduce28DeviceReduceSingleTileKernelINS2_10policy_hubIfjN4cuda3__47maximumIfEEE10Policy1000EN6thrust24THRUST_300001_SM_1000_NS12zip_iteratorINS5_3std3__45tupleIJNSC_6detail15normal_iteratorINSC_10device_ptrIfEEEESL_EEEEEPfjS8_ff17MaxCentroidChangeEEvT0_T1_T2_T3_T4_T6_,"ax",@progbits
	.align	128
        .global         _ZN3cub18CUB_300001_SM_10006detail6reduce28DeviceReduceSingleTileKernelINS2_10policy_hubIfjN4cuda3__47maximumIfEEE10Policy1000EN6thrust24THRUST_300001_SM_1000_NS12zip_iteratorINS5_3std3__45tupleIJNSC_6detail15normal_iteratorINSC_10device_ptrIfEEEESL_EEEEEPfjS8_ff17MaxCentroidChangeEEvT0_T1_T2_T3_T4_T6_
        .type           _ZN3cub18CUB_300001_SM_10006detail6reduce28DeviceReduceSingleTileKernelINS2_10policy_hubIfjN4cuda3__47maximumIfEEE10Policy1000EN6thrust24THRUST_300001_SM_1000_NS12zip_iteratorINS5_3std3__45tupleIJNSC_6detail15normal_iteratorINSC_10device_ptrIfEEEESL_EEEEEPfjS8_ff17MaxCentroidChangeEEvT0_T1_T2_T3_T4_T6_,@function
        .size           _ZN3cub18CUB_300001_SM_10006detail6reduce28DeviceReduceSingleTileKernelINS2_10policy_hubIfjN4cuda3__47maximumIfEEE10Policy1000EN6thrust24THRUST_300001_SM_1000_NS12zip_iteratorINS5_3std3__45tupleIJNSC_6detail15normal_iteratorINSC_10device_ptrIfEEEESL_EEEEEPfjS8_ff17MaxCentroidChangeEEvT0_T1_T2_T3_T4_T6_,(.L_x_1064 - _ZN3cub18CUB_300001_SM_10006detail6reduce28DeviceReduceSingleTileKernelINS2_10policy_hubIfjN4cuda3__47maximumIfEEE10Policy1000EN6thrust24THRUST_300001_SM_1000_NS12zip_iteratorINS5_3std3__45tupleIJNSC_6detail15normal_iteratorINSC_10device_ptrIfEEEESL_EEEEEPfjS8_ff17MaxCentroidChangeEEvT0_T1_T2_T3_T4_T6_)
        .other          _ZN3cub18CUB_300001_SM_10006detail6reduce28DeviceReduceSingleTileKernelINS2_10policy_hubIfjN4cuda3__47maximumIfEEE10Policy1000EN6thrust24THRUST_300001_SM_1000_NS12zip_iteratorINS5_3std3__45tupleIJNSC_6detail15normal_iteratorINSC_10device_ptrIfEEEESL_EEEEEPfjS8_ff17MaxCentroidChangeEEvT0_T1_T2_T3_T4_T6_,@"STO_CUDA_ENTRY STV_DEFAULT"
_ZN3cub18CUB_300001_SM_10006detail6reduce28DeviceReduceSingleTileKernelINS2_10policy_hubIfjN4cuda3__47maximumIfEEE10Policy1000EN6thrust24THRUST_300001_SM_1000_NS12zip_iteratorINS5_3std3__45tupleIJNSC_6detail15normal_iteratorINSC_10device_ptrIfEEEESL_EEEEEPfjS8_ff17MaxCentroidChangeEEvT0_T1_T2_T3_T4_T6_:
.text._ZN3cub18CUB_300001_SM_10006detail6reduce28DeviceReduceSingleTileKernelINS2_10policy_hubIfjN4cuda3__47maximumIfEEE10Policy1000EN6thrust24THRUST_300001_SM_1000_NS12zip_iteratorINS5_3std3__45tupleIJNSC_6detail15normal_iteratorINSC_10device_ptrIfEEEESL_EEEEEPfjS8_ff17MaxCentroidChangeEEvT0_T1_T2_T3_T4_T6_:
        /* <DEDUP_REMOVED lines=13> */
.L_x_425:
[----:B------:R-:W-:Y:S01]  /*00d0*/  ISETP.GT.U32.AND P0, PT, R8, 0xfff, PT ;  /* 0x00000fff0800780c */ /* 0x000fe20003f04070 */
[----:B------:R-:W-:-:S12]  /*00e0*/  BSSY.RECONVERGENT B0, `(.L_x_426) ;  /* 0x0000377000007945 */ /* 0x000fd80003800200 */
        /* <DEDUP_REMOVED lines=16> */
.L_x_429:
[----:B------:R-:W-:Y:S05]  /*01f0*/  BSYNC.RECONVERGENT B1 ;  /* 0x0000000000017941 */ /* 0x000fea0003800200 */
.L_x_428:
        /* <DEDUP_REMOVED lines=20> */
.L_x_434:
        /* <DEDUP_REMOVED lines=88> */
.L_x_433:
[----:B------:R-:W-:Y:S05]  /*08c0*/  BSYNC.RECONVERGENT B2 ;  /* 0x0000000000027941 */ /* 0x000fea0003800200 */
.L_x_432:
        /* <DEDUP_REMOVED lines=8> */
[----:B0-----:R-:W-:-:S05]  /*0950*/  IMAD.WIDE.U32 R2, R9, 0x4, R2 ;  /* 0x0000000409027825 */ /* 0x001fca00078e0002 */
[----:B------:R-:W2:Y:S01]  /*0960*/  LDG.E R10, desc[UR6][R2.64] ;  /* 0x00000006020a7981 */ /* 0x000ea2000c1e1900 */
[----:B-1----:R-:W-:-:S03]  /*0970*/  IMAD.WIDE.U32 R4, R9, 0x4, R4 ;  /* 0x0000000409047825 */ /* 0x002fc600078e0004 */
        /* <DEDUP_REMOVED lines=40> */
.L_x_436:
[----:B------:R-:W-:Y:S05]  /*0c00*/  BSYNC.RECONVERGENT B2 ;  /* 0x0000000000027941 */ /* 0x000fea0003800200 */
.L_x_435:
        /* <DEDUP_REMOVED lines=31> */
.L_x_438:
[----:B------:R-:W-:Y:S05]  /*0e00*/  BSYNC.RECONVERGENT B2 ;  /* 0x0000000000027941 */ /* 0x000fea0003800200 */
.L_x_437:
[----:B------:R-:W-:Y:S05]  /*0e10*/  @!P0 BRA `(.L_x_431) ;  /* 0x0000000000648947 */ /* 0x000fea0003800000 */
[----:B------:R-:W0:Y:S01]  /*0e20*/  LDC.64 R2, c[0x0][0x388] ;  /* 0x0000e200ff027b82 */ /* 0x000e220000000a00 */
[----:B------:R-:W-:-:S07]  /*0e30*/  IMAD.MOV R6, RZ, RZ, -R6 ;  /* 0x000000ffff067224 */ /* 0x000fce00078e0a06 */
[----:B------:R-:W1:Y:S01]  /*0e40*/  LDC.64 R4, c[0x0][0x380] ;  /* 0x0000e000ff047b82 */ /* 0x000e620000000a00 */
[----:B0-----:R-:W-:-:S04]  /*0e50*/  IMAD.WIDE.U32 R2, R9, 0x4, R2 ;  /* 0x0000000409027825 */ /* 0x001fc800078e0002 */
[----:B------:R-:W-:Y:S02]  /*0e60*/  IMAD.MOV.U32 R12, RZ, RZ, R2 ;  /* 0x000000ffff0c7224 */ /* 0x000fe400078e0002 */
[----:B------:R-:W-:Y:S02]  /*0e70*/  IMAD.MOV.U32 R13, RZ, RZ, R3 ;  /* 0x000000ffff0d7224 */ /* 0x000fe400078e0003 */
[----:B-1----:R-:W-:-:S04]  /*0e80*/  IMAD.WIDE.U32 R4, R9, 0x4, R4 ;  /* 0x0000000409047825 */ /* 0x002fc800078e0004 */
[----:B------:R-:W-:Y:S02]  /*0e90*/  IMAD.MOV.U32 R10, RZ, RZ, R4 ;  /* 0x000000ffff0a7224 */ /* 0x000fe400078e0004 */
[----:B------:R-:W-:-:S07]  /*0ea0*/  IMAD.MOV.U32 R11, RZ, RZ, R5 ;  /* 0x000000ffff0b7224 */ /* 0x000fce00078e0005 */
.L_x_439:
[----:B------:R-:W-:Y:S02]  /*0eb0*/  IMAD.MOV.U32 R2, RZ, RZ, R10 ;  /* 0x000000ffff027224 */ /* 0x000fe400078e000a */
[----:B------:R-:W-:Y:S02]  /*0ec0*/  IMAD.MOV.U32 R5, RZ, RZ, R13 ;  /* 0x000000ffff057224 */ /* 0x000fe400078e000d */
[----:B------:R-:W-:Y:S02]  /*0ed0*/  IMAD.MOV.U32 R3, RZ, RZ, R11 ;  /* 0x000000ffff037224 */ /* 0x000fe400078e000b */
[----:B------:R-:W-:-:S03]  /*0ee0*/  IMAD.MOV.U32 R4, RZ, RZ, R12 ;  /* 0x000000ffff047224 */ /* 0x000fc600078e000c */
[----:B------:R-:W2:Y:S04]  /*0ef0*/  LDG.E R2, desc[UR6][R2.64] ;  /* 0x0000000602027981 */ /* 0x000ea8000c1e1900 */
[----:B------:R-:W2:Y:S01]  /*0f00*/  LDG.E R5, desc[UR6][R4.64] ;  /* 0x0000000604057981 */ /* 0x000ea2000c1e1900 */
[----:B------:R-:W-:Y:S01]  /*0f10*/  VIADD R6, R6, 0x1 ;  /* 0x0000000106067836 */ /* 0x000fe20000000000 */
[----:B------:R-:W-:Y:S02]  /*0f20*/  IADD3 R12, P2, PT, R12, 0x400, RZ ;  /* 0x000004000c0c7810 */ /* 0x000fe40007f5e0ff */
[----:B------:R-:W-:Y:S02]  /*0f30*/  IADD3 R10, P3, PT, R10, 0x400, RZ ;  /* 0x000004000a0a7810 */ /* 0x000fe40007f7e0ff */
[----:B------:R-:W-:Y:S01]  /*0f40*/  ISETP.NE.AND P1, PT, R6, RZ, PT ;  /* 0x000000ff0600720c */ /* 0x000fe20003f25270 */
[----:B------:R-:W-:-:S02]  /*0f50*/  IMAD.X R13, RZ, RZ, R13, P2 ;  /* 0x000000ffff0d7224 */ /* 0x000fc400010e060d */
[----:B------:R-:W-:Y:S02]  /*0f60*/  IMAD.X R11, RZ, RZ, R11, P3 ;  /* 0x000000ffff0b7224 */ /* 0x000fe400018e060b */
[----:B--2---:R-:W-:-:S05]  /*0f70*/  FADD R9, R2, -R5 ;  /* 0x8000000502097221 */ /* 0x004fca0000000000 */
[----:B------:R-:W-:-:S04]  /*0f80*/  FSETP.GEU.AND P0, PT, R0, |R9|, PT ;  /* 0x400000090000720b */ /* 0x000fc80003f0e000 */
[----:B------:R-:W-:Y:S01]  /*0f90*/  FSEL R0, |R9|, R0, !P0 ;  /* 0x0000000009007208 */ /* 0x000fe20004000200 */
[----:B------:R-:W-:Y:S08]  /*0fa0*/  @P1 BRA `(.L_x_439) ;  /* 0xfffffffc00c01947 */ /* 0x000ff0000383ffff */
.L_x_431:
[----:B------:R-:W-:Y:S05]  /*0fb0*/  BSYNC.RECONVERGENT B1 ;  /* 0x0000000000017941 */ /* 0x000fea0003800200 */
.L_x_430:
[----:B------:R-:W-:Y:S01]  /*0fc0*/  ISETP.GE.U32.AND P0, PT, R8, 0x100, PT ;  /* 0x000001000800780c */ /* 0x000fe20003f06070 */
[----:B------:R-:W-:-:S12]  /*0fd0*/  IMAD.MOV.U32 R9, RZ, RZ, R0 ;  /* 0x000000ffff097224 */ /* 0x000fd800078e0000 */
        /* <DEDUP_REMOVED lines=56> */
.L_x_440:
        /* <DEDUP_REMOVED lines=45> */
[C---:B------:R-:W-:Y:S02]  /*1630*/  ISETP.GT.U32.AND P2, PT, R8.reuse, 0x20, PT ;  /* 0x000000200800780c */ /* 0x040fe40003f44070 */
[----:B------:R-:W-:Y:S01]  /*1640*/  ISETP.GT.U32.AND P1, PT, R8, 0x40, PT ;  /* 0x000000400800780c */ /* 0x000fe20003f24070 */
[----:B-1----:R-:W-:-:S09]  /*1650*/  ULEA UR4, UR5, UR4, 0x18 ;  /* 0x0000000405047291 */ /* 0x002fd2000f8ec0ff */
[----:B0-----:R-:W0:Y:S04]  /*1660*/  LDS R3, [UR4+0xc] ;  /* 0x00000c04ff037984 */ /* 0x001e280008000800 */
[----:B------:R-:W1:Y:S04]  /*1670*/  LDS.128 R4, [UR4+0x10] ;  /* 0x00001004ff047984 */ /* 0x000e680008000c00 */
[----:B------:R-:W2:Y:S01]  /*1680*/  LDS.64 R10, [UR4+0x20] ;  /* 0x00002004ff0a7984 */ /* 0x000ea20008000a00 */
[----:B0-----:R-:W-:-:S04]  /*1690*/  FSETP.GEU.AND P3, PT, R0, R3, PT ;  /* 0x000000030000720b */ /* 0x001fc80003f6e000 */
[----:B------:R-:W-:Y:S02]  /*16a0*/  @P2 FSEL R0, R3, R0, !P3 ;  /* 0x0000000003002208 */ /* 0x000fe40005800000 */
[----:B------:R-:W-:Y:S02]  /*16b0*/  ISETP.GT.U32.AND P2, PT, R8, 0x60, PT ;  /* 0x000000600800780c */ /* 0x000fe40003f44070 */
[----:B-1----:R-:W-:-:S04]  /*16c0*/  FSETP.GEU.AND P3, PT, R0, R4, PT ;  /* 0x000000040000720b */ /* 0x002fc80003f6e000 */
[----:B------:R-:W-:Y:S02]  /*16d0*/  @P1 FSEL R0, R4, R0, !P3 ;  /* 0x0000000004001208 */ /* 0x000fe40005800000 */
[----:B------:R-:W-:Y:S02]  /*16e0*/  ISETP.GT.U32.AND P1, PT, R8, 0x80, PT ;  /* 0x000000800800780c */ /* 0x000fe40003f24070 */
[----:B------:R-:W-:-:S04]  /*16f0*/  FSETP.GEU.AND P3, PT, R0, R5, PT ;  /* 0x000000050000720b */ /* 0x000fc80003f6e000 */
        /* <DEDUP_REMOVED lines=8> */
[----:B--2---:R-:W-:-:S04]  /*1780*/  FSETP.GEU.AND P3, PT, R0, R10, PT ;  /* 0x0000000a0000720b */ /* 0x004fc80003f6e000 */
[----:B------:R-:W-:-:S04]  /*1790*/  @P1 FSEL R0, R10, R0, !P3 ;  /* 0x000000000a001208 */ /* 0x000fc80005800000 */
[----:B------:R-:W-:-:S04]  /*17a0*/  FSETP.GEU.AND P1, PT, R0, R11, PT ;  /* 0x0000000b0000720b */ /* 0x000fc80003f2e000 */
[----:B------:R-:W-:Y:S01]  /*17b0*/  @P2 FSEL R0, R11, R0, !P1 ;  /* 0x000000000b002208 */ /* 0x000fe20004800000 */
[----:B------:R-:W-:Y:S08]  /*17c0*/  BRA `(.L_x_441) ;  /* 0x0000002000207947 */ /* 0x000ff00003800000 */
.L_x_427:
        /* <DEDUP_REMOVED lines=11> */
[----:B------:R-:W5:Y:S04]  /*1880*/  LDG.E R35, desc[UR6][R4.64+0x1000] ;  /* 0x0010000604237981 */ /* 0x000f68000c1e1900 */
        /* <DEDUP_REMOVED lines=26> */
[----:B---3--:R-:W-:-:S05]  /*1a30*/  FADD R30, R29, -R30 ;  /* 0x8000001e1d1e7221 */ /* 0x008fca0000000000 */
[----:B------:R-:W-:-:S04]  /*1a40*/  FSETP.GEU.AND P0, PT, |R27|, |R30|, PT ;  /* 0x4000001e1b00720b */ /* 0x000fc80003f0e200 */
[----:B------:R-:W-:Y:S01]  /*1a50*/  FSEL R27, |R30|, |R27|, !P0 ;  /* 0x4000001b1e1b7208 */ /* 0x000fe20004000200 */
[----:B----4-:R-:W-:Y:S01]  /*1a60*/  FADD R31, R31, -R32 ;  /* 0x800000201f1f7221 */ /* 0x010fe20000000000 */
[----:B-----5:R-:W-:Y:S01]  /*1a70*/  FADD R34, R33, -R34 ;  /* 0x8000002221227221 */ /* 0x020fe20000000000 */
[----:B------:R-:W-:Y:S01]  /*1a80*/  FADD R35, R35, -R36 ;  /* 0x8000002423237221 */ /* 0x000fe20000000000 */
[----:B------:R-:W-:-:S03]  /*1a90*/  FADD R38, R37, -R38 ;  /* 0x8000002625267221 */ /* 0x000fc60000000000 */
        /* <DEDUP_REMOVED lines=8> */
[----:B------:R-:W-:Y:S01]  /*1b20*/  FADD R16, R21, -R16 ;  /* 0x8000001015107221 */ /* 0x000fe20000000000 */
[----:B------:R-:W-:Y:S01]  /*1b30*/  FADD R11, R26, -R11 ;  /* 0x8000000b1a0b7221 */ /* 0x000fe20000000000 */
[----:B------:R-:W-:Y:S01]  /*1b40*/  FADD R15, R24, -R15 ;  /* 0x8000000f180f7221 */ /* 0x000fe20000000000 */
[----:B------:R-:W-:Y:S01]  /*1b50*/  FADD R22, R22, -R9 ;  /* 0x8000000916167221 */ /* 0x000fe20000000000 */
[----:B------:R-:W-:Y:S02]  /*1b60*/  FADD R14, R19, -R14 ;  /* 0x8000000e130e7221 */ /* 0x000fe40000000000 */
[----:B------:R-:W-:-:S02]  /*1b70*/  FSETP.GEU.AND P0, PT, |R16|, |R11|, PT ;  /* 0x4000000b1000720b */ /* 0x000fc40003f0e200 */
[----:B------:R-:W-:Y:S01]  /*1b80*/  FSETP.GEU.AND P1, PT, |R15|, |R22|, PT ;  /* 0x400000160f00720b */ /* 0x000fe20003f2e200 */
[----:B------:R-:W-:Y:S01]  /*1b90*/  FADD R17, R17, -R10 ;  /* 0x8000000a11117221 */ /* 0x000fe20000000000 */
[----:B------:R-:W-:Y:S01]  /*1ba0*/  FADD R13, R20, -R13 ;  /* 0x8000000d140d7221 */ /* 0x000fe20000000000 */
[----:B------:R-:W-:-:S03]  /*1bb0*/  FADD R18, R18, -R3 ;  /* 0x8000000312127221 */ /* 0x000fc60000000000 */
[----:B------:R-:W-:Y:S02]  /*1bc0*/  FSETP.GEU.AND P2, PT, |R14|, |R17|, PT ;  /* 0x400000110e00720b */ /* 0x000fe40003f4e200 */
[----:B------:R-:W-:Y:S02]  /*1bd0*/  FSETP.GEU.AND P3, PT, |R13|, |R18|, PT ;  /* 0x400000120d00720b */ /* 0x000fe40003f6e200 */
[----:B------:R-:W-:Y:S02]  /*1be0*/  FSEL R11, |R11|, |R16|, !P0 ;  /* 0x400000100b0b7208 */ /* 0x000fe40004000200 */
[----:B------:R-:W-:Y:S02]  /*1bf0*/  FSEL R22, |R22|, |R15|, !P1 ;  /* 0x4000000f16167208 */ /* 0x000fe40004800200 */
[----:B------:R-:W-:Y:S02]  /*1c00*/  FSEL R14, |R17|, |R14|, !P2 ;  /* 0x4000000e110e7208 */ /* 0x000fe40005000200 */
[----:B------:R-:W-:-:S02]  /*1c10*/  FSEL R13, |R18|, |R13|, !P3 ;  /* 0x4000000d120d7208 */ /* 0x000fc40005800200 */
[----:B------:R-:W-:Y:S02]  /*1c20*/  FSETP.GEU.AND P2, PT, R11, R22, PT ;  /* 0x000000160b00720b */ /* 0x000fe40003f4e000 */
[----:B------:R-:W-:Y:S02]  /*1c30*/  FSETP.GEU.AND P3, PT, R14, R13, PT ;  /* 0x0000000d0e00720b */ /* 0x000fe40003f6e000 */
[----:B------:R-:W-:Y:S02]  /*1c40*/  FSETP.GEU.AND P1, PT, R35, R2, PT ;  /* 0x000000022300720b */ /* 0x000fe40003f2e000 */
[----:B------:R-:W-:Y:S02]  /*1c50*/  FSEL R11, R22, R11, !P2 ;  /* 0x0000000b160b7208 */ /* 0x000fe40005000000 */
[----:B------:R-:W-:Y:S02]  /*1c60*/  FSEL R14, R13, R14, !P3 ;  /* 0x0000000e0d0e7208 */ /* 0x000fe40005800000 */
[----:B------:R-:W-:Y:S01]  /*1c70*/  FSEL R10, R2, R35, !P1 ;  /* 0x00000023020a7208 */ /* 0x000fe20004800000 */
[----:B------:R-:W-:Y:S01]  /*1c80*/  VIADD R2, R8, 0xfffff000 ;  /* 0xfffff00008027836 */ /* 0x000fe20000000000 */
[----:B------:R-:W-:-:S02]  /*1c90*/  FSETP.GEU.AND P0, PT, R27, R28, PT ;  /* 0x0000001c1b00720b */ /* 0x000fc40003f0e000 */
[----:B------:R-:W-:Y:S02]  /*1ca0*/  FSETP.GEU.AND P1, PT, R11, R14, PT ;  /* 0x0000000e0b00720b */ /* 0x000fe40003f2e000 */
[----:B------:R-:W-:Y:S02]  /*1cb0*/  FSEL R27, R28, R27, !P0 ;  /* 0x0000001b1c1b7208 */ /* 0x000fe40004000000 */
[----:B------:R-:W-:Y:S02]  /*1cc0*/  FSEL R11, R14, R11, !P1 ;  /* 0x0000000b0e0b7208 */ /* 0x000fe40004800000 */
[----:B------:R-:W-:Y:S02]  /*1cd0*/  ISETP.GE.U32.AND P1, PT, R2, 0x1000, PT ;  /* 0x000010000200780c */ /* 0x000fe40003f26070 */
[----:B------:R-:W-:-:S04]  /*1ce0*/  FSETP.GEU.AND P0, PT, R27, R10, PT ;  /* 0x0000000a1b00720b */ /* 0x000fc80003f0e000 */
[----:B------:R-:W-:-:S04]  /*1cf0*/  FSEL R10, R10, R27, !P0 ;  /* 0x0000001b0a0a7208 */ /* 0x000fc80004000000 */
[----:B------:R-:W-:Y:S01]  /*1d00*/  FSETP.GEU.AND P0, PT, R10, R11, PT ;  /* 0x0000000b0a00720b */ /* 0x000fe20003f0e000 */
[----:B------:R-:W-:-:S03]  /*1d10*/  IMAD.MOV.U32 R3, RZ, RZ, 0x1000 ;  /* 0x00001000ff037424 */ /* 0x000fc600078e00ff */
[----:B------:R-:W-:Y:S01]  /*1d20*/  FSEL R39, R11, R10, !P0 ;  /* 0x0000000a0b277208 */ /* 0x000fe20004000000 */
[----:B------:R-:W-:Y:S08]  /*1d30*/  @!P1 BRA `(.L_x_442) ;  /* 0x00000004006c9947 */ /* 0x000ff00003800000 */
[----:B------:R-:W0:Y:S01]  /*1d40*/  LDC R12, c[0x0][0x398] ;  /* 0x0000e600ff0c7b82 */ /* 0x000e220000000800 */
[----:B------:R-:W-:-:S07]  /*1d50*/  IMAD.MOV.U32 R3, RZ, RZ, 0x1000 ;  /* 0x00001000ff037424 */ /* 0x000fce00078e00ff */
.L_x_444:
        /* <DEDUP_REMOVED lines=38> */
[----:B----4-:R-:W-:-:S05]  /*1fc0*/  FADD R35, R40, -R35 ;  /* 0x8000002328237221 */ /* 0x010fca0000000000 */
[----:B------:R-:W-:Y:S01]  /*1fd0*/  FSETP.GEU.AND P1, PT, |R42|, |R35|, PT ;  /* 0x400000232a00720b */ /* 0x000fe20003f2e200 */
[----:B-----5:R-:W-:-:S03]  /*1fe0*/  FADD R37, R38, -R37 ;  /* 0x8000002526257221 */ /* 0x020fc60000000000 */
[----:B-1----:R-:W-:Y:S01]  /*1ff0*/  FSEL R10, |R35|, |R42|, !P1 ;  /* 0x4000002a230a7208 */ /* 0x002fe20004800200 */
[----:B------:R-:W-:-:S05]  /*2000*/  FADD R36, R41, -R36 ;  /* 0x8000002429247221 */ /* 0x000fca0000000000 */
[----:B------:R-:W-:Y:S01]  /*2010*/  FSETP.GEU.AND P2, PT, |R37|, |R36|, PT ;  /* 0x400000242500720b */ /* 0x000fe20003f4e200 */
[----:B------:R-:W-:-:S03]  /*2020*/  FADD R31, R31, -R32 ;  /* 0x800000201f1f7221 */ /* 0x000fc60000000000 */
[----:B0-----:R-:W-:Y:S01]  /*2030*/  FSEL R8, |R36|, |R37|, !P2 ;  /* 0x4000002524087208 */ /* 0x001fe20005000200 */
[----:B------:R-:W-:-:S05]  /*2040*/  FADD R30, R30, -R17 ;  /* 0x800000111e1e7221 */ /* 0x000fca0000000000 */
[----:B------:R-:W-:Y:S01]  /*2050*/  FSETP.GEU.AND P0, PT, |R31|, |R30|, PT ;  /* 0x4000001e1f00720b */ /* 0x000fe20003f0e200 */
[----:B------:R-:W-:-:S03]  /*2060*/  FADD R21, R28, -R21 ;  /* 0x800000151c157221 */ /* 0x000fc60000000000 */
[----:B------:R-:W-:Y:S01]  /*2070*/  FSEL R31, |R30|, |R31|, !P0 ;  /* 0x4000001f1e1f7208 */ /* 0x000fe20004000200 */
[----:B------:R-:W-:-:S05]  /*2080*/  FADD R16, R29, -R16 ;  /* 0x800000101d107221 */ /* 0x000fca0000000000 */
[----:B------:R-:W-:Y:S01]  /*2090*/  FSETP.GEU.AND P0, PT, |R21|, |R16|, PT ;  /* 0x400000101500720b */ /* 0x000fe20003f0e200 */
[----:B------:R-:W-:-:S03]  /*20a0*/  FADD R20, R27, -R20 ;  /* 0x800000141b147221 */ /* 0x000fc60000000000 */
[----:B------:R-:W-:Y:S02]  /*20b0*/  FSEL R16, |R16|, |R21|, !P0 ;  /* 0x4000001510107208 */ /* 0x000fe40004000200 */
[----:B------:R-:W-:-:S04]  /*20c0*/  FSETP.GEU.AND P0, PT, R39, R10, PT ;  /* 0x0000000a2700720b */ /* 0x000fc80003f0e000 */
[----:B------:R-:W-:Y:S01]  /*20d0*/  FSEL R10, R10, R39, !P0 ;  /* 0x000000270a0a7208 */ /* 0x000fe20004000000 */
[----:B------:R-:W-:-:S05]  /*20e0*/  FADD R25, R25, -R14 ;  /* 0x8000000e19197221 */ /* 0x000fca0000000000 */
[----:B------:R-:W-:Y:S01]  /*20f0*/  FSETP.GEU.AND P1, PT, |R20|, |R25|, PT ;  /* 0x400000191400720b */ /* 0x000fe20003f2e200 */
[----:B------:R-:W-:-:S03]  /*2100*/  FADD R19, R26, -R19 ;  /* 0x800000131a137221 */ /* 0x000fc60000000000 */
[----:B------:R-:W-:Y:S02]  /*2110*/  FSEL R25, |R25|, |R20|, !P1 ;  /* 0x4000001419197208 */ /* 0x000fe40004800200 */
[----:B------:R-:W-:-:S04]  /*2120*/  FSETP.GEU.AND P1, PT, R8, R31, PT ;  /* 0x0000001f0800720b */ /* 0x000fc80003f2e000 */
[----:B------:R-:W-:Y:S01]  /*2130*/  FSEL R31, R31, R8, !P1 ;  /* 0x000000081f1f7208 */ /* 0x000fe20004800000 */
[----:B------:R-:W-:Y:S01]  /*2140*/  FADD R24, R24, -R15 ;  /* 0x8000000f18187221 */ /* 0x000fe20000000000 */
[----:B------:R-:W-:Y:S02]  /*2150*/  IMAD.MOV.U32 R8, RZ, RZ, R12 ;  /* 0x000000ffff087224 */ /* 0x000fe400078e000c */
[----:B------:R-:W-:Y:S02]  /*2160*/  FSETP.GEU.AND P0, PT, R10, R31, PT ;  /* 0x0000001f0a00720b */ /* 0x000fe40003f0e000 */
[----:B------:R-:W-:Y:S01]  /*2170*/  FSETP.GEU.AND P2, PT, |R19|, |R24|, PT ;  /* 0x400000181300720b */ /* 0x000fe20003f4e200 */
[----:B------:R-:W-:Y:S01]  /*2180*/  IMAD.IADD R9, R8, 0x1, -R3 ;  /* 0x0000000108097824 */ /* 0x000fe200078e0a03 */
[----:B------:R-:W-:Y:S01]  /*2190*/  FSEL R10, R31, R10, !P0 ;  /* 0x0000000a1f0a7208 */ /* 0x000fe20004000000 */
[----:B------:R-:W-:Y:S01]  /*21a0*/  FADD R18, R23, -R18 ;  /* 0x8000001217127221 */ /* 0x000fe20000000000 */
[----:B------:R-:W-:-:S02]  /*21b0*/  FSEL R19, |R24|, |R19|, !P2 ;  /* 0x4000001318137208 */ /* 0x000fc40005000200 */
[----:B------:R-:W-:-:S04]  /*21c0*/  FSETP.GEU.AND P2, PT, R16, R25, PT ;  /* 0x000000191000720b */ /* 0x000fc80003f4e000 */
[----:B------:R-:W-:Y:S01]  /*21d0*/  FSEL R16, R25, R16, !P2 ;  /* 0x0000001019107208 */ /* 0x000fe20005000000 */
[----:B------:R-:W-:-:S05]  /*21e0*/  FADD R13, R22, -R13 ;  /* 0x8000000d160d7221 */ /* 0x000fca0000000000 */
[----:B------:R-:W-:Y:S01]  /*21f0*/  FSETP.GEU.AND P3, PT, |R18|, |R13|, PT ;  /* 0x4000000d1200720b */ /* 0x000fe20003f6e200 */
[----:B------:R-:W-:-:S03]  /*2200*/  FADD R33, R33, -R34 ;  /* 0x8000002221217221 */ /* 0x000fc60000000000 */
[----:B------:R-:W-:-:S04]  /*2210*/  FSEL R18, |R13|, |R18|, !P3 ;  /* 0x400000120d127208 */ /* 0x000fc80005800200 */
[----:B------:R-:W-:-:S04]  /*2220*/  FSETP.GEU.AND P3, PT, R19, R18, PT ;  /* 0x000000121300720b */ /* 0x000fc80003f6e000 */
[----:B------:R-:W-:-:S04]  /*2230*/  FSEL R19, R18, R19, !P3 ;  /* 0x0000001312137208 */ /* 0x000fc80005800000 */
[----:B------:R-:W-:-:S04]  /*2240*/  FSETP.GEU.AND P1, PT, R16, R19, PT ;  /* 0x000000131000720b */ /* 0x000fc80003f2e000 */
[----:B------:R-:W-:Y:S02]  /*2250*/  FSEL R19, R19, R16, !P1 ;  /* 0x0000001013137208 */ /* 0x000fe40004800000 */
[----:B------:R-:W-:Y:S02]  /*2260*/  ISETP.GE.U32.AND P1, PT, R9, 0x1000, PT ;  /* 0x000010000900780c */ /* 0x000fe40003f26070 */
[----:B------:R-:W-:-:S04]  /*2270*/  FSETP.GEU.AND P0, PT, R10, R19, PT ;  /* 0x000000130a00720b */ /* 0x000fc80003f0e000 */
[----:B------:R-:W-:-:S04]  /*2280*/  FSEL R10, R19, R10, !P0 ;  /* 0x0000000a130a7208 */ /* 0x000fc80004000000 */
[----:B------:R-:W-:-:S04]  /*2290*/  FSETP.GEU.AND P0, PT, R10, |R33|, PT ;  /* 0x400000210a00720b */ /* 0x000fc80003f0e000 */
[----:B------:R-:W-:Y:S01]  /*22a0*/  FSEL R39, |R33|, R10, !P0 ;  /* 0x0000000a21277208 */ /* 0x000fe20004000200 */
[----:B------:R-:W-:Y:S08]  /*22b0*/  @!P1 BRA `(.L_x_443) ;  /* 0x0000001000909947 */ /* 0x000ff00003800000 */
[----:B------:R-:W-:-:S05]  /*22c0*/  VIADD R3, R3, 0x1000 ;  /* 0x0000100003037836 */ /* 0x000fca0000000000 */
[----:B------:R-:W-:-:S13]  /*22d0*/  ISETP.GT.U32.AND P0, PT, R3, R2, PT ;  /* 0x000000020300720c */ /* 0x000fda0003f04070 */
[----:B------:R-:W-:Y:S05]  /*22e0*/  @!P0 BRA `(.L_x_444) ;  /* 0xfffffff8009c8947 */ /* 0x000fea000383ffff */
.L_x_442:
[----:B------:R-:W-:Y:S01]  /*22f0*/  IMAD.IADD R5, R8, 0x1, -R3 ;  /* 0x0000000108057824 */ /* 0x000fe200078e0a03 */
[----:B------:R-:W-:Y:S04]  /*2300*/  BSSY.RECONVERGENT B1, `(.L_x_443) ;  /* 0x000011f000017945 */ /* 0x000fe80003800200 */
[----:B------:R-:W-:-:S04]  /*2310*/  ISETP.GE.AND P0, PT, R0, R5, PT ;  /* 0x000000050000720c */ /* 0x000fc80003f06270 */
[----:B------:R-:W-:-:S13]  /*2320*/  ISETP.GE.U32.OR P0, PT, R3, R8, P0 ;  /* 0x000000080300720c */ /* 0x000fda0000706470 */
[----:B------:R-:W-:Y:S05]  /*2330*/  @P0 BRA `(.L_x_445) ;  /* 0x00000010006c0947 */ /* 0x000fea0003800000 */
[----:B------:R-:W-:Y:S01]  /*2340*/  LOP3.LUT R2, RZ, R0, RZ, 0x33, !PT ;  /* 0x00000000ff027212 */ /* 0x000fe200078e33ff */
[----:B------:R-:W-:Y:S03]  /*2350*/  BSSY.RECONVERGENT B2, `(.L_x_446) ;  /* 0x0000094000027945 */ /* 0x000fe60003800200 */
[----:B------:R-:W-:-:S04]  /*2360*/  IADD3 R2, PT, PT, -R3, R8, R2 ;  /* 0x0000000803027210 */ /* 0x000fc80007ffe102 */
[C---:B------:R-:W-:Y:S02]  /*2370*/  ISETP.GE.U32.AND P0, PT, R2.reuse, 0xf00, PT ;  /* 0x00000f000200780c */ /* 0x040fe40003f06070 */
[----:B------:R-:W-:Y:S01]  /*2380*/  LEA.HI R4, R2, 0x1, RZ, 0x18 ;  /* 0x0000000102047811 */ /* 0x000fe200078fc0ff */
[----:B------:R-:W-:-:S03]  /*2390*/  IMAD.MOV.U32 R2, RZ, RZ, R0 ;  /* 0x000000ffff027224 */ /* 0x000fc600078e0000 */
[----:B------:R-:W-:-:S07]  /*23a0*/  LOP3.LUT R5, R4, 0xf, RZ, 0xc0, !PT ;  /* 0x0000000f04057812 */ /* 0x000fce00078ec0ff */
[----:B------:R-:W-:Y:S05]  /*23b0*/  @!P0 BRA `(.L_x_447) ;  /* 0x0000000800348947 */ /* 0x000fea0003800000 */
[----:B------:R-:W-:Y:S01]  /*23c0*/  LOP3.LUT R8, R4, 0x1fffff0, RZ, 0xc0, !PT ;  /* 0x01fffff004087812 */ /* 0x000fe200078ec0ff */
[----:B------:R-:W-:Y:S01]  /*23d0*/  BSSY.RECONVERGENT B3, `(.L_x_448) ;  /* 0x000008a000037945 */ /* 0x000fe20003800200 */
[C---:B------:R-:W-:Y:S01]  /*23e0*/  LOP3.LUT R6, R0.reuse, 0x800, RZ, 0xfc, !PT ;  /* 0x0000080000067812 */ /* 0x040fe200078efcff */
[----:B------:R-:W-:Y:S02]  /*23f0*/  IMAD.IADD R2, R0, 0x1, R3 ;  /* 0x0000000100027824 */ /* 0x000fe400078e0203 */
[----:B------:R-:W-:-:S07]  /*2400*/  IMAD.MOV R8, RZ, RZ, -R8 ;  /* 0x000000ffff087224 */ /* 0x000fce00078e0a08 */
.L_x_449:
[----:B------:R-:W0:Y:S01]  /*2410*/  LDC.64 R20, c[0x0][0x380] ;  /* 0x0000e000ff147b82 */ /* 0x000e220000000a00 */
[----:B------:R-:W-:-:S07]  /*2420*/  VIADD R15, R2, 0x100 ;  /* 0x00000100020f7836 */ /* 0x000fce0000000000 */
[----:B------:R-:W1:Y:S01]  /*2430*/  LDC.64 R22, c[0x0][0x388] ;  /* 0x0000e200ff167b82 */ /* 0x000e620000000a00 */
[C---:B------:R-:W-:Y:S02]  /*2440*/  VIADD R19, R2.reuse, 0x200 ;  /* 0x0000020002137836 */ /* 0x040fe40000000000 */
[----:B0-----:R-:W-:-:S04]  /*2450*/  IMAD.WIDE.U32 R44, R2, 0x4, R20 ;  /* 0x00000004022c7825 */ /* 0x001fc800078e0014 */
[C---:B------:R-:W-:Y:S02]  /*2460*/  IMAD.WIDE.U32 R12, R15.reuse, 0x4, R20 ;  /* 0x000000040f0c7825 */ /* 0x040fe400078e0014 */
[----:B------:R-:W2:Y:S02]  /*2470*/  LDG.E R44, desc[UR6][R44.64] ;  /* 0x000000062c2c7981 */ /* 0x000ea4000c1e1900 */
[--C-:B-1----:R-:W-:Y:S02]  /*2480*/  IMAD.WIDE.U32 R10, R2, 0x4, R22.reuse ;  /* 0x00000004020a7825 */ /* 0x102fe400078e0016 */
[----:B------:R-:W3:Y:S04]  /*2490*/  LDG.E R43, desc[UR6][R12.64] ;  /* 0x000000060c2b7981 */ /* 0x000ee8000c1e1900 */
[----:B------:R0:W2:Y:S01]  /*24a0*/  LDG.E R7, desc[UR6][R10.64] ;  /* 0x000000060a077981 */ /* 0x0000a2000c1e1900 */
[----:B------:R-:W-:-:S05]  /*24b0*/  IMAD.WIDE.U32 R14, R15, 0x4, R22 ;  /* 0x000000040f0e7825 */ /* 0x000fca00078e0016 */
[----:B------:R1:W3:Y:S01]  /*24c0*/  LDG.E R42, desc[UR6][R14.64] ;  /* 0x000000060e2a7981 */ /* 0x0002e2000c1e1900 */
[----:B------:R-:W-:-:S04]  /*24d0*/  IMAD.WIDE.U32 R16, R19, 0x4, R20 ;  /* 0x0000000413107825 */ /* 0x000fc800078e0014 */
[----:B------:R-:W-:Y:S01]  /*24e0*/  IMAD.WIDE.U32 R18, R19, 0x4, R22 ;  /* 0x0000000413127825 */ /* 0x000fe200078e0016 */
[----:B------:R-:W4:Y:S03]  /*24f0*/  LDG.E R41, desc[UR6][R16.64] ;  /* 0x0000000610297981 */ /* 0x000f26000c1e1900 */
[----:B------:R-:W-:Y:S01]  /*2500*/  VIADD R27, R2, 0x300 ;  /* 0x00000300021b7836 */ /* 0x000fe20000000000 */
[----:B------:R5:W4:Y:S03]  /*2510*/  LDG.E R38, desc[UR6][R18.64] ;  /* 0x0000000612267981 */ /* 0x000b26000c1e1900 */
[----:B0-----:R-:W-:-:S04]  /*2520*/  IMAD.WIDE.U32 R10, R27, 0x4, R20 ;  /* 0x000000041b0a7825 */ /* 0x001fc800078e0014 */
[----:B------:R-:W-:Y:S01]  /*2530*/  IMAD.WIDE.U32 R26, R27, 0x4, R22 ;  /* 0x000000041b1a7825 */ /* 0x000fe200078e0016 */
[----:B------:R0:W4:Y:S03]  /*2540*/  LDG.E R40, desc[UR6][R10.64] ;  /* 0x000000060a287981 */ /* 0x000126000c1e1900 */
[----:B------:R-:W-:Y:S01]  /*2550*/  VIADD R29, R2, 0x400 ;  /* 0x00000400021d7836 */ /* 0x000fe20000000000 */
[----:B------:R-:W4:Y:S03]  /*2560*/  LDG.E R35, desc[UR6][R26.64] ;  /* 0x000000061a237981 */ /* 0x000f26000c1e1900 */
[----:B-1----:R-:W-:-:S04]  /*2570*/  IMAD.WIDE.U32 R14, R29, 0x4, R20 ;  /* 0x000000041d0e7825 */ /* 0x002fc800078e0014 */
[----:B------:R-:W-:Y:S01]  /*2580*/  IMAD.WIDE.U32 R28, R29, 0x4, R22 ;  /* 0x000000041d1c7825 */ /* 0x000fe200078e0016 */
[----:B------:R1:W4:Y:S03]  /*2590*/  LDG.E R37, desc[UR6][R14.64] ;  /* 0x000000060e257981 */ /* 0x000326000c1e1900 */
[----:B------:R-:W-:Y:S01]  /*25a0*/  VIADD R25, R2, 0x500 ;  /* 0x0000050002197836 */ /* 0x000fe20000000000 */
[----:B------:R-:W4:Y:S03]  /*25b0*/  LDG.E R34, desc[UR6][R28.64] ;  /* 0x000000061c227981 */ /* 0x000f26000c1e1900 */
[----:B-----5:R-:W-:-:S04]  /*25c0*/  IMAD.WIDE.U32 R18, R25, 0x4, R20 ;  /* 0x0000000419127825 */ /* 0x020fc800078e0014 */
[----:B------:R-:W-:Y:S01]  /*25d0*/  IMAD.WIDE.U32 R24, R25, 0x4, R22 ;  /* 0x0000000419187825 */ /* 0x000fe200078e0016 */
[----:B------:R-:W5:Y:S03]  /*25e0*/  LDG.E R36, desc[UR6][R18.64] ;  /* 0x0000000612247981 */ /* 0x000f66000c1e1900 */
[----:B------:R-:W-:Y:S01]  /*25f0*/  VIADD R9, R2, 0x600 ;  /* 0x0000060002097836 */ /* 0x000fe20000000000 */
[----:B------:R1:W5:Y:S03]  /*2600*/  LDG.E R31, desc[UR6][R24.64] ;  /* 0x00000006181f7981 */ /* 0x000366000c1e1900 */
[----:B------:R-:W-:-:S04]  /*2610*/  IMAD.WIDE.U32 R12, R9, 0x4, R20 ;  /* 0x00000004090c7825 */ /* 0x000fc800078e0014 */
[----:B0-----:R-:W-:Y:S01]  /*2620*/  IMAD.WIDE.U32 R10, R9, 0x4, R22 ;  /* 0x00000004090a7825 */ /* 0x001fe200078e0016 */
[----:B------:R-:W5:Y:S03]  /*2630*/  LDG.E R33, desc[UR6][R12.64] ;  /* 0x000000060c217981 */ /* 0x000f66000c1e1900 */
[----:B------:R-:W-:Y:S01]  /*2640*/  VIADD R17, R2, 0x700 ;  /* 0x0000070002117836 */ /* 0x000fe20000000000 */
[----:B------:R0:W5:Y:S03]  /*2650*/  LDG.E R30, desc[UR6][R10.64] ;  /* 0x000000060a1e7981 */ /* 0x000166000c1e1900 */
[----:B-1----:R-:W-:-:S04]  /*2660*/  IMAD.WIDE.U32 R14, R17, 0x4, R20 ;  /* 0x00000004110e7825 */ /* 0x002fc800078e0014 */
[----:B------:R-:W-:Y:S01]  /*2670*/  IMAD.WIDE.U32 R16, R17, 0x4, R22 ;  /* 0x0000000411107825 */ /* 0x000fe200078e0016 */
[----:B------:R-:W5:Y:S03]  /*2680*/  LDG.E R32, desc[UR6][R14.64] ;  /* 0x000000060e207981 */ /* 0x000f66000c1e1900 */
[----:B------:R-:W-:Y:S01]  /*2690*/  VIADD R9, R2, 0x800 ;  /* 0x0000080002097836 */ /* 0x000fe20000000000 */
[----:B------:R-:W5:Y:S03]  /*26a0*/  LDG.E R19, desc[UR6][R16.64] ;  /* 0x0000000610137981 */ /* 0x000f66000c1e1900 */
[----:B------:R-:W-:-:S04]  /*26b0*/  IMAD.WIDE.U32 R48, R9, 0x4, R20 ;  /* 0x0000000409307825 */ /* 0x000fc800078e0014 */
[----:B------:R-:W-:Y:S01]  /*26c0*/  IMAD.WIDE.U32 R24, R9, 0x4, R22 ;  /* 0x0000000409187825 */ /* 0x000fe200078e0016 */
[----:B------:R-:W5:Y:S03]  /*26d0*/  LDG.E R29, desc[UR6][R48.64] ;  /* 0x00000006301d7981 */ /* 0x000f66000c1e1900 */
[----:B------:R-:W-:Y:S01]  /*26e0*/  VIADD R9, R2, 0x900 ;  /* 0x0000090002097836 */ /* 0x000fe20000000000 */
[----:B------:R1:W5:Y:S03]  /*26f0*/  LDG.E R18, desc[UR6][R24.64] ;  /* 0x0000000618127981 */ /* 0x000366000c1e1900 */
[----:B0-----:R-:W-:-:S04]  /*2700*/  IMAD.WIDE.U32 R10, R9, 0x4, R20 ;  /* 0x00000004090a7825 */ /* 0x001fc800078e0014 */
        /* <DEDUP_REMOVED lines=9> */
[----:B-1----:R-:W-:-:S04]  /*27a0*/  IMAD.WIDE.U32 R24, R53, 0x4, R20 ;  /* 0x0000000435187825 */ /* 0x002fc800078e0014 */
[----:B------:R-:W-:Y:S01]  /*27b0*/  IMAD.WIDE.U32 R52, R53, 0x4, R22 ;  /* 0x0000000435347825 */ /* 0x000fe200078e0016 */
[----:B------:R1:W5:Y:S03]  /*27c0*/  LDG.E R16, desc[UR6][R24.64] ;  /* 0x0000000618107981 */ /* 0x000366000c1e1900 */
[----:B------:R-:W-:Y:S01]  /*27d0*/  VIADD R49, R2, 0xc00 ;  /* 0x00000c0002317836 */ /* 0x000fe20000000000 */
[----:B------:R-:W5:Y:S03]  /*27e0*/  LDG.E R11, desc[UR6][R52.64] ;  /* 0x00000006340b7981 */ /* 0x000f66000c1e1900 */
[----:B------:R-:W-:-:S04]  /*27f0*/  IMAD.WIDE.U32 R50, R49, 0x4, R20 ;  /* 0x0000000431327825 */ /* 0x000fc800078e0014 */
[----:B------:R-:W-:Y:S01]  /*2800*/  IMAD.WIDE.U32 R48, R49, 0x4, R22 ;  /* 0x0000000431307825 */ /* 0x000fe200078e0016 */
[----:B------:R-:W5:Y:S03]  /*2810*/  LDG.E R13, desc[UR6][R50.64] ;  /* 0x00000006320d7981 */ /* 0x000f66000c1e1900 */
[C---:B------:R-:W-:Y:S01]  /*2820*/  VIADD R9, R2.reuse, 0xd00 ;  /* 0x00000d0002097836 */ /* 0x040fe20000000000 */
[----:B------:R-:W5:Y:S01]  /*2830*/  LDG.E R10, desc[UR6][R48.64] ;  /* 0x00000006300a7981 */ /* 0x000f62000c1e1900 */
[----:B0-----:R-:W-:Y:S02]  /*2840*/  VIADD R27, R2, 0xe00 ;  /* 0x00000e00021b7836 */ /* 0x001fe40000000000 */
[----:B------:R-:W-:-:S04]  /*2850*/  IMAD.WIDE.U32 R46, R9, 0x4, R20 ;  /* 0x00000004092e7825 */ /* 0x000fc800078e0014 */
[----:B-1----:R-:W-:Y:S01]  /*2860*/  IMAD.WIDE.U32 R24, R9, 0x4, R22 ;  /* 0x0000000409187825 */ /* 0x002fe200078e0016 */
[----:B------:R-:W5:Y:S04]  /*2870*/  LDG.E R12, desc[UR6][R46.64] ;  /* 0x000000062e0c7981 */ /* 0x000f68000c1e1900 */
[----:B------:R0:W5:Y:S01]  /*2880*/  LDG.E R9, desc[UR6][R24.64] ;  /* 0x0000000618097981 */ /* 0x000162000c1e1900 */
[----:B------:R-:W-:Y:S02]  /*2890*/  VIADD R45, R2, 0xf00 ;  /* 0x00000f00022d7836 */ /* 0x000fe40000000000 */
[----:B0-----:R-:W-:-:S04]  /*28a0*/  IMAD.WIDE.U32 R24, R27, 0x4, R20 ;  /* 0x000000041b187825 */ /* 0x001fc800078e0014 */
[----:B------:R-:W-:Y:S02]  /*28b0*/  IMAD.WIDE.U32 R26, R27, 0x4, R22 ;  /* 0x000000041b1a7825 */ /* 0x000fe400078e0016 */
[----:B------:R-:W5:Y:S02]  /*28c0*/  LDG.E R24, desc[UR6][R24.64] ;  /* 0x0000000618187981 */ /* 0x000f64000c1e1900 */
[C---:B------:R-:W-:Y:S02]  /*28d0*/  IMAD.WIDE.U32 R20, R45.reuse, 0x4, R20 ;  /* 0x000000042d147825 */ /* 0x040fe400078e0014 */
[----:B------:R-:W5:Y:S02]  /*28e0*/  LDG.E R27, desc[UR6][R26.64] ;  /* 0x000000061a1b7981 */ /* 0x000f64000c1e1900 */
[----:B------:R-:W-:Y:S02]  /*28f0*/  IMAD.WIDE.U32 R22, R45, 0x4, R22 ;  /* 0x000000042d167825 */ /* 0x000fe400078e0016 */
[----:B------:R-:W5:Y:S04]  /*2900*/  LDG.E R20, desc[UR6][R20.64] ;  /* 0x0000000614147981 */ /* 0x000f68000c1e1900 */
[----:B------:R-:W5:Y:S01]  /*2910*/  LDG.E R23, desc[UR6][R22.64] ;  /* 0x0000000616177981 */ /* 0x000f62000c1e1900 */
[----:B------:R-:W-:-:S05]  /*2920*/  VIADD R8, R8, 0x10 ;  /* 0x0000001008087836 */ /* 0x000fca0000000000 */
[----:B------:R-:W-:Y:S01]  /*2930*/  ISETP.NE.AND P1, PT, R8, RZ, PT ;  /* 0x000000ff0800720c */ /* 0x000fe20003f25270 */
        /* <DEDUP_REMOVED lines=47> */
[----:B------:R-:W-:Y:S02]  /*2c30*/  VIADD R6, R6, 0x1000 ;  /* 0x0000100006067836 */ /* 0x000fe40000000000 */
[----:B------:R-:W-:Y:S01]  /*2c40*/  VIADD R2, R2, 0x1000 ;  /* 0x0000100002027836 */ /* 0x000fe20000000000 */
[----:B------:R-:W-:Y:S01]  /*2c50*/  FSEL R39, |R20|, R9, !P0 ;  /* 0x0000000914277208 */ /* 0x000fe20004000200 */
[----:B------:R-:W-:Y:S08]  /*2c60*/  @P1 BRA `(.L_x_449) ;  /* 0xfffffff400e81947 */ /* 0x000ff0000383ffff */
[----:B------:R-:W-:Y:S05]  /*2c70*/  BSYNC.RECONVERGENT B3 ;  /* 0x0000000000037941 */ /* 0x000fea0003800200 */
.L_x_448:
[----:B------:R-:W-:-:S07]  /*2c80*/  VIADD R2, R6, 0xfffff800 ;  /* 0xfffff80006027836 */ /* 0x000fce0000000000 */
.L_x_447:
[----:B------:R-:W-:Y:S05]  /*2c90*/  BSYNC.RECONVERGENT B2 ;  /* 0x0000000000027941 */ /* 0x000fea0003800200 */
.L_x_446:
        /* <DEDUP_REMOVED lines=8> */
[----:B------:R-:W-:-:S04]  /*2d20*/  IMAD.IADD R15, R2, 0x1, R3 ;  /* 0x00000001020f7824 */ /* 0x000fc800078e0203 */
[----:B------:R-:W-:-:S03]  /*2d30*/  VIADD R25, R15, 0x100 ;  /* 0x000001000f197836 */ /* 0x000fc60000000000 */
[----:B------:R-:W1:Y:S01]  /*2d40*/  LDC.64 R6, c[0x0][0x388] ;  /* 0x0000e200ff067b82 */ /* 0x000e620000000a00 */
[C---:B------:R-:W-:Y:S02]  /*2d50*/  VIADD R31, R15.reuse, 0x200 ;  /* 0x000002000f1f7836 */ /* 0x040fe40000000000 */
[----:B0-----:R-:W-:-:S05]  /*2d60*/  IMAD.WIDE.U32 R10, R15, 0x4, R8 ;  /* 0x000000040f0a7825 */ /* 0x001fca00078e0008 */
[----:B------:R0:W2:Y:S01]  /*2d70*/  LDG.E R5, desc[UR6][R10.64] ;  /* 0x000000060a057981 */ /* 0x0000a2000c1e1900 */
[----:B-1----:R-:W-:-:S05]  /*2d80*/  IMAD.WIDE.U32 R12, R15, 0x4, R6 ;  /* 0x000000040f0c7825 */ /* 0x002fca00078e0006 */
[----:B------:R1:W2:Y:S01]  /*2d90*/  LDG.E R14, desc[UR6][R12.64] ;  /* 0x000000060c0e7981 */ /* 0x0002a2000c1e1900 */
[----:B------:R-:W-:-:S04]  /*2da0*/  IMAD.WIDE.U32 R22, R25, 0x4, R8 ;  /* 0x0000000419167825 */ /* 0x000fc800078e0008 */
[----:B------:R-:W-:Y:S01]  /*2db0*/  IMAD.WIDE.U32 R24, R25, 0x4, R6 ;  /* 0x0000000419187825 */ /* 0x000fe200078e0006 */
[----:B------:R3:W4:Y:S04]  /*2dc0*/  LDG.E R16, desc[UR6][R22.64] ;  /* 0x0000000616107981 */ /* 0x000728000c1e1900 */
[----:B------:R-:W4:Y:S01]  /*2dd0*/  LDG.E R17, desc[UR6][R24.64] ;  /* 0x0000000618117981 */ /* 0x000f22000c1e1900 */
[----:B------:R-:W-:-:S04]  /*2de0*/  IMAD.WIDE.U32 R26, R31, 0x4, R8 ;  /* 0x000000041f1a7825 */ /* 0x000fc800078e0008 */
[----:B------:R-:W-:Y:S01]  /*2df0*/  IMAD.WIDE.U32 R30, R31, 0x4, R6 ;  /* 0x000000041f1e7825 */ /* 0x000fe200078e0006 */
[----:B------:R5:W4:Y:S03]  /*2e00*/  LDG.E R18, desc[UR6][R26.64] ;  /* 0x000000061a127981 */ /* 0x000b26000c1e1900 */
[----:B------:R-:W-:Y:S01]  /*2e10*/  VIADD R21, R15, 0x300 ;  /* 0x000003000f157836 */ /* 0x000fe20000000000 */
[----:B------:R-:W4:Y:S03]  /*2e20*/  LDG.E R19, desc[UR6][R30.64] ;  /* 0x000000061e137981 */ /* 0x000f26000c1e1900 */
[----:B0-----:R-:W-:-:S04]  /*2e30*/  IMAD.WIDE.U32 R10, R21, 0x4, R8 ;  /* 0x00000004150a7825 */ /* 0x001fc800078e0008 */
[----:B-1----:R-:W-:Y:S01]  /*2e40*/  IMAD.WIDE.U32 R12, R21, 0x4, R6 ;  /* 0x00000004150c7825 */ /* 0x002fe200078e0006 */
[----:B------:R0:W4:Y:S03]  /*2e50*/  LDG.E R20, desc[UR6][R10.64] ;  /* 0x000000060a147981 */ /* 0x000126000c1e1900 */
[----:B------:R-:W-:Y:S01]  /*2e60*/  VIADD R35, R15, 0x400 ;  /* 0x000004000f237836 */ /* 0x000fe20000000000 */
[----:B------:R1:W4:Y:S03]  /*2e70*/  LDG.E R21, desc[UR6][R12.64] ;  /* 0x000000060c157981 */ /* 0x000326000c1e1900 */
[----:B------:R-:W-:-:S04]  /*2e80*/  IMAD.WIDE.U32 R32, R35, 0x4, R8 ;  /* 0x0000000423207825 */ /* 0x000fc800078e0008 */
[----:B------:R-:W-:Y:S01]  /*2e90*/  IMAD.WIDE.U32 R34, R35, 0x4, R6 ;  /* 0x0000000423227825 */ /* 0x000fe200078e0006 */
[----:B------:R-:W4:Y:S03]  /*2ea0*/  LDG.E R24, desc[UR6][R32.64] ;  /* 0x0000000620187981 */ /* 0x000f26000c1e1900 */
[----:B---3--:R-:W-:Y:S01]  /*2eb0*/  VIADD R23, R15, 0x500 ;  /* 0x000005000f177836 */ /* 0x008fe20000000000 */
[----:B------:R-:W3:Y:S03]  /*2ec0*/  LDG.E R25, desc[UR6][R34.64] ;  /* 0x0000000622197981 */ /* 0x000ee6000c1e1900 */
[----:B-----5:R-:W-:-:S04]  /*2ed0*/  IMAD.WIDE.U32 R26, R23, 0x4, R8 ;  /* 0x00000004171a7825 */ /* 0x020fc800078e0008 */
[----:B------:R-:W-:Y:S02]  /*2ee0*/  IMAD.WIDE.U32 R22, R23, 0x4, R6 ;  /* 0x0000000417167825 */ /* 0x000fe400078e0006 */
[----:B------:R-:W5:Y:S02]  /*2ef0*/  LDG.E R26, desc[UR6][R26.64] ;  /* 0x000000061a1a7981 */ /* 0x000f64000c1e1900 */
[----:B------:R-:W-:Y:S02]  /*2f00*/  VIADD R29, R15, 0x600 ;  /* 0x000006000f1d7836 */ /* 0x000fe40000000000 */
[----:B------:R-:W5:Y:S02]  /*2f10*/  LDG.E R23, desc[UR6][R22.64] ;  /* 0x0000000616177981 */ /* 0x000f64000c1e1900 */
[----:B0-----:R-:W-:-:S04]  /*2f20*/  IMAD.WIDE.U32 R10, R29, 0x4, R8 ;  /* 0x000000041d0a7825 */ /* 0x001fc800078e0008 */
[----:B-1----:R-:W-:Y:S02]  /*2f30*/  IMAD.WIDE.U32 R12, R29, 0x4, R6 ;  /* 0x000000041d0c7825 */ /* 0x002fe400078e0006 */
        /* <DEDUP_REMOVED lines=32> */
.L_x_451:
[----:B------:R-:W-:Y:S05]  /*3140*/  BSYNC.RECONVERGENT B2 ;  /* 0x0000000000027941 */ /* 0x000fea0003800200 */
.L_x_450:
        /* <DEDUP_REMOVED lines=11> */
[----:B0-----:R-:W-:-:S04]  /*3200*/  IMAD.WIDE.U32 R10, R7, 0x4, R8 ;  /* 0x00000004070a7825 */ /* 0x001fc800078e0008 */
[----:B------:R-:W-:Y:S02]  /*3210*/  IMAD.WIDE.U32 R14, R17, 0x4, R8 ;  /* 0x00000004110e7825 */ /* 0x000fe400078e0008 */
[----:B------:R-:W2:Y:S02]  /*3220*/  LDG.E R10, desc[UR6][R10.64] ;  /* 0x000000060a0a7981 */ /* 0x000ea4000c1e1900 */
[--C-:B-1----:R-:W-:Y:S02]  /*3230*/  IMAD.WIDE.U32 R12, R7, 0x4, R4.reuse ;  /* 0x00000004070c7825 */ /* 0x102fe400078e0004 */
[----:B------:R-:W3:Y:S02]  /*3240*/  LDG.E R14, desc[UR6][R14.64] ;  /* 0x000000060e0e7981 */ /* 0x000ee4000c1e1900 */
[----:B------:R-:W-:Y:S02]  /*3250*/  IMAD.WIDE.U32 R16, R17, 0x4, R4 ;  /* 0x0000000411107825 */ /* 0x000fe400078e0004 */
[----:B------:R-:W2:Y:S02]  /*3260*/  LDG.E R13, desc[UR6][R12.64] ;  /* 0x000000060c0d7981 */ /* 0x000ea4000c1e1900 */
        /* <DEDUP_REMOVED lines=23> */
.L_x_453:
[----:B------:R-:W-:Y:S05]  /*33e0*/  BSYNC.RECONVERGENT B2 ;  /* 0x0000000000027941 */ /* 0x000fea0003800200 */
.L_x_452:
[----:B------:R-:W-:Y:S05]  /*33f0*/  @!P0 BRA `(.L_x_445) ;  /* 0x00000000003c8947 */ /* 0x000fea0003800000 */
[----:B------:R-:W0:Y:S01]  /*3400*/  LDC.64 R8, c[0x0][0x380] ;  /* 0x0000e000ff087b82 */ /* 0x000e220000000a00 */
[----:B------:R-:W-:Y:S02]  /*3410*/  IMAD.IADD R7, R2, 0x1, R3 ;  /* 0x0000000102077824 */ /* 0x000fe400078e0203 */
[----:B------:R-:W-:-:S05]  /*3420*/  IMAD.MOV R6, RZ, RZ, -R6 ;  /* 0x000000ffff067224 */ /* 0x000fca00078e0a06 */
[----:B------:R-:W1:Y:S02]  /*3430*/  LDC.64 R10, c[0x0][0x388] ;  /* 0x0000e200ff0a7b82 */ /* 0x000e640000000a00 */
.L_x_454:
        /* <DEDUP_REMOVED lines=11> */
.L_x_445:
[----:B------:R-:W-:Y:S05]  /*34f0*/  BSYNC.RECONVERGENT B1 ;  /* 0x0000000000017941 */ /* 0x000fea0003800200 */
.L_x_443:
        /* <DEDUP_REMOVED lines=53> */
.L_x_441:
[----:B------:R-:W-:Y:S05]  /*3850*/  BSYNC.RECONVERGENT B0 ;  /* 0x0000000000007941 */ /* 0x000fea0003800200 */
.L_x_426:
[----:B------:R-:W-:Y:S05]  /*3860*/  @P0 EXIT ;  /* 0x000000000000094d */ /* 0x000fea0003800000 */
[----:B------:R-:W1:Y:S01]  /*3870*/  LDCU UR4, c[0x0][0x3a0] ;  /* 0x00007400ff0477ac */ /* 0x000e620008000800 */
[----:B0-----:R-:W0:Y:S01]  /*3880*/  LDC.64 R2, c[0x0][0x390] ;  /* 0x0000e400ff027b82 */ /* 0x001e220000000a00 */
[----:B-1----:R-:W-:-:S04]  /*3890*/  FSETP.GT.AND P0, PT, R0, UR4, PT ;  /* 0x0000000400007c0b */ /* 0x002fc8000bf04000 */
[----:B------:R-:W-:-:S05]  /*38a0*/  FSEL R5, R0, UR4, P0 ;  /* 0x0000000400057c08 */ /* 0x000fca0008000000 */
[----:B0-----:R-:W-:Y:S01]  /*38b0*/  STG.E desc[UR6][R2.64], R5 ;  /* 0x0000000502007986 */ /* 0x001fe2000c101906 */
[----:B------:R-:W-:Y:S05]  /*38c0*/  EXIT ;  /* 0x000000000000794d */ /* 0x000fea0003800000 */
.L_x_455:
        /* <DEDUP_REMOVED lines=11> */
.L_x_1064:


//--------------------- .text._ZN3cub18CUB_300001_SM_10006detail9transform16transform_kernelINS2_10policy_hubILb1EN4cuda3std3__45tupleIJN6thrust24THRUST_300001_SM_1000_NS12zip_iteratorINS8_IJNSA_17counting_iteratorIiNSA_11use_defaultESD_SD_EENSA_18transform_iteratorINSA_6detail10functional5actorINSH_9compositeIJNSH_16operator_adaptorINS7_7modulusIvEEEENSI_INSH_8argumentILj0EEEEENSI_INSH_5valueIiEEEEEEEEESE_SD_SD_EEEEEEEEEEE10policy1000El25KMeansCentroidInitFunctorNSG_15normal_iteratorINSA_10device_ptrIfEEEEJSY_EEEvT0_iT1_T2_DpNS2_10kernel_argIT3_EE --------------------------
	.section	.text._ZN3cub18CUB_300001_SM_10006detail9transform16transform_kernelINS2_10policy_hubILb1EN4cuda3std3__45tupleIJN6thrust24THRUST_300001_SM_1000_NS12zip_iteratorINS8_IJNSA_17counting_iteratorIiNSA_11use_defaultESD_SD_EENSA_18transform_iteratorINSA_6detail10functional5actorINSH_9compositeIJNSH_16operator_adaptorINS7_7modulusIvEEEENSI_INSH_8argumentILj0EEEEENSI_INSH_5valueIiEEEEEEEEESE_SD_SD_EEEEEEEEEEE10policy1000El25KMeansCentroidInitFunctorNSG_15normal_iteratorINSA_10device_ptrIfEEEEJSY_EEEvT0_iT1_T2_DpNS2_10kernel_argIT3_EE,"ax",@progbits
	.align	128
        .global         _ZN3cub18CUB_300001_SM_10006detail9transform16transform_kernelINS2_10policy_hubILb1EN4cuda3std3__45tupleIJN6thrust24THRUST_300001_SM_1000_NS12zip_iteratorINS8_IJNSA_17counting_iteratorIiNSA_11use_defaultESD_SD_EENSA_18transform_iteratorINSA_6detail10functional5actorINSH_9compositeIJNSH_16operator_adaptorINS7_7modulusIvEEEENSI_INSH_8argumentILj0EEEEENSI_INSH_5valueIiEEEEEEEEESE_SD_SD_EEEEEEEEEEE10policy1000El25KMeansCentroidInitFunctorNSG_15normal_iteratorINSA_10device_ptrIfEEEEJSY_EEEvT0_iT1_T2_DpNS2_10kernel_argIT3_EE
        .type           _ZN3cub18CUB_300001_SM_10006detail9transform16transform_kernelINS2_10policy_hubILb1EN4cuda3std3__45tupleIJN6thrust24THRUST_300001_SM_1000_NS12zip_iteratorINS8_IJNSA_17counting_iteratorIiNSA_11use_defaultESD_SD_EENSA_18transform_iteratorINSA_6detail10functional5actorINSH_9compositeIJNSH_16operator_adaptorINS7_7modulusIvEEEENSI_INSH_8argumentILj0EEEEENSI_INSH_5valueIiEEEEEEEEESE_SD_SD_EEEEEEEEEEE10policy1000El25KMeansCentroidInitFunctorNSG_15normal_iteratorINSA_10device_ptrIfEEEEJSY_EEEvT0_iT1_T2_DpNS2_10kernel_argIT3_EE,@function
        .size           _ZN3cub18CUB_300001_SM_10006detail9transform16transform_kernelINS2_10policy_hubILb1EN4cuda3std3__45tupleIJN6thrust24THRUST_300001_SM_1000_NS12zip_iteratorINS8_IJNSA_17counting_iteratorIiNSA_11use_defaultESD_SD_EENSA_18transform_iteratorINSA_6detail10functional5actorINSH_9compositeIJNSH_16operator_adaptorINS7_7modulusIvEEEENSI_INSH_8argumentILj0EEEEENSI_INSH_5valueIiEEEEEEEEESE_SD_SD_EEEEEEEEEEE10policy1000El25KMeansCentroidInitFunctorNSG_15normal_iteratorINSA_10device_ptrIfEEEEJSY_EEEvT0_iT1_T2_DpNS2_10kernel_argIT3_EE,(.L_x_1065 - _ZN3cub18CUB_300001_SM_10006detail9transform16transform_kernelINS2_10policy_hubILb1EN4cuda3std3__45tupleIJN6thrust24THRUST_300001_SM_1000_NS12zip_iteratorINS8_IJNSA_17counting_iteratorIiNSA_11use_defaultESD_SD_EENSA_18transform_iteratorINSA_6detail10functional5actorINSH_9compositeIJNSH_16operator_adaptorINS7_7modulusIvEEEENSI_INSH_8argumentILj0EEEEENSI_INSH_5valueIiEEEEEEEEESE_SD_SD_EEEEEEEEEEE10policy1000El25KMeansCentroidInitFunctorNSG_15normal_iteratorINSA_10device_ptrIfEEEEJSY_EEEvT0_iT1_T2_DpNS2_10kernel_argIT3_EE)
        .other          _ZN3cub18CUB_300001_SM_10006detail9transform16transform_kernelINS2_10policy_hubILb1EN4cuda3std3__45tupleIJN6thrust24THRUST_300001_SM_1000_NS12zip_iteratorINS8_IJNSA_17counting_iteratorIiNSA_11use_defaultESD_SD_EENSA_18transform_iteratorINSA_6detail10functional5actorINSH_9compositeIJNSH_16operator_adaptorINS7_7modulusIvEEEENSI_INSH_8argumentILj0EEEEENSI_INSH_5valueIiEEEEEEEEESE_SD_SD_EEEEEEEEEEE10policy1000El25KMeansCentroidInitFunctorNSG_15normal_iteratorINSA_10device_ptrIfEEEEJSY_EEEvT0_iT1_T2_DpNS2_10kernel_argIT3_EE,@"STO_CUDA_ENTRY STV_DEFAULT"
_ZN3cub18CUB_300001_SM_10006detail9transform16transform_kernelINS2_10policy_hubILb1EN4cuda3std3__45tupleIJN6thrust24THRUST_300001_SM_1000_NS12zip_iteratorINS8_IJNSA_17counting_iteratorIiNSA_11use_defaultESD_SD_EENSA_18transform_iteratorINSA_6detail10functional5actorINSH_9compositeIJNSH_16operator_adaptorINS7_7modulusIvEEEENSI_INSH_8argumentILj0EEEEENSI_INSH_5valueIiEEEEEEEEESE_SD_SD_EEEEEEEEEEE10policy1000El25KMeansCentroidInitFunctorNSG_15normal_iteratorINSA_10device_ptrIfEEEEJSY_EEEvT0_iT1_T2_DpNS2_10kernel_argIT3_EE:
.text._ZN3cub18CUB_300001_SM_10006detail9transform16transform_kernelINS2_10policy_hubILb1EN4cuda3std3__45tupleIJN6thrust24THRUST_300001_SM_1000_NS12zip_iteratorINS8_IJNSA_17counting_iteratorIiNSA_11use_defaultESD_SD_EENSA_18transform_iteratorINSA_6detail10functional5actorINSH_9compositeIJNSH_16operator_adaptorINS7_7modulusIvEEEENSI_INSH_8argumentILj0EEEEENSI_INSH_5valueIiEEEEEEEEESE_SD_SD_EEEEEEEEEEE10policy1000El25KMeansCentroidInitFunctorNSG_15normal_iteratorINSA_10device_ptrIfEEEEJSY_EEEvT0_iT1_T2_DpNS2_10kernel_argIT3_EE:
[----:B------:R-:W-:Y:S08]  /*0000*/  LDC R1, c[0x0][0x37c] ;  /* 0x0000df00ff017b82 */ /* 0x000ff00000000800 */
[----:B------:R-:W0:Y:S01]  /*0010*/  LDC R8, c[0x0][0x388] ;  /* 0x0000e200ff087b82 */ /* 0x000e220000000800 */
[----:B------:R-:W1:Y:S01]  /*0020*/  LDCU.64 UR6, c[0x0][0x380] ;  /* 0x00007000ff0677ac */ /* 0x000e620008000a00 */
[----:B------:R-:W2:Y:S06]  /*0030*/  LDCU.64 UR8, c[0x0][0x3b0] ;  /* 0x00007600ff0877ac */ /* 0x000eac0008000a00 */
[----:B------:R-:W3:Y:S08]  /*0040*/  S2UR UR4, SR_CTAID.X ;  /* 0x00000000000479c3 */ /* 0x000ef00000002500 */
[----:B------:R-:W4:Y:S01]  /*0050*/  LDC.64 R12, c[0x0][0x3a8] ;  /* 0x0000ea00ff0c7b82 */ /* 0x000f220000000a00 */
[----:B0-----:R-:W-:-:S05]  /*0060*/  IMAD.SHL.U32 R5, R8, 0x80, RZ ;  /* 0x0000008008057824 */ /* 0x001fca00078e00ff */
[----:B------:R-:W-:Y:S01]  /*0070*/  SHF.R.S32.HI R0, RZ, 0x1f, R5 ;  /* 0x0000001fff007819 */ /* 0x000fe20000011405 */
[----:B---3--:R-:W-:-:S04]  /*0080*/  IMAD.WIDE.U32 R2, R5, UR4, RZ ;  /* 0x0000000405027c25 */ /* 0x008fc8000f8e00ff */
[----:B------:R-:W-:Y:S01]  /*0090*/  IMAD R7, R0, UR4, RZ ;  /* 0x0000000400077c24 */ /* 0x000fe2000f8e02ff */
[C---:B-1----:R-:W-:Y:S01]  /*00a0*/  IADD3 R10, P0, PT, -R2.reuse, UR6, RZ ;  /* 0x00000006020a7c10 */ /* 0x042fe2000ff1e1ff */
[----:B------:R-:W0:Y:S01]  /*00b0*/  LDCU.64 UR4, c[0x0][0x358] ;  /* 0x00006b00ff0477ac */ /* 0x000e220008000a00 */
[C---:B--2---:R-:W-:Y:S01]  /*00c0*/  IADD3 R6, PT, PT, R2.reuse, UR8, RZ ;  /* 0x0000000802067c10 */ /* 0x044fe2000fffe0ff */
[----:B------:R-:W-:Y:S01]  /*00d0*/  IMAD.IADD R4, R3, 0x1, R7 ;  /* 0x0000000103047824 */ /* 0x000fe200078e0207 */
[----:B----4-:R-:W-:-:S04]  /*00e0*/  LEA R12, P1, R2, R12, 0x2 ;  /* 0x0000000c020c7211 */ /* 0x010fc800078210ff */
[----:B------:R-:W-:Y:S02]  /*00f0*/  IADD3.X R3, PT, PT, ~R4, UR7, RZ, P0, !PT ;  /* 0x0000000704037c10 */ /* 0x000fe400087fe5ff */
[----:B------:R-:W-:Y:S02]  /*0100*/  ISETP.LT.U32.AND P0, PT, R10, R5, PT ;  /* 0x000000050a00720c */ /* 0x000fe40003f01070 */
[C---:B------:R-:W-:Y:S02]  /*0110*/  LEA.HI.X R13, R2.reuse, R13, R4, 0x2, P1 ;  /* 0x0000000d020d7211 */ /* 0x040fe400008f1404 */
[----:B------:R-:W-:Y:S01]  /*0120*/  ISETP.LT.AND.EX P0, PT, R3, R0, PT, P0 ;  /* 0x000000000300720c */ /* 0x000fe20003f01300 */
[----:B------:R-:W-:-:S03]  /*0130*/  VIADD R0, R2, UR9 ;  /* 0x0000000902007c36 */ /* 0x000fc60008000000 */
[----:B------:R-:W-:-:S04]  /*0140*/  SEL R10, R10, R5, P0 ;  /* 0x000000050a0a7207 */ /* 0x000fc80000000000 */
[----:B------:R-:W-:-:S13]  /*0150*/  ISETP.NE.AND P0, PT, R5, R10, PT ;  /* 0x0000000a0500720c */ /* 0x000fda0003f05270 */
[----:B0-----:R-:W-:Y:S05]  /*0160*/  @!P0 BRA `(.L_x_456) ;  /* 0x0000002400f88947 */ /* 0x001fea0003800000 */
[----:B------:R-:W-:-:S13]  /*0170*/  ISETP.GE.AND P0, PT, R8, 0x1, PT ;  /* 0x000000010800780c */ /* 0x000fda0003f06270 */
[----:B------:R-:W-:Y:S05]  /*0180*/  @!P0 EXIT ;  /* 0x000000000000894d */ /* 0x000fea0003800000 */
[----:B------:R-:W0:Y:S01]  /*0190*/  LDCU UR6, c[0x0][0x3a0] ;  /* 0x00007400ff0677ac */ /* 0x000e220008000800 */
[----:B------:R-:W1:Y:S01]  /*01a0*/  S2R R9, SR_TID.X ;  /* 0x0000000000097919 */ /* 0x000e620000002100 */
[C---:B------:R-:W-:Y:S01]  /*01b0*/  ISETP.GE.U32.AND P0, PT, R8.reuse, 0x4, PT ;  /* 0x000000040800780c */ /* 0x040fe20003f06070 */
[----:B------:R-:W-:Y:S01]  /*01c0*/  IMAD.MOV.U32 R7, RZ, RZ, RZ ;  /* 0x000000ffff077224 */ /* 0x000fe200078e00ff */
[----:B------:R-:W-:Y:S02]  /*01d0*/  LOP3.LUT R16, R8, 0x3, RZ, 0xc0, !PT ;  /* 0x0000000308107812 */ /* 0x000fe400078ec0ff */
[----:B0-----:R-:W-:-:S09]  /*01e0*/  IADD3 R6, PT, PT, R6, UR6, RZ ;  /* 0x0000000606067c10 */ /* 0x001fd2000fffe0ff */
[----:B------:R-:W-:Y:S05]  /*01f0*/  @!P0 BRA `(.L_x_457) ;  /* 0x0000001c00088947 */ /* 0x000fea0003800000 */
[CC--:B-1----:R-:W-:Y:S01]  /*0200*/  ISETP.GE.AND P3, PT, R9.reuse, R10.reuse, PT ;  /* 0x0000000a0900720c */ /* 0x0c2fe20003f66270 */
[C---:B------:R-:W-:Y:S01]  /*0210*/  VIADD R15, R9.reuse, 0x80 ;  /* 0x00000080090f7836 */ /* 0x040fe20000000000 */
[C---:B------:R-:W-:Y:S01]  /*0220*/  IADD3 R5, PT, PT, R9.reuse, 0x180, RZ ;  /* 0x0000018009057810 */ /* 0x040fe20007ffe0ff */
[C---:B------:R-:W-:Y:S01]  /*0230*/  VIADD R11, R9.reuse, 0x100 ;  /* 0x00000100090b7836 */ /* 0x040fe20000000000 */
[----:B------:R-:W-:Y:S01]  /*0240*/  BSSY.RECONVERGENT B0, `(.L_x_458) ;  /* 0x000003b000007945 */ /* 0x000fe20003800200 */
[----:B------:R-:W-:Y:S01]  /*0250*/  LOP3.LUT R7, R8, 0x7ffffffc, RZ, 0xc0, !PT ;  /* 0x7ffffffc08077812 */ /* 0x000fe200078ec0ff */
[----:B------:R-:W-:Y:S01]  /*0260*/  IMAD.WIDE R2, R9, 0x4, R12 ;  /* 0x0000000409027825 */ /* 0x000fe200078e020c */
[-C--:B------:R-:W-:Y:S02]  /*0270*/  ISETP.GE.AND P0, PT, R15, R10.reuse, PT ;  /* 0x0000000a0f00720c */ /* 0x080fe40003f06270 */
[-C--:B------:R-:W-:Y:S02]  /*0280*/  ISETP.GE.AND P1, PT, R11, R10.reuse, PT ;  /* 0x0000000a0b00720c */ /* 0x080fe40003f26270 */
[----:B------:R-:W-:-:S02]  /*0290*/  ISETP.GE.AND P2, PT, R5, R10, PT ;  /* 0x0000000a0500720c */ /* 0x000fc40003f46270 */
[----:B------:R-:W-:Y:S11]  /*02a0*/  @P3 BRA `(.L_x_459) ;  /* 0x0000000000d03947 */ /* 0x000ff60003800000 */
[----:B------:R-:W0:Y:S01]  /*02b0*/  LDC R20, c[0x0][0x3bc] ;  /* 0x0000ef00ff147b82 */ /* 0x000e220000000800 */
[----:B------:R-:W-:Y:S01]  /*02c0*/  IADD3 R8, PT, PT, R0, R9, RZ ;  /* 0x0000000900087210 */ /* 0x000fe20007ffe0ff */
[----:B------:R-:W1:Y:S03]  /*02d0*/  LDCU.64 UR6, c[0x0][0x398] ;  /* 0x00007300ff0677ac */ /* 0x000e660008000a00 */
[----:B------:R-:W-:Y:S02]  /*02e0*/  IABS R21, R8 ;  /* 0x0000000800157213 */ /* 0x000fe40000000000 */
[----:B------:R-:W-:Y:S02]  /*02f0*/  ISETP.GE.AND P5, PT, R8, RZ, PT ;  /* 0x000000ff0800720c */ /* 0x000fe40003fa6270 */
[----:B0-----:R-:W-:-:S04]  /*0300*/  IABS R4, R20 ;  /* 0x0000001400047213 */ /* 0x001fc80000000000 */
[----:B------:R-:W0:Y:S08]  /*0310*/  I2F.RP R14, R4 ;  /* 0x00000004000e7306 */ /* 0x000e300000209400 */
[----:B0-----:R-:W0:Y:S02]  /*0320*/  MUFU.RCP R14, R14 ;  /* 0x0000000e000e7308 */ /* 0x001e240000001000 */
[----:B0-----:R-:W-:-:S06]  /*0330*/  VIADD R18, R14, 0xffffffe ;  /* 0x0ffffffe0e127836 */ /* 0x001fcc0000000000 */
[----:B-1----:R-:W0:Y:S08]  /*0340*/  I2F.U32.RP R14, UR6 ;  /* 0x00000006000e7d06 */ /* 0x002e300008209000 */
[----:B------:R1:W2:Y:S08]  /*0350*/  F2I.FTZ.U32.TRUNC.NTZ R19, R18 ;  /* 0x0000001200137305 */ /* 0x0002b0000021f000 */
[----:B0-----:R-:W0:Y:S01]  /*0360*/  MUFU.RCP R14, R14 ;  /* 0x0000000e000e7308 */ /* 0x001e220000001000 */
[----:B-1----:R-:W-:-:S02]  /*0370*/  IMAD.MOV.U32 R18, RZ, RZ, RZ ;  /* 0x000000ffff127224 */ /* 0x002fc400078e00ff */
[----:B--2---:R-:W-:-:S04]  /*0380*/  IMAD.MOV R17, RZ, RZ, -R19 ;  /* 0x000000ffff117224 */ /* 0x004fc800078e0a13 */
[----:B------:R-:W-:-:S04]  /*0390*/  IMAD R17, R17, R4, RZ ;  /* 0x0000000411117224 */ /* 0x000fc800078e02ff */
[----:B------:R-:W-:-:S04]  /*03a0*/  IMAD.HI.U32 R19, R19, R17, R18 ;  /* 0x0000001113137227 */ /* 0x000fc800078e0012 */
[----:B------:R-:W-:Y:S02]  /*03b0*/  IMAD.MOV.U32 R17, RZ, RZ, R21 ;  /* 0x000000ffff117224 */ /* 0x000fe400078e0015 */
[----:B0-----:R-:W-:Y:S02]  /*03c0*/  VIADD R18, R14, 0xffffffe ;  /* 0x0ffffffe0e127836 */ /* 0x001fe40000000000 */
[----:B------:R-:W-:-:S05]  /*03d0*/  IMAD.HI.U32 R19, R19, R17, RZ ;  /* 0x0000001113137227 */ /* 0x000fca00078e00ff */
[----:B------:R-:W-:-:S05]  /*03e0*/  IADD3 R19, PT, PT, -R19, RZ, RZ ;  /* 0x000000ff13137210 */ /* 0x000fca0007ffe1ff */
[C---:B------:R-:W-:Y:S02]  /*03f0*/  IMAD R17, R4.reuse, R19, R17 ;  /* 0x0000001304117224 */ /* 0x040fe400078e0211 */
[----:B------:R0:W1:Y:S03]  /*0400*/  F2I.FTZ.U32.TRUNC.NTZ R19, R18 ;  /* 0x0000001200137305 */ /* 0x000066000021f000 */
[----:B------:R-:W-:Y:S01]  /*0410*/  ISETP.GT.U32.AND P3, PT, R4, R17, PT ;  /* 0x000000110400720c */ /* 0x000fe20003f64070 */
[----:B0-----:R-:W-:Y:S01]  /*0420*/  IMAD.MOV.U32 R18, RZ, RZ, RZ ;  /* 0x000000ffff127224 */ /* 0x001fe200078e00ff */
[----:B-1----:R-:W-:-:S11]  /*0430*/  IADD3 R21, PT, PT, RZ, -R19, RZ ;  /* 0x80000013ff157210 */ /* 0x002fd60007ffe0ff */
[----:B------:R-:W-:Y:S01]  /*0440*/  @!P3 IMAD.IADD R17, R17, 0x1, -R4 ;  /* 0x000000011111b824 */ /* 0x000fe200078e0a04 */
[----:B------:R-:W-:Y:S01]  /*0450*/  ISETP.NE.AND P3, PT, R20, RZ, PT ;  /* 0x000000ff1400720c */ /* 0x000fe20003f65270 */
[----:B------:R-:W-:-:S03]  /*0460*/  IMAD R21, R21, UR6, RZ ;  /* 0x0000000615157c24 */ /* 0x000fc6000f8e02ff */
[----:B------:R-:W-:Y:S01]  /*0470*/  ISETP.GT.U32.AND P4, PT, R4, R17, PT ;  /* 0x000000110400720c */ /* 0x000fe20003f84070 */
[----:B------:R-:W-:-:S12]  /*0480*/  IMAD.HI.U32 R19, R19, R21, R18 ;  /* 0x0000001513137227 */ /* 0x000fd800078e0012 */
[----:B------:R-:W-:Y:S02]  /*0490*/  @!P4 IADD3 R17, PT, PT, R17, -R4, RZ ;  /* 0x800000041111c210 */ /* 0x000fe40007ffe0ff */
[----:B------:R-:W-:-:S03]  /*04a0*/  ISETP.NE.U32.AND P4, PT, RZ, UR6, PT ;  /* 0x00000006ff007c0c */ /* 0x000fc6000bf85070 */
[----:B------:R-:W-:Y:S02]  /*04b0*/  IMAD.MOV.U32 R4, RZ, RZ, R17 ;  /* 0x000000ffff047224 */ /* 0x000fe400078e0011 */
[----:B------:R-:W-:Y:S02]  /*04c0*/  IMAD.MOV.U32 R17, RZ, RZ, 0x41c64e6d ;  /* 0x41c64e6dff117424 */ /* 0x000fe400078e00ff */
[----:B------:R-:W-:Y:S01]  /*04d0*/  @!P5 IMAD.MOV R4, RZ, RZ, -R4 ;  /* 0x000000ffff04d224 */ /* 0x000fe200078e0a04 */
[----:B------:R-:W-:-:S04]  /*04e0*/  @!P3 LOP3.LUT R4, RZ, R20, RZ, 0x33, !PT ;  /* 0x00000014ff04b212 */ /* 0x000fc800078e33ff */
[----:B------:R-:W-:-:S05]  /*04f0*/  IADD3 R8, PT, PT, R4, R6, R9 ;  /* 0x0000000604087210 */ /* 0x000fca0007ffe009 */
[----:B------:R-:W-:-:S05]  /*0500*/  IMAD R8, R8, R17, 0x3039 ;  /* 0x0000303908087424 */ /* 0x000fca00078e0211 */
[----:B------:R-:W-:-:S05]  /*0510*/  LOP3.LUT R8, R8, 0x7fffffff, RZ, 0xc0, !PT ;  /* 0x7fffffff08087812 */ /* 0x000fca00078ec0ff */
[----:B------:R-:W-:-:S05]  /*0520*/  IMAD.HI.U32 R19, R19, R8, RZ ;  /* 0x0000000813137227 */ /* 0x000fca00078e00ff */
[----:B------:R-:W-:-:S05]  /*0530*/  IADD3 R19, PT, PT, -R19, RZ, RZ ;  /* 0x000000ff13137210 */ /* 0x000fca0007ffe1ff */
[----:B------:R-:W-:Y:S02]  /*0540*/  IMAD R17, R19, UR6, R8 ;  /* 0x0000000613117c24 */ /* 0x000fe4000f8e0208 */
[----:B------:R-:W0:Y:S03]  /*0550*/  LDC.64 R18, c[0x0][0x390] ;  /* 0x0000e400ff127b82 */ /* 0x000e260000000a00 */
[----:B------:R-:W-:-:S13]  /*0560*/  ISETP.GE.U32.AND P3, PT, R17, UR6, PT ;  /* 0x0000000611007c0c */ /* 0x000fda000bf66070 */
[----:B------:R-:W-:-:S05]  /*0570*/  @P3 VIADD R17, R17, -UR6 ;  /* 0x8000000611113c36 */ /* 0x000fca0008000000 */
[----:B------:R-:W-:-:S13]  /*0580*/  ISETP.GE.U32.AND P3, PT, R17, UR6, PT ;  /* 0x0000000611007c0c */ /* 0x000fda000bf66070 */
[----:B------:R-:W-:Y:S01]  /*0590*/  @P3 VIADD R17, R17, -UR6 ;  /* 0x8000000611113c36 */ /* 0x000fe20008000000 */
[----:B------:R-:W-:-:S05]  /*05a0*/  @!P4 LOP3.LUT R17, RZ, UR6, RZ, 0x33, !PT ;  /* 0x00000006ff11cc12 */ /* 0x000fca000f8e33ff */
[----:B------:R-:W-:-:S04]  /*05b0*/  IMAD R17, R17, UR7, R4 ;  /* 0x0000000711117c24 */ /* 0x000fc8000f8e0204 */
[----:B0-----:R-:W-:-:S06]  /*05c0*/  IMAD.WIDE R18, R17, 0x4, R18 ;  /* 0x0000000411127825 */ /* 0x001fcc00078e0212 */
[----:B------:R-:W2:Y:S04]  /*05d0*/  LDG.E R19, desc[UR4][R18.64] ;  /* 0x0000000412137981 */ /* 0x000ea8000c1e1900 */
[----:B--2---:R0:W-:Y:S02]  /*05e0*/  STG.E desc[UR4][R2.64], R19 ;  /* 0x0000001302007986 */ /* 0x0041e4000c101904 */
.L_x_459:
[----:B------:R-:W-:Y:S05]  /*05f0*/  BSYNC.RECONVERGENT B0 ;  /* 0x0000000000007941 */ /* 0x000fea0003800200 */
.L_x_458:
[----:B------:R-:W-:Y:S01]  /*0600*/  BSSY.RECONVERGENT B0, `(.L_x_460) ;  /* 0x0000037000007945 */ /* 0x000fe20003800200 */
[----:B------:R-:W-:-:S03]  /*0610*/  ISETP.NE.AND P3, PT, R7, 0x4, PT ;  /* 0x000000040700780c */ /* 0x000fc60003f65270 */
[----:B------:R-:W-:Y:S10]  /*0620*/  @P0 BRA `(.L_x_461) ;  /* 0x0000000000d00947 */ /* 0x000ff40003800000 */
[----:B------:R-:W1:Y:S01]  /*0630*/  LDC R20, c[0x0][0x3bc] ;  /* 0x0000ef00ff147b82 */ /* 0x000e620000000800 */
[----:B------:R-:W-:Y:S01]  /*0640*/  IMAD.IADD R8, R0, 0x1, R15 ;  /* 0x0000000100087824 */ /* 0x000fe200078e020f */
[----:B------:R-:W2:Y:S04]  /*0650*/  LDCU.64 UR6, c[0x0][0x398] ;  /* 0x00007300ff0677ac */ /* 0x000ea80008000a00 */
[----:B------:R-:W-:Y:S02]  /*0660*/  IABS R21, R8 ;  /* 0x0000000800157213 */ /* 0x000fe40000000000 */
[----:B------:R-:W-:Y:S01]  /*0670*/  ISETP.GE.AND P4, PT, R8, RZ, PT ;  /* 0x000000ff0800720c */ /* 0x000fe20003f86270 */
[----:B------:R-:W-:Y:S01]  /*0680*/  HFMA2 R8, -RZ, RZ, 2.88671875, 25.703125 ;  /* 0x41c64e6dff087431 */ /* 0x000fe200000001ff */
[----:B-1----:R-:W-:-:S02]  /*0690*/  IABS R4, R20 ;  /* 0x0000001400047213 */ /* 0x002fc40000000000 */
[----:B------:R-:W-:Y:S02]  /*06a0*/  ISETP.NE.AND P5, PT, R20, RZ, PT ;  /* 0x000000ff1400720c */ /* 0x000fe40003fa5270 */
[----:B------:R-:W1:Y:S08]  /*06b0*/  I2F.RP R14, R4 ;  /* 0x00000004000e7306 */ /* 0x000e700000209400 */
[----:B-1----:R-:W1:Y:S02]  /*06c0*/  MUFU.RCP R14, R14 ;  /* 0x0000000e000e7308 */ /* 0x002e640000001000 */
[----:B-1----:R-:W-:-:S06]  /*06d0*/  IADD3 R18, PT, PT, R14, 0xffffffe, RZ ;  /* 0x0ffffffe0e127810 */ /* 0x002fcc0007ffe0ff */
[----:B0-----:R0:W1:Y:S02]  /*06e0*/  F2I.FTZ.U32.TRUNC.NTZ R19, R18 ;  /* 0x0000001200137305 */ /* 0x001064000021f000 */
[----:B0-----:R-:W-:Y:S02]  /*06f0*/  HFMA2 R18, -RZ, RZ, 0, 0 ;  /* 0x00000000ff127431 */ /* 0x001fe400000001ff */
[----:B-1----:R-:W-:-:S04]  /*0700*/  IMAD.MOV R17, RZ, RZ, -R19 ;  /* 0x000000ffff117224 */ /* 0x002fc800078e0a13 */
[----:B------:R-:W-:-:S04]  /*0710*/  IMAD R17, R17, R4, RZ ;  /* 0x0000000411117224 */ /* 0x000fc800078e02ff */
[----:B------:R-:W-:-:S04]  /*0720*/  IMAD.HI.U32 R22, R19, R17, R18 ;  /* 0x0000001113167227 */ /* 0x000fc800078e0012 */
[----:B------:R-:W-:Y:S02]  /*0730*/  IMAD.MOV.U32 R17, RZ, RZ, R21 ;  /* 0x000000ffff117224 */ /* 0x000fe400078e0015 */
[----:B--2---:R-:W0:Y:S02]  /*0740*/  I2F.U32.RP R21, UR6 ;  /* 0x0000000600157d06 */ /* 0x004e240008209000 */
[----:B------:R-:W-:-:S04]  /*0750*/  IMAD.HI.U32 R14, R22, R17, RZ ;  /* 0x00000011160e7227 */ /* 0x000fc800078e00ff */
[----:B------:R-:W-:-:S04]  /*0760*/  IMAD.MOV R14, RZ, RZ, -R14 ;  /* 0x000000ffff0e7224 */ /* 0x000fc800078e0a0e */
[----:B------:R-:W-:-:S05]  /*0770*/  IMAD R17, R4, R14, R17 ;  /* 0x0000000e04117224 */ /* 0x000fca00078e0211 */
[----:B------:R-:W-:Y:S01]  /*0780*/  ISETP.GT.U32.AND P0, PT, R4, R17, PT ;  /* 0x000000110400720c */ /* 0x000fe20003f04070 */
[----:B0-----:R-:W0:-:S12]  /*0790*/  MUFU.RCP R21, R21 ;  /* 0x0000001500157308 */ /* 0x001e180000001000 */
[----:B------:R-:W-:-:S04]  /*07a0*/  @!P0 IADD3 R17, PT, PT, R17, -R4, RZ ;  /* 0x8000000411118210 */ /* 0x000fc80007ffe0ff */
[----:B------:R-:W-:Y:S01]  /*07b0*/  ISETP.GT.U32.AND P0, PT, R4, R17, PT ;  /* 0x000000110400720c */ /* 0x000fe20003f04070 */
[----:B0-----:R-:W-:-:S04]  /*07c0*/  VIADD R18, R21, 0xffffffe ;  /* 0x0ffffffe15127836 */ /* 0x001fc80000000000 */
[----:B------:R0:W1:Y:S08]  /*07d0*/  F2I.FTZ.U32.TRUNC.NTZ R19, R18 ;  /* 0x0000001200137305 */ /* 0x000070000021f000 */
[----:B------:R-:W-:Y:S02]  /*07e0*/  @!P0 IMAD.IADD R17, R17, 0x1, -R4 ;  /* 0x0000000111118824 */ /* 0x000fe400078e0a04 */
[----:B0-----:R-:W-:-:S03]  /*07f0*/  IMAD.MOV.U32 R18, RZ, RZ, RZ ;  /* 0x000000ffff127224 */ /* 0x001fc600078e00ff */
[----:B------:R-:W-:Y:S01]  /*0800*/  MOV R4, R17 ;  /* 0x0000001100047202 */ /* 0x000fe20000000f00 */
[----:B-1----:R-:W-:-:S04]  /*0810*/  IMAD.MOV R17, RZ, RZ, -R19 ;  /* 0x000000ffff117224 */ /* 0x002fc800078e0a13 */
[----:B------:R-:W-:Y:S01]  /*0820*/  @!P4 IMAD.MOV R4, RZ, RZ, -R4 ;  /* 0x000000ffff04c224 */ /* 0x000fe200078e0a04 */
[----:B------:R-:W-:Y:S01]  /*0830*/  @!P5 LOP3.LUT R4, RZ, R20, RZ, 0x33, !PT ;  /* 0x00000014ff04d212 */ /* 0x000fe200078e33ff */
[----:B------:R-:W-:Y:S01]  /*0840*/  IMAD R17, R17, UR6, RZ ;  /* 0x0000000611117c24 */ /* 0x000fe2000f8e02ff */
[----:B------:R-:W-:Y:S02]  /*0850*/  ISETP.NE.U32.AND P4, PT, RZ, UR6, PT ;  /* 0x00000006ff007c0c */ /* 0x000fe4000bf85070 */
[----:B------:R-:W-:-:S05]  /*0860*/  IADD3 R15, PT, PT, R4, R6, R15 ;  /* 0x00000006040f7210 */ /* 0x000fca0007ffe00f */
[----:B------:R-:W-:Y:S02]  /*0870*/  IMAD R15, R15, R8, 0x3039 ;  /* 0x000030390f0f7424 */ /* 0x000fe400078e0208 */
[----:B------:R-:W-:-:S03]  /*0880*/  IMAD.HI.U32 R8, R19, R17, R18 ;  /* 0x0000001113087227 */ /* 0x000fc600078e0012 */
[----:B------:R-:W-:-:S05]  /*0890*/  LOP3.LUT R15, R15, 0x7fffffff, RZ, 0xc0, !PT ;  /* 0x7fffffff0f0f7812 */ /* 0x000fca00078ec0ff */
[----:B------:R-:W-:-:S04]  /*08a0*/  IMAD.HI.U32 R8, R8, R15, RZ ;  /* 0x0000000f08087227 */ /* 0x000fc800078e00ff */
[----:B------:R-:W-:-:S04]  /*08b0*/  IMAD.MOV R8, RZ, RZ, -R8 ;  /* 0x000000ffff087224 */ /* 0x000fc800078e0a08 */
[----:B------:R-:W-:Y:S02]  /*08c0*/  IMAD R17, R8, UR6, R15 ;  /* 0x0000000608117c24 */ /* 0x000fe4000f8e020f */
[----:B------:R-:W0:Y:S03]  /*08d0*/  LDC.64 R14, c[0x0][0x390] ;  /* 0x0000e400ff0e7b82 */ /* 0x000e260000000a00 */
[----:B------:R-:W-:-:S13]  /*08e0*/  ISETP.GE.U32.AND P0, PT, R17, UR6, PT ;  /* 0x0000000611007c0c */ /* 0x000fda000bf06070 */
[----:B------:R-:W-:-:S04]  /*08f0*/  @P0 IADD3 R17, PT, PT, R17, -UR6, RZ ;  /* 0x8000000611110c10 */ /* 0x000fc8000fffe0ff */
[----:B------:R-:W-:-:S13]  /*0900*/  ISETP.GE.U32.AND P0, PT, R17, UR6, PT ;  /* 0x0000000611007c0c */ /* 0x000fda000bf06070 */
[----:B------:R-:W-:Y:S01]  /*0910*/  @P0 VIADD R17, R17, -UR6 ;  /* 0x8000000611110c36 */ /* 0x000fe20008000000 */
[----:B------:R-:W-:-:S05]  /*0920*/  @!P4 LOP3.LUT R17, RZ, UR6, RZ, 0x33, !PT ;  /* 0x00000006ff11cc12 */ /* 0x000fca000f8e33ff */
[----:B------:R-:W-:-:S04]  /*0930*/  IMAD R17, R17, UR7, R4 ;  /* 0x0000000711117c24 */ /* 0x000fc8000f8e0204 */
[----:B0-----:R-:W-:-:S06]  /*0940*/  IMAD.WIDE R14, R17, 0x4, R14 ;  /* 0x00000004110e7825 */ /* 0x001fcc00078e020e */
[----:B------:R-:W2:Y:S04]  /*0950*/  LDG.E R15, desc[UR4][R14.64] ;  /* 0x000000040e0f7981 */ /* 0x000ea8000c1e1900 */
[----:B--2---:R1:W-:Y:S02]  /*0960*/  STG.E desc[UR4][R2.64+0x200], R15 ;  /* 0x0002000f02007986 */ /* 0x0043e4000c101904 */
.L_x_461:
[----:B------:R-:W-:Y:S05]  /*0970*/  BSYNC.RECONVERGENT B0 ;  /* 0x0000000000007941 */ /* 0x000fea0003800200 */
.L_x_460:
[----:B------:R-:W-:Y:S04]  /*0980*/  BSSY.RECONVERGENT B0, `(.L_x_462) ;  /* 0x0000034000007945 */ /* 0x000fe80003800200 */
[----:B------:R-:W-:Y:S05]  /*0990*/  @P1 BRA `(.L_x_463) ;  /* 0x0000000000c81947 */ /* 0x000fea0003800000 */
[----:B------:R-:W2:Y:S01]  /*09a0*/  LDC R18, c[0x0][0x3bc] ;  /* 0x0000ef00ff127b82 */ /* 0x000ea20000000800 */
[----:B------:R-:W3:Y:S01]  /*09b0*/  LDCU.64 UR6, c[0x0][0x398] ;  /* 0x00007300ff0677ac */ /* 0x000ee20008000a00 */
[----:B------:R-:W-:Y:S02]  /*09c0*/  IMAD.IADD R8, R0, 0x1, R11 ;  /* 0x0000000100087824 */ /* 0x000fe400078e020b */
[----:B------:R-:W-:-:S03]  /*09d0*/  IMAD.MOV.U32 R14, RZ, RZ, RZ ;  /* 0x000000ffff0e7224 */ /* 0x000fc600078e00ff */
[----:B------:R-:W-:Y:S02]  /*09e0*/  ISETP.GE.AND P1, PT, R8, RZ, PT ;  /* 0x000000ff0800720c */ /* 0x000fe40003f26270 */
[----:B--2---:R-:W-:Y:S02]  /*09f0*/  IABS R4, R18 ;  /* 0x0000001200047213 */ /* 0x004fe40000000000 */
[----:B------:R-:W-:Y:S02]  /*0a00*/  ISETP.NE.AND P4, PT, R18, RZ, PT ;  /* 0x000000ff1200720c */ /* 0x000fe40003f85270 */
[----:B------:R-:W2:Y:S08]  /*0a10*/  I2F.RP R17, R4 ;  /* 0x0000000400117306 */ /* 0x000eb00000209400 */
[----:B--2---:R-:W1:Y:S02]  /*0a20*/  MUFU.RCP R17, R17 ;  /* 0x0000001100117308 */ /* 0x004e640000001000 */
[----:B-1----:R-:W-:Y:S01]  /*0a30*/  VIADD R15, R17, 0xffffffe ;  /* 0x0ffffffe110f7836 */ /* 0x002fe20000000000 */
[----:B------:R-:W-:-:S05]  /*0a40*/  IABS R17, R8 ;  /* 0x0000000800117213 */ /* 0x000fca0000000000 */
[----:B------:R-:W0:Y:S02]  /*0a50*/  F2I.FTZ.U32.TRUNC.NTZ R15, R15 ;  /* 0x0000000f000f7305 */ /* 0x000e24000021f000 */
[----:B0-----:R-:W-:-:S05]  /*0a60*/  IADD3 R19, PT, PT, RZ, -R15, RZ ;  /* 0x8000000fff137210 */ /* 0x001fca0007ffe0ff */
[----:B------:R-:W-:-:S04]  /*0a70*/  IMAD R19, R19, R4, RZ ;  /* 0x0000000413137224 */ /* 0x000fc800078e02ff */
[----:B------:R-:W-:Y:S02]  /*0a80*/  IMAD.HI.U32 R14, R15, R19, R14 ;  /* 0x000000130f0e7227 */ /* 0x000fe400078e000e */
[----:B---3--:R-:W0:Y:S04]  /*0a90*/  I2F.U32.RP R19, UR6 ;  /* 0x0000000600137d06 */ /* 0x008e280008209000 */
[----:B------:R-:W-:-:S05]  /*0aa0*/  IMAD.HI.U32 R14, R14, R17, RZ ;  /* 0x000000110e0e7227 */ /* 0x000fca00078e00ff */
[----:B------:R-:W-:-:S05]  /*0ab0*/  IADD3 R14, PT, PT, -R14, RZ, RZ ;  /* 0x000000ff0e0e7210 */ /* 0x000fca0007ffe1ff */
[C---:B------:R-:W-:Y:S01]  /*0ac0*/  IMAD R17, R4.reuse, R14, R17 ;  /* 0x0000000e04117224 */ /* 0x040fe200078e0211 */
[----:B0-----:R-:W0:Y:S04]  /*0ad0*/  MUFU.RCP R19, R19 ;  /* 0x0000001300137308 */ /* 0x001e280000001000 */
[----:B------:R-:W-:-:S13]  /*0ae0*/  ISETP.GT.U32.AND P0, PT, R4, R17, PT ;  /* 0x000000110400720c */ /* 0x000fda0003f04070 */
[----:B------:R-:W-:Y:S02]  /*0af0*/  @!P0 IMAD.IADD R17, R17, 0x1, -R4 ;  /* 0x0000000111118824 */ /* 0x000fe400078e0a04 */
[----:B0-----:R-:W-:-:S03]  /*0b00*/  VIADD R14, R19, 0xffffffe ;  /* 0x0ffffffe130e7836 */ /* 0x001fc60000000000 */
[----:B------:R-:W-:Y:S01]  /*0b10*/  ISETP.GT.U32.AND P0, PT, R4, R17, PT ;  /* 0x000000110400720c */ /* 0x000fe20003f04070 */
[----:B------:R0:W1:Y:S02]  /*0b20*/  F2I.FTZ.U32.TRUNC.NTZ R15, R14 ;  /* 0x0000000e000f7305 */ /* 0x000064000021f000 */
[----:B0-----:R-:W-:-:S10]  /*0b30*/  IMAD.MOV.U32 R14, RZ, RZ, RZ ;  /* 0x000000ffff0e7224 */ /* 0x001fd400078e00ff */
[----:B------:R-:W-:Y:S02]  /*0b40*/  @!P0 IADD3 R17, PT, PT, R17, -R4, RZ ;  /* 0x8000000411118210 */ /* 0x000fe40007ffe0ff */
[----:B------:R-:W-:Y:S01]  /*0b50*/  MOV R4, 0x41c64e6d ;  /* 0x41c64e6d00047802 */ /* 0x000fe20000000f00 */
[----:B-1----:R-:W-:Y:S02]  /*0b60*/  IMAD.MOV R19, RZ, RZ, -R15 ;  /* 0x000000ffff137224 */ /* 0x002fe400078e0a0f */
[----:B------:R-:W-:Y:S01]  /*0b70*/  @!P1 IMAD.MOV R17, RZ, RZ, -R17 ;  /* 0x000000ffff119224 */ /* 0x000fe200078e0a11 */
[----:B------:R-:W-:Y:S01]  /*0b80*/  @!P4 LOP3.LUT R17, RZ, R18, RZ, 0x33, !PT ;  /* 0x00000012ff11c212 */ /* 0x000fe200078e33ff */
[----:B------:R-:W-:Y:S01]  /*0b90*/  IMAD R19, R19, UR6, RZ ;  /* 0x0000000613137c24 */ /* 0x000fe2000f8e02ff */
[----:B------:R-:W-:Y:S02]  /*0ba0*/  ISETP.NE.U32.AND P1, PT, RZ, UR6, PT ;  /* 0x00000006ff007c0c */ /* 0x000fe4000bf25070 */
[----:B------:R-:W-:-:S05]  /*0bb0*/  IADD3 R11, PT, PT, R17, R6, R11 ;  /* 0x00000006110b7210 */ /* 0x000fca0007ffe00b */
[----:B------:R-:W-:Y:S02]  /*0bc0*/  IMAD R11, R11, R4, 0x3039 ;  /* 0x000030390b0b7424 */ /* 0x000fe400078e0204 */
[----:B------:R-:W-:Y:S02]  /*0bd0*/  IMAD.HI.U32 R4, R15, R19, R14 ;  /* 0x000000130f047227 */ /* 0x000fe400078e000e */
[----:B------:R-:W0:Y:S01]  /*0be0*/  LDC.64 R14, c[0x0][0x390] ;  /* 0x0000e400ff0e7b82 */ /* 0x000e220000000a00 */
[----:B------:R-:W-:-:S05]  /*0bf0*/  LOP3.LUT R11, R11, 0x7fffffff, RZ, 0xc0, !PT ;  /* 0x7fffffff0b0b7812 */ /* 0x000fca00078ec0ff */
[----:B------:R-:W-:-:S04]  /*0c00*/  IMAD.HI.U32 R4, R4, R11, RZ ;  /* 0x0000000b04047227 */ /* 0x000fc800078e00ff */
[----:B------:R-:W-:-:S04]  /*0c10*/  IMAD.MOV R4, RZ, RZ, -R4 ;  /* 0x000000ffff047224 */ /* 0x000fc800078e0a04 */
[----:B------:R-:W-:-:S05]  /*0c20*/  IMAD R4, R4, UR6, R11 ;  /* 0x0000000604047c24 */ /* 0x000fca000f8e020b */
        /* <DEDUP_REMOVED lines=9> */
.L_x_463:
[----:B------:R-:W-:Y:S05]  /*0cc0*/  BSYNC.RECONVERGENT B0 ;  /* 0x0000000000007941 */ /* 0x000fea0003800200 */
.L_x_462:
[----:B------:R-:W-:Y:S04]  /*0cd0*/  BSSY.RECONVERGENT B0, `(.L_x_464) ;  /* 0x0000035000007945 */ /* 0x000fe80003800200 */
[----:B------:R-:W-:Y:S05]  /*0ce0*/  @P2 BRA `(.L_x_465) ;  /* 0x0000000000cc2947 */ /* 0x000fea0003800000 */
[----:B0-----:R-:W0:Y:S01]  /*0cf0*/  LDC R19, c[0x0][0x3bc] ;  /* 0x0000ef00ff137b82 */ /* 0x001e220000000800 */
[----:B------:R-:W3:Y:S01]  /*0d00*/  LDCU.64 UR6, c[0x0][0x398] ;  /* 0x00007300ff0677ac */ /* 0x000ee20008000a00 */
[----:B------:R-:W-:-:S05]  /*0d10*/  IMAD.IADD R8, R0, 0x1, R5 ;  /* 0x0000000100087824 */ /* 0x000fca00078e0205 */
[----:B------:R-:W-:Y:S02]  /*0d20*/  IABS R20, R8 ;  /* 0x0000000800147213 */ /* 0x000fe40000000000 */
[----:B------:R-:W-:Y:S02]  /*0d30*/  ISETP.GE.AND P1, PT, R8, RZ, PT ;  /* 0x000000ff0800720c */ /* 0x000fe40003f26270 */
[----:B0-----:R-:W-:Y:S02]  /*0d40*/  IABS R4, R19 ;  /* 0x0000001300047213 */ /* 0x001fe40000000000 */
[----:B------:R-:W-:Y:S02]  /*0d50*/  ISETP.NE.AND P2, PT, R19, RZ, PT ;  /* 0x000000ff1300720c */ /* 0x000fe40003f45270 */
[----:B------:R-:W0:Y:S08]  /*0d60*/  I2F.RP R11, R4 ;  /* 0x00000004000b7306 */ /* 0x000e300000209400 */
[----:B0-----:R-:W0:Y:S02]  /*0d70*/  MUFU.RCP R11, R11 ;  /* 0x0000000b000b7308 */ /* 0x001e240000001000 */
[----:B0-----:R-:W-:-:S06]  /*0d80*/  VIADD R14, R11, 0xffffffe ;  /* 0x0ffffffe0b0e7836 */ /* 0x001fcc0000000000 */
[----:B-12---:R0:W1:Y:S02]  /*0d90*/  F2I.FTZ.U32.TRUNC.NTZ R15, R14 ;  /* 0x0000000e000f7305 */ /* 0x006064000021f000 */
[----:B0-----:R-:W-:Y:S01]  /*0da0*/  IMAD.MOV.U32 R14, RZ, RZ, RZ ;  /* 0x000000ffff0e7224 */ /* 0x001fe200078e00ff */
[----:B-1----:R-:W-:-:S05]  /*0db0*/  IADD3 R17, PT, PT, RZ, -R15, RZ ;  /* 0x8000000fff117210 */ /* 0x002fca0007ffe0ff */
[----:B------:R-:W-:-:S04]  /*0dc0*/  IMAD R17, R17, R4, RZ ;  /* 0x0000000411117224 */ /* 0x000fc800078e02ff */
[----:B------:R-:W-:Y:S01]  /*0dd0*/  IMAD.HI.U32 R18, R15, R17, R14 ;  /* 0x000000110f127227 */ /* 0x000fe200078e000e */
[----:B------:R-:W-:Y:S01]  /*0de0*/  MOV R15, R20 ;  /* 0x00000014000f7202 */ /* 0x000fe20000000f00 */
[----:B---3--:R-:W0:Y:S04]  /*0df0*/  I2F.U32.RP R17, UR6 ;  /* 0x0000000600117d06 */ /* 0x008e280008209000 */
[----:B------:R-:W-:-:S04]  /*0e00*/  IMAD.HI.U32 R11, R18, R15, RZ ;  /* 0x0000000f120b7227 */ /* 0x000fc800078e00ff */
[----:B------:R-:W-:-:S04]  /*0e10*/  IMAD.MOV R11, RZ, RZ, -R11 ;  /* 0x000000ffff0b7224 */ /* 0x000fc800078e0a0b */
[C---:B------:R-:W-:Y:S01]  /*0e20*/  IMAD R11, R4.reuse, R11, R15 ;  /* 0x0000000b040b7224 */ /* 0x040fe200078e020f */
[----:B0-----:R-:W0:Y:S04]  /*0e30*/  MUFU.RCP R17, R17 ;  /* 0x0000001100117308 */ /* 0x001e280000001000 */
[----:B------:R-:W-:-:S13]  /*0e40*/  ISETP.GT.U32.AND P0, PT, R4, R11, PT ;  /* 0x0000000b0400720c */ /* 0x000fda0003f04070 */
[----:B------:R-:W-:Y:S01]  /*0e50*/  @!P0 IMAD.IADD R11, R11, 0x1, -R4 ;  /* 0x000000010b0b8824 */ /* 0x000fe200078e0a04 */
[----:B0-----:R-:W-:-:S04]  /*0e60*/  IADD3 R14, PT, PT, R17, 0xffffffe, RZ ;  /* 0x0ffffffe110e7810 */ /* 0x001fc80007ffe0ff */
[----:B------:R-:W-:Y:S01]  /*0e70*/  ISETP.GT.U32.AND P0, PT, R4, R11, PT ;  /* 0x0000000b0400720c */ /* 0x000fe20003f04070 */
[----:B------:R0:W1:Y:S02]  /*0e80*/  F2I.FTZ.U32.TRUNC.NTZ R15, R14 ;  /* 0x0000000e000f7305 */ /* 0x000064000021f000 */
[----:B0-----:R-:W-:-:S10]  /*0e90*/  IMAD.MOV.U32 R14, RZ, RZ, RZ ;  /* 0x000000ffff0e7224 */ /* 0x001fd400078e00ff */
[----:B------:R-:W-:Y:S02]  /*0ea0*/  @!P0 IMAD.IADD R11, R11, 0x1, -R4 ;  /* 0x000000010b0b8824 */ /* 0x000fe400078e0a04 */
[----:B------:R-:W-:Y:S01]  /*0eb0*/  IMAD.MOV.U32 R4, RZ, RZ, 0x41c64e6d ;  /* 0x41c64e6dff047424 */ /* 0x000fe200078e00ff */
[----:B-1----:R-:W-:Y:S01]  /*0ec0*/  IADD3 R17, PT, PT, RZ, -R15, RZ ;  /* 0x8000000fff117210 */ /* 0x002fe20007ffe0ff */
[----:B------:R-:W-:Y:S01]  /*0ed0*/  @!P1 IMAD.MOV R11, RZ, RZ, -R11 ;  /* 0x000000ffff0b9224 */ /* 0x000fe200078e0a0b */
[----:B------:R-:W-:Y:S02]  /*0ee0*/  @!P2 LOP3.LUT R11, RZ, R19, RZ, 0x33, !PT ;  /* 0x00000013ff0ba212 */ /* 0x000fe400078e33ff */
[----:B------:R-:W-:Y:S01]  /*0ef0*/  ISETP.NE.U32.AND P1, PT, RZ, UR6, PT ;  /* 0x00000006ff007c0c */ /* 0x000fe2000bf25070 */
[----:B------:R-:W-:Y:S01]  /*0f00*/  IMAD R17, R17, UR6, RZ ;  /* 0x0000000611117c24 */ /* 0x000fe2000f8e02ff */
[----:B------:R-:W-:-:S05]  /*0f10*/  IADD3 R5, PT, PT, R11, R6, R5 ;  /* 0x000000060b057210 */ /* 0x000fca0007ffe005 */
[----:B------:R-:W-:Y:S02]  /*0f20*/  IMAD R5, R5, R4, 0x3039 ;  /* 0x0000303905057424 */ /* 0x000fe400078e0204 */
[----:B------:R-:W-:-:S03]  /*0f30*/  IMAD.HI.U32 R4, R15, R17, R14 ;  /* 0x000000110f047227 */ /* 0x000fc600078e000e */
        /* <DEDUP_REMOVED lines=14> */
.L_x_465:
[----:B------:R-:W-:Y:S05]  /*1020*/  BSYNC.RECONVERGENT B0 ;  /* 0x0000000000007941 */ /* 0x000fea0003800200 */
.L_x_464:
[----:B------:R-:W-:Y:S05]  /*1030*/  @!P3 BRA `(.L_x_457) ;  /* 0x0000000c0078b947 */ /* 0x000fea0003800000 */
[----:B------:R-:W4:Y:S01]  /*1040*/  LDC R18, c[0x0][0x3bc] ;  /* 0x0000ef00ff127b82 */ /* 0x000f220000000800 */
[----:B------:R-:W-:Y:S01]  /*1050*/  HFMA2 R8, -RZ, RZ, 0, 2.384185791015625e-07 ;  /* 0x00000004ff087431 */ /* 0x000fe200000001ff */
[----:B------:R-:W4:Y:S06]  /*1060*/  LDCU.64 UR6, c[0x0][0x398] ;  /* 0x00007300ff0677ac */ /* 0x000f2c0008000a00 */
[----:B0123--:R-:W0:Y:S02]  /*1070*/  LDC.64 R2, c[0x0][0x390] ;  /* 0x0000e400ff027b82 */ /* 0x00fe240000000a00 */
.L_x_474:
[C---:B------:R-:W-:Y:S01]  /*1080*/  IMAD R19, R8.reuse, 0x80, R9 ;  /* 0x0000008008137824 */ /* 0x040fe200078e0209 */
[----:B------:R-:W-:Y:S01]  /*1090*/  BSSY.RECONVERGENT B0, `(.L_x_466) ;  /* 0x0000038000007945 */ /* 0x000fe20003800200 */
[----:B------:R-:W-:Y:S02]  /*10a0*/  VIADD R8, R8, 0x4 ;  /* 0x0000000408087836 */ /* 0x000fe40000000000 */
[C---:B------:R-:W-:Y:S01]  /*10b0*/  VIADD R11, R19.reuse, 0x100 ;  /* 0x00000100130b7836 */ /* 0x040fe20000000000 */
[C---:B------:R-:W-:Y:S01]  /*10c0*/  ISETP.GE.AND P0, PT, R19.reuse, R10, PT ;  /* 0x0000000a1300720c */ /* 0x040fe20003f06270 */
[C---:B-1234-:R-:W-:Y:S01]  /*10d0*/  IMAD.WIDE R4, R19.reuse, 0x4, R12 ;  /* 0x0000000413047825 */ /* 0x05efe200078e020c */
[----:B------:R-:W-:-:S11]  /*10e0*/  IADD3 R17, PT, PT, R19, 0x80, RZ ;  /* 0x0000008013117810 */ /* 0x000fd60007ffe0ff */
[----:B------:R-:W-:Y:S05]  /*10f0*/  @P0 BRA `(.L_x_467) ;  /* 0x0000000000c40947 */ /* 0x000fea0003800000 */
[----:B----4-:R-:W-:Y:S01]  /*1100*/  IABS R20, R18 ;  /* 0x0000001200147213 */ /* 0x010fe20000000000 */
[----:B------:R-:W-:Y:S01]  /*1110*/  IMAD.IADD R21, R0, 0x1, R19 ;  /* 0x0000000100157824 */ /* 0x000fe200078e0213 */
[----:B------:R-:W-:Y:S01]  /*1120*/  ISETP.NE.AND P2, PT, R18, RZ, PT ;  /* 0x000000ff1200720c */ /* 0x000fe20003f45270 */
[----:B------:R-:W-:Y:S01]  /*1130*/  IMAD.MOV.U32 R14, RZ, RZ, RZ ;  /* 0x000000ffff0e7224 */ /* 0x000fe200078e00ff */
[----:B------:R-:W1:Y:S02]  /*1140*/  I2F.RP R22, R20 ;  /* 0x0000001400167306 */ /* 0x000e640000209400 */
[----:B------:R-:W-:Y:S02]  /*1150*/  IABS R24, R21 ;  /* 0x0000001500187213 */ /* 0x000fe40000000000 */
[----:B------:R-:W-:Y:S01]  /*1160*/  ISETP.GE.AND P1, PT, R21, RZ, PT ;  /* 0x000000ff1500720c */ /* 0x000fe20003f26270 */
[----:B------:R-:W-:-:S03]  /*1170*/  IMAD.MOV.U32 R21, RZ, RZ, 0x41c64e6d ;  /* 0x41c64e6dff157424 */ /* 0x000fc600078e00ff */
[----:B-1----:R-:W1:Y:S02]  /*1180*/  MUFU.RCP R22, R22 ;  /* 0x0000001600167308 */ /* 0x002e640000001000 */
[----:B-1----:R-:W-:-:S06]  /*1190*/  VIADD R15, R22, 0xffffffe ;  /* 0x0ffffffe160f7836 */ /* 0x002fcc0000000000 */
[----:B------:R-:W1:Y:S08]  /*11a0*/  I2F.U32.RP R22, UR6 ;  /* 0x0000000600167d06 */ /* 0x000e700008209000 */
[----:B------:R-:W2:Y:S08]  /*11b0*/  F2I.FTZ.U32.TRUNC.NTZ R15, R15 ;  /* 0x0000000f000f7305 */ /* 0x000eb0000021f000 */
[----:B-1----:R-:W1:Y:S01]  /*11c0*/  MUFU.RCP R22, R22 ;  /* 0x0000001600167308 */ /* 0x002e620000001000 */
[----:B--2---:R-:W-:-:S05]  /*11d0*/  IADD3 R23, PT, PT, RZ, -R15, RZ ;  /* 0x8000000fff177210 */ /* 0x004fca0007ffe0ff */
[----:B------:R-:W-:-:S04]  /*11e0*/  IMAD R23, R23, R20, RZ ;  /* 0x0000001417177224 */ /* 0x000fc800078e02ff */
[----:B------:R-:W-:Y:S01]  /*11f0*/  IMAD.HI.U32 R14, R15, R23, R14 ;  /* 0x000000170f0e7227 */ /* 0x000fe200078e000e */
[----:B------:R-:W-:Y:S02]  /*1200*/  MOV R23, R24 ;  /* 0x0000001800177202 */ /* 0x000fe40000000f00 */
[----:B-1----:R-:W-:-:S03]  /*1210*/  IADD3 R15, PT, PT, R22, 0xffffffe, RZ ;  /* 0x0ffffffe160f7810 */ /* 0x002fc60007ffe0ff */
[----:B------:R-:W-:-:S03]  /*1220*/  IMAD.HI.U32 R14, R14, R23, RZ ;  /* 0x000000170e0e7227 */ /* 0x000fc600078e00ff */
[----:B------:R-:W1:Y:S01]  /*1230*/  F2I.FTZ.U32.TRUNC.NTZ R15, R15 ;  /* 0x0000000f000f7305 */ /* 0x000e62000021f000 */
[----:B------:R-:W-:-:S04]  /*1240*/  IMAD.MOV R14, RZ, RZ, -R14 ;  /* 0x000000ffff0e7224 */ /* 0x000fc800078e0a0e */
[----:B------:R-:W-:-:S05]  /*1250*/  IMAD R23, R20, R14, R23 ;  /* 0x0000000e14177224 */ /* 0x000fca00078e0217 */
[----:B------:R-:W-:-:S13]  /*1260*/  ISETP.GT.U32.AND P0, PT, R20, R23, PT ;  /* 0x000000171400720c */ /* 0x000fda0003f04070 */
[----:B------:R-:W-:-:S05]  /*1270*/  @!P0 IMAD.IADD R23, R23, 0x1, -R20 ;  /* 0x0000000117178824 */ /* 0x000fca00078e0a14 */
[----:B------:R-:W-:-:S13]  /*1280*/  ISETP.GT.U32.AND P0, PT, R20, R23, PT ;  /* 0x000000171400720c */ /* 0x000fda0003f04070 */
[----:B------:R-:W-:-:S04]  /*1290*/  @!P0 IMAD.IADD R23, R23, 0x1, -R20 ;  /* 0x0000000117178824 */ /* 0x000fc800078e0a14 */
[----:B------:R-:W-:Y:S02]  /*12a0*/  IMAD.MOV.U32 R20, RZ, RZ, R23 ;  /* 0x000000ffff147224 */ /* 0x000fe400078e0017 */
[----:B-1----:R-:W-:-:S03]  /*12b0*/  IMAD.MOV R23, RZ, RZ, -R15 ;  /* 0x000000ffff177224 */ /* 0x002fc600078e0a0f */
[----:B------:R-:W-:Y:S01]  /*12c0*/  @!P1 IADD3 R20, PT, PT, -R20, RZ, RZ ;  /* 0x000000ff14149210 */ /* 0x000fe20007ffe1ff */
[----:B------:R-:W-:Y:S01]  /*12d0*/  IMAD R23, R23, UR6, RZ ;  /* 0x0000000617177c24 */ /* 0x000fe2000f8e02ff */
[----:B------:R-:W-:Y:S02]  /*12e0*/  @!P2 LOP3.LUT R20, RZ, R18, RZ, 0x33, !PT ;  /* 0x00000012ff14a212 */ /* 0x000fe400078e33ff */
[----:B------:R-:W-:Y:S02]  /*12f0*/  ISETP.NE.U32.AND P1, PT, RZ, UR6, PT ;  /* 0x00000006ff007c0c */ /* 0x000fe4000bf25070 */
[----:B------:R-:W-:-:S05]  /*1300*/  IADD3 R14, PT, PT, R20, R6, R19 ;  /* 0x00000006140e7210 */ /* 0x000fca0007ffe013 */
[----:B------:R-:W-:Y:S02]  /*1310*/  IMAD R21, R14, R21, 0x3039 ;  /* 0x000030390e157424 */ /* 0x000fe400078e0215 */
[----:B------:R-:W-:-:S03]  /*1320*/  HFMA2 R14, -RZ, RZ, 0, 0 ;  /* 0x00000000ff0e7431 */ /* 0x000fc600000001ff */
[----:B------:R-:W-:Y:S02]  /*1330*/  LOP3.LUT R21, R21, 0x7fffffff, RZ, 0xc0, !PT ;  /* 0x7fffffff15157812 */ /* 0x000fe400078ec0ff */
[----:B------:R-:W-:-:S06]  /*1340*/  IMAD.HI.U32 R14, R15, R23, R14 ;  /* 0x000000170f0e7227 */ /* 0x000fcc00078e000e */
[----:B------:R-:W-:-:S04]  /*1350*/  IMAD.HI.U32 R14, R14, R21, RZ ;  /* 0x000000150e0e7227 */ /* 0x000fc800078e00ff */
[----:B------:R-:W-:-:S04]  /*1360*/  IMAD.MOV R14, RZ, RZ, -R14 ;  /* 0x000000ffff0e7224 */ /* 0x000fc800078e0a0e */
[----:B------:R-:W-:-:S05]  /*1370*/  IMAD R21, R14, UR6, R21 ;  /* 0x000000060e157c24 */ /* 0x000fca000f8e0215 */
[----:B------:R-:W-:-:S13]  /*1380*/  ISETP.GE.U32.AND P0, PT, R21, UR6, PT ;  /* 0x0000000615007c0c */ /* 0x000fda000bf06070 */
[----:B------:R-:W-:-:S05]  /*1390*/  @P0 VIADD R21, R21, -UR6 ;  /* 0x8000000615150c36 */ /* 0x000fca0008000000 */
[----:B------:R-:W-:-:S13]  /*13a0*/  ISETP.GE.U32.AND P0, PT, R21, UR6, PT ;  /* 0x0000000615007c0c */ /* 0x000fda000bf06070 */
[----:B------:R-:W-:Y:S02]  /*13b0*/  @P0 IADD3 R21, PT, PT, R21, -UR6, RZ ;  /* 0x8000000615150c10 */ /* 0x000fe4000fffe0ff */
[----:B------:R-:W-:-:S05]  /*13c0*/  @!P1 LOP3.LUT R21, RZ, UR6, RZ, 0x33, !PT ;  /* 0x00000006ff159c12 */ /* 0x000fca000f8e33ff */
[----:B------:R-:W-:-:S04]  /*13d0*/  IMAD R15, R21, UR7, R20 ;  /* 0x00000007150f7c24 */ /* 0x000fc8000f8e0214 */
[----:B0-----:R-:W-:-:S06]  /*13e0*/  IMAD.WIDE R14, R15, 0x4, R2 ;  /* 0x000000040f0e7825 */ /* 0x001fcc00078e0202 */
[----:B------:R-:W2:Y:S04]  /*13f0*/  LDG.E R15, desc[UR4][R14.64] ;  /* 0x000000040e0f7981 */ /* 0x000ea8000c1e1900 */
[----:B--2---:R1:W-:Y:S02]  /*1400*/  STG.E desc[UR4][R4.64], R15 ;  /* 0x0000000f04007986 */ /* 0x0043e4000c101904 */
.L_x_467:
[----:B----4-:R-:W-:Y:S05]  /*1410*/  BSYNC.RECONVERGENT B0 ;  /* 0x0000000000007941 */ /* 0x010fea0003800200 */
.L_x_466:
[-C--:B------:R-:W-:Y:S01]  /*1420*/  ISETP.GE.AND P3, PT, R17, R10.reuse, PT ;  /* 0x0000000a1100720c */ /* 0x080fe20003f66270 */
[----:B------:R-:W-:Y:S01]  /*1430*/  VIADD R19, R19, 0x180 ;  /* 0x0000018013137836 */ /* 0x000fe20000000000 */
[----:B------:R-:W-:Y:S01]  /*1440*/  BSSY.RECONVERGENT B0, `(.L_x_468) ;  /* 0x0000036000007945 */ /* 0x000fe20003800200 */
[----:B------:R-:W-:Y:S02]  /*1450*/  ISETP.NE.AND P0, PT, R8, R7, PT ;  /* 0x000000070800720c */ /* 0x000fe40003f05270 */
[-C--:B------:R-:W-:Y:S02]  /*1460*/  ISETP.GE.AND P2, PT, R11, R10.reuse, PT ;  /* 0x0000000a0b00720c */ /* 0x080fe40003f46270 */
[----:B------:R-:W-:-:S06]  /*1470*/  ISETP.GE.AND P1, PT, R19, R10, PT ;  /* 0x0000000a1300720c */ /* 0x000fcc0003f26270 */
[----:B------:R-:W-:Y:S07]  /*1480*/  @P3 BRA `(.L_x_469) ;  /* 0x0000000000c43947 */ /* 0x000fee0003800000 */
[----:B------:R-:W-:Y:S01]  /*1490*/  IABS R20, R18 ;  /* 0x0000001200147213 */ /* 0x000fe20000000000 */
[----:B------:R-:W-:Y:S01]  /*14a0*/  IMAD.IADD R21, R0, 0x1, R17 ;  /* 0x0000000100157824 */ /* 0x000fe200078e0211 */
[----:B------:R-:W-:Y:S01]  /*14b0*/  ISETP.NE.AND P5, PT, R18, RZ, PT ;  /* 0x000000ff1200720c */ /* 0x000fe20003fa5270 */
[----:B------:R-:W-:Y:S01]  /*14c0*/  IMAD.MOV.U32 R14, RZ, RZ, RZ ;  /* 0x000000ffff0e7224 */ /* 0x000fe200078e00ff */
[----:B------:R-:W2:Y:S02]  /*14d0*/  I2F.RP R22, R20 ;  /* 0x0000001400167306 */ /* 0x000ea40000209400 */
[----:B------:R-:W-:Y:S02]  /*14e0*/  IABS R24, R21 ;  /* 0x0000001500187213 */ /* 0x000fe40000000000 */
[----:B------:R-:W-:-:S04]  /*14f0*/  ISETP.GE.AND P4, PT, R21, RZ, PT ;  /* 0x000000ff1500720c */ /* 0x000fc80003f86270 */
[----:B--2---:R-:W1:Y:S02]  /*1500*/  MUFU.RCP R22, R22 ;  /* 0x0000001600167308 */ /* 0x004e640000001000 */
        /* <DEDUP_REMOVED lines=12> */
[----:B------:R-:W-:Y:S02]  /*15d0*/  IMAD R23, R20, R14, R23 ;  /* 0x0000000e14177224 */ /* 0x000fe400078e0217 */
[----:B------:R-:W-:-:S03]  /*15e0*/  IMAD.MOV.U32 R14, RZ, RZ, 0x41c64e6d ;  /* 0x41c64e6dff0e7424 */ /* 0x000fc600078e00ff */
[----:B------:R-:W-:Y:S01]  /*15f0*/  ISETP.GT.U32.AND P3, PT, R20, R23, PT ;  /* 0x000000171400720c */ /* 0x000fe20003f64070 */
[----:B-1----:R-:W-:-:S04]  /*1600*/  IMAD.MOV R21, RZ, RZ, -R15 ;  /* 0x000000ffff157224 */ /* 0x002fc800078e0a0f */
[----:B------:R-:W-:-:S08]  /*1610*/  IMAD R21, R21, UR6, RZ ;  /* 0x0000000615157c24 */ /* 0x000fd0000f8e02ff */
[----:B------:R-:W-:-:S05]  /*1620*/  @!P3 IMAD.IADD R23, R23, 0x1, -R20 ;  /* 0x000000011717b824 */ /* 0x000fca00078e0a14 */
[----:B------:R-:W-:-:S13]  /*1630*/  ISETP.GT.U32.AND P3, PT, R20, R23, PT ;  /* 0x000000171400720c */ /* 0x000fda0003f64070 */
[----:B------:R-:W-:-:S04]  /*1640*/  @!P3 IMAD.IADD R23, R23, 0x1, -R20 ;  /* 0x000000011717b824 */ /* 0x000fc800078e0a14 */
[----:B------:R-:W-:-:S05]  /*1650*/  IMAD.MOV.U32 R20, RZ, RZ, R23 ;  /* 0x000000ffff147224 */ /* 0x000fca00078e0017 */
[----:B------:R-:W-:Y:S02]  /*1660*/  @!P4 IADD3 R20, PT, PT, -R20, RZ, RZ ;  /* 0x000000ff1414c210 */ /* 0x000fe40007ffe1ff */
        /* <DEDUP_REMOVED lines=19> */
.L_x_469:
[----:B------:R-:W-:Y:S05]  /*17a0*/  BSYNC.RECONVERGENT B0 ;  /* 0x0000000000007941 */ /* 0x000fea0003800200 */
.L_x_468:
[----:B------:R-:W-:Y:S04]  /*17b0*/  BSSY.RECONVERGENT B0, `(.L_x_470) ;  /* 0x0000032000007945 */ /* 0x000fe80003800200 */
[----:B------:R-:W-:Y:S05]  /*17c0*/  @P2 BRA `(.L_x_471) ;  /* 0x0000000000c02947 */ /* 0x000fea0003800000 */
[----:B------:R-:W-:Y:S02]  /*17d0*/  IABS R17, R18 ;  /* 0x0000001200117213 */ /* 0x000fe40000000000 */
[----:B------:R-:W-:Y:S02]  /*17e0*/  IADD3 R20, PT, PT, R0, R11, RZ ;  /* 0x0000000b00147210 */ /* 0x000fe40007ffe0ff */
[----:B------:R-:W3:Y:S01]  /*17f0*/  I2F.RP R21, R17 ;  /* 0x0000001100157306 */ /* 0x000ee20000209400 */
[----:B------:R-:W-:Y:S02]  /*1800*/  ISETP.NE.AND P4, PT, R18, RZ, PT ;  /* 0x000000ff1200720c */ /* 0x000fe40003f85270 */
[----:B------:R-:W-:Y:S02]  /*1810*/  IABS R22, R20 ;  /* 0x0000001400167213 */ /* 0x000fe40000000000 */
[----:B------:R-:W-:-:S03]  /*1820*/  ISETP.GE.AND P3, PT, R20, RZ, PT ;  /* 0x000000ff1400720c */ /* 0x000fc60003f66270 */
[----:B---3--:R-:W1:Y:S02]  /*1830*/  MUFU.RCP R21, R21 ;  /* 0x0000001500157308 */ /* 0x008e640000001000 */
[----:B-12---:R-:W-:-:S06]  /*1840*/  VIADD R15, R21, 0xffffffe ;  /* 0x0ffffffe150f7836 */ /* 0x006fcc0000000000 */
[----:B------:R-:W1:Y:S08]  /*1850*/  I2F.U32.RP R21, UR6 ;  /* 0x0000000600157d06 */ /* 0x000e700008209000 */
[----:B------:R-:W2:Y:S08]  /*1860*/  F2I.FTZ.U32.TRUNC.NTZ R15, R15 ;  /* 0x0000000f000f7305 */ /* 0x000eb0000021f000 */
[----:B-1----:R-:W1:Y:S01]  /*1870*/  MUFU.RCP R21, R21 ;  /* 0x0000001500157308 */ /* 0x002e620000001000 */
[----:B--2---:R-:W-:-:S04]  /*1880*/  IMAD.MOV R14, RZ, RZ, -R15 ;  /* 0x000000ffff0e7224 */ /* 0x004fc800078e0a0f */
[----:B------:R-:W-:Y:S02]  /*1890*/  IMAD R23, R14, R17, RZ ;  /* 0x000000110e177224 */ /* 0x000fe400078e02ff */
[----:B------:R-:W-:-:S04]  /*18a0*/  IMAD.MOV.U32 R14, RZ, RZ, RZ ;  /* 0x000000ffff0e7224 */ /* 0x000fc800078e00ff */
[----:B------:R-:W-:-:S04]  /*18b0*/  IMAD.HI.U32 R23, R15, R23, R14 ;  /* 0x000000170f177227 */ /* 0x000fc800078e000e */
[----:B-1----:R-:W-:Y:S02]  /*18c0*/  VIADD R15, R21, 0xffffffe ;  /* 0x0ffffffe150f7836 */ /* 0x002fe40000000000 */
[----:B------:R-:W-:-:S04]  /*18d0*/  IMAD.HI.U32 R14, R23, R22, RZ ;  /* 0x00000016170e7227 */ /* 0x000fc800078e00ff */
[----:B------:R-:W-:Y:S01]  /*18e0*/  IMAD.MOV R14, RZ, RZ, -R14 ;  /* 0x000000ffff0e7224 */ /* 0x000fe200078e0a0e */
[----:B------:R-:W1:Y:S03]  /*18f0*/  F2I.FTZ.U32.TRUNC.NTZ R15, R15 ;  /* 0x0000000f000f7305 */ /* 0x000e66000021f000 */
[----:B------:R-:W-:-:S05]  /*1900*/  IMAD R14, R17, R14, R22 ;  /* 0x0000000e110e7224 */ /* 0x000fca00078e0216 */
[----:B------:R-:W-:Y:S01]  /*1910*/  ISETP.GT.U32.AND P2, PT, R17, R14, PT ;  /* 0x0000000e1100720c */ /* 0x000fe20003f44070 */
[----:B-1----:R-:W-:-:S04]  /*1920*/  IMAD.MOV R21, RZ, RZ, -R15 ;  /* 0x000000ffff157224 */ /* 0x002fc800078e0a0f */
[----:B------:R-:W-:-:S08]  /*1930*/  IMAD R21, R21, UR6, RZ ;  /* 0x0000000615157c24 */ /* 0x000fd0000f8e02ff */
[----:B------:R-:W-:-:S04]  /*1940*/  @!P2 IADD3 R14, PT, PT, R14, -R17, RZ ;  /* 0x800000110e0ea210 */ /* 0x000fc80007ffe0ff */
[----:B------:R-:W-:-:S13]  /*1950*/  ISETP.GT.U32.AND P2, PT, R17, R14, PT ;  /* 0x0000000e1100720c */ /* 0x000fda0003f44070 */
[----:B------:R-:W-:-:S05]  /*1960*/  @!P2 IMAD.IADD R14, R14, 0x1, -R17 ;  /* 0x000000010e0ea824 */ /* 0x000fca00078e0a11 */
[----:B------:R-:W-:Y:S01]  /*1970*/  MOV R17, R14 ;  /* 0x0000000e00117202 */ /* 0x000fe20000000f00 */
[----:B------:R-:W-:-:S04]  /*1980*/  HFMA2 R14, -RZ, RZ, 2.88671875, 25.703125 ;  /* 0x41c64e6dff0e7431 */ /* 0x000fc800000001ff */
[----:B------:R-:W-:Y:S01]  /*1990*/  @!P3 IMAD.MOV R17, RZ, RZ, -R17 ;  /* 0x000000ffff11b224 */ /* 0x000fe200078e0a11 */
[----:B------:R-:W-:Y:S02]  /*19a0*/  @!P4 LOP3.LUT R17, RZ, R18, RZ, 0x33, !PT ;  /* 0x00000012ff11c212 */ /* 0x000fe400078e33ff */
[----:B------:R-:W-:Y:S02]  /*19b0*/  ISETP.NE.U32.AND P3, PT, RZ, UR6, PT ;  /* 0x00000006ff007c0c */ /* 0x000fe4000bf65070 */
[----:B------:R-:W-:-:S05]  /*19c0*/  IADD3 R11, PT, PT, R17, R6, R11 ;  /* 0x00000006110b7210 */ /* 0x000fca0007ffe00b */
[----:B------:R-:W-:Y:S02]  /*19d0*/  IMAD R11, R11, R14, 0x3039 ;  /* 0x000030390b0b7424 */ /* 0x000fe400078e020e */
[----:B------:R-:W-:-:S03]  /*19e0*/  IMAD.MOV.U32 R14, RZ, RZ, RZ ;  /* 0x000000ffff0e7224 */ /* 0x000fc600078e00ff */
[----:B------:R-:W-:Y:S01]  /*19f0*/  LOP3.LUT R11, R11, 0x7fffffff, RZ, 0xc0, !PT ;  /* 0x7fffffff0b0b7812 */ /* 0x000fe200078ec0ff */
[----:B------:R-:W-:-:S06]  /*1a00*/  IMAD.HI.U32 R14, R15, R21, R14 ;  /* 0x000000150f0e7227 */ /* 0x000fcc00078e000e */
        /* <DEDUP_REMOVED lines=12> */
.L_x_471:
[----:B------:R-:W-:Y:S05]  /*1ad0*/  BSYNC.RECONVERGENT B0 ;  /* 0x0000000000007941 */ /* 0x000fea0003800200 */
.L_x_470:
[----:B------:R-:W-:Y:S04]  /*1ae0*/  BSSY.RECONVERGENT B0, `(.L_x_472) ;  /* 0x0000032000007945 */ /* 0x000fe80003800200 */
[----:B------:R-:W-:Y:S05]  /*1af0*/  @P1 BRA `(.L_x_473) ;  /* 0x0000000000c01947 */ /* 0x000fea0003800000 */
[----:B------:R-:W-:Y:S01]  /*1b00*/  IABS R11, R18 ;  /* 0x00000012000b7213 */ /* 0x000fe20000000000 */
[----:B------:R-:W-:Y:S01]  /*1b10*/  IMAD.IADD R17, R0, 0x1, R19 ;  /* 0x0000000100117824 */ /* 0x000fe200078e0213 */
[----:B------:R-:W-:Y:S02]  /*1b20*/  ISETP.NE.AND P3, PT, R18, RZ, PT ;  /* 0x000000ff1200720c */ /* 0x000fe40003f65270 */
[----:B------:R-:W4:Y:S02]  /*1b30*/  I2F.RP R21, R11 ;  /* 0x0000000b00157306 */ /* 0x000f240000209400 */
[----:B------:R-:W-:Y:S02]  /*1b40*/  IABS R20, R17 ;  /* 0x0000001100147213 */ /* 0x000fe40000000000 */
[----:B------:R-:W-:-:S04]  /*1b50*/  ISETP.GE.AND P2, PT, R17, RZ, PT ;  /* 0x000000ff1100720c */ /* 0x000fc80003f46270 */
[----:B----4-:R-:W1:Y:S02]  /*1b60*/  MUFU.RCP R21, R21 ;  /* 0x0000001500157308 */ /* 0x010e640000001000 */
[----:B-123--:R-:W-:-:S06]  /*1b70*/  VIADD R15, R21, 0xffffffe ;  /* 0x0ffffffe150f7836 */ /* 0x00efcc0000000000 */
[----:B------:R-:W1:Y:S08]  /*1b80*/  I2F.U32.RP R21, UR6 ;  /* 0x0000000600157d06 */ /* 0x000e700008209000 */
[----:B------:R-:W2:Y:S08]  /*1b90*/  F2I.FTZ.U32.TRUNC.NTZ R15, R15 ;  /* 0x0000000f000f7305 */ /* 0x000eb0000021f000 */
[----:B-1----:R-:W1:Y:S01]  /*1ba0*/  MUFU.RCP R21, R21 ;  /* 0x0000001500157308 */ /* 0x002e620000001000 */
[----:B--2---:R-:W-:-:S05]  /*1bb0*/  IADD3 R14, PT, PT, RZ, -R15, RZ ;  /* 0x8000000fff0e7210 */ /* 0x004fca0007ffe0ff */
[----:B------:R-:W-:Y:S02]  /*1bc0*/  IMAD R23, R14, R11, RZ ;  /* 0x0000000b0e177224 */ /* 0x000fe400078e02ff */
[----:B------:R-:W-:-:S04]  /*1bd0*/  IMAD.MOV.U32 R14, RZ, RZ, RZ ;  /* 0x000000ffff0e7224 */ /* 0x000fc800078e00ff */
[----:B------:R-:W-:-:S04]  /*1be0*/  IMAD.HI.U32 R23, R15, R23, R14 ;  /* 0x000000170f177227 */ /* 0x000fc800078e000e */
[----:B-1----:R-:W-:Y:S02]  /*1bf0*/  VIADD R15, R21, 0xffffffe ;  /* 0x0ffffffe150f7836 */ /* 0x002fe40000000000 */
[----:B------:R-:W-:-:S04]  /*1c00*/  IMAD.HI.U32 R14, R23, R20, RZ ;  /* 0x00000014170e7227 */ /* 0x000fc800078e00ff */
[----:B------:R-:W1:Y:S01]  /*1c10*/  F2I.FTZ.U32.TRUNC.NTZ R15, R15 ;  /* 0x0000000f000f7305 */ /* 0x000e62000021f000 */
[----:B------:R-:W-:-:S05]  /*1c20*/  IADD3 R14, PT, PT, -R14, RZ, RZ ;  /* 0x000000ff0e0e7210 */ /* 0x000fca0007ffe1ff */
[----:B------:R-:W-:-:S05]  /*1c30*/  IMAD R14, R11, R14, R20 ;  /* 0x0000000e0b0e7224 */ /* 0x000fca00078e0214 */
[----:B------:R-:W-:Y:S02]  /*1c40*/  ISETP.GT.U32.AND P1, PT, R11, R14, PT ;  /* 0x0000000e0b00720c */ /* 0x000fe40003f24070 */
[----:B-1----:R-:W-:-:S05]  /*1c50*/  IADD3 R17, PT, PT, RZ, -R15, RZ ;  /* 0x8000000fff117210 */ /* 0x002fca0007ffe0ff */
[----:B------:R-:W-:-:S06]  /*1c60*/  IMAD R17, R17, UR6, RZ ;  /* 0x0000000611117c24 */ /* 0x000fcc000f8e02ff */
[----:B------:R-:W-:-:S05]  /*1c70*/  @!P1 IMAD.IADD R14, R14, 0x1, -R11 ;  /* 0x000000010e0e9824 */ /* 0x000fca00078e0a0b */
[----:B------:R-:W-:-:S13]  /*1c80*/  ISETP.GT.U32.AND P1, PT, R11, R14, PT ;  /* 0x0000000e0b00720c */ /* 0x000fda0003f24070 */
[----:B------:R-:W-:-:S05]  /*1c90*/  @!P1 IADD3 R14, PT, PT, R14, -R11, RZ ;  /* 0x8000000b0e0e9210 */ /* 0x000fca0007ffe0ff */
[----:B------:R-:W-:Y:S02]  /*1ca0*/  IMAD.MOV.U32 R11, RZ, RZ, R14 ;  /* 0x000000ffff0b7224 */ /* 0x000fe400078e000e */
[----:B------:R-:W-:Y:S02]  /*1cb0*/  IMAD.MOV.U32 R14, RZ, RZ, 0x41c64e6d ;  /* 0x41c64e6dff0e7424 */ /* 0x000fe400078e00ff */
        /* <DEDUP_REMOVED lines=8> */
[----:B------:R-:W-:-:S05]  /*1d40*/  IMAD.HI.U32 R14, R14, R19, RZ ;  /* 0x000000130e0e7227 */ /* 0x000fca00078e00ff */
[----:B------:R-:W-:-:S05]  /*1d50*/  IADD3 R14, PT, PT, -R14, RZ, RZ ;  /* 0x000000ff0e0e7210 */ /* 0x000fca0007ffe1ff */
[----:B------:R-:W-:-:S05]  /*1d60*/  IMAD R14, R14, UR6, R19 ;  /* 0x000000060e0e7c24 */ /* 0x000fca000f8e0213 */
        /* <DEDUP_REMOVED lines=9> */
.L_x_473:
[----:B------:R-:W-:Y:S05]  /*1e00*/  BSYNC.RECONVERGENT B0 ;  /* 0x0000000000007941 */ /* 0x000fea0003800200 */
.L_x_472:
[----:B------:R-:W-:Y:S05]  /*1e10*/  @P0 BRA `(.L_x_474) ;  /* 0xfffffff000980947 */ /* 0x000fea000383ffff */
.L_x_457:
[----:B------:R-:W-:-:S13]  /*1e20*/  ISETP.NE.AND P0, PT, R16, RZ, PT ;  /* 0x000000ff1000720c */ /* 0x000fda0003f05270 */
[----:B------:R-:W-:Y:S05]  /*1e30*/  @!P0 EXIT ;  /* 0x000000000000894d */ /* 0x000fea0003800000 */
[----:B------:R-:W-:-:S13]  /*1e40*/  ISETP.NE.AND P0, PT, R16, 0x1, PT ;  /* 0x000000011000780c */ /* 0x000fda0003f05270 */
[----:B------:R-:W-:Y:S05]  /*1e50*/  @!P0 BRA `(.L_x_475) ;  /* 0x0000000400c88947 */ /* 0x000fea0003800000 */
[----:B-1----:R-:W-:Y:S01]  /*1e60*/  LEA R11, R7, R9, 0x7 ;  /* 0x00000009070b7211 */ /* 0x002fe200078e38ff */
[----:B------:R-:W-:Y:S03]  /*1e70*/  BSSY.RECONVERGENT B0, `(.L_x_476) ;  /* 0x0000039000007945 */ /* 0x000fe60003800200 */
[C---:B------:R-:W-:Y:S01]  /*1e80*/  ISETP.GE.AND P1, PT, R11.reuse, R10, PT ;  /* 0x0000000a0b00720c */ /* 0x040fe20003f26270 */
[C---:B--234-:R-:W-:Y:S02]  /*1e90*/  VIADD R5, R11.reuse, 0x80 ;  /* 0x000000800b057836 */ /* 0x05cfe40000000000 */
[----:B0-----:R-:W-:-:S03]  /*1ea0*/  IMAD.WIDE R2, R11, 0x4, R12 ;  /* 0x000000040b027825 */ /* 0x001fc600078e020c */
[----:B------:R-:W-:-:S07]  /*1eb0*/  ISETP.GE.AND P0, PT, R5, R10, PT ;  /* 0x0000000a0500720c */ /* 0x000fce0003f06270 */
[----:B------:R-:W-:Y:S06]  /*1ec0*/  @P1 BRA `(.L_x_477) ;  /* 0x0000000000cc1947 */ /* 0x000fec0003800000 */
[----:B------:R-:W0:Y:S01]  /*1ed0*/  LDC R18, c[0x0][0x3bc] ;  /* 0x0000ef00ff127b82 */ /* 0x000e220000000800 */
[----:B------:R-:W1:Y:S01]  /*1ee0*/  LDCU.64 UR6, c[0x0][0x398] ;  /* 0x00007300ff0677ac */ /* 0x000e620008000a00 */
[----:B------:R-:W-:Y:S02]  /*1ef0*/  IMAD.IADD R8, R0, 0x1, R11 ;  /* 0x0000000100087824 */ /* 0x000fe400078e020b */
[----:B------:R-:W-:-:S03]  /*1f00*/  IMAD.MOV.U32 R14, RZ, RZ, RZ ;  /* 0x000000ffff0e7224 */ /* 0x000fc600078e00ff */
[----:B------:R-:W-:Y:S02]  /*1f10*/  IABS R19, R8 ;  /* 0x0000000800137213 */ /* 0x000fe40000000000 */
[----:B------:R-:W-:Y:S02]  /*1f20*/  ISETP.GE.AND P2, PT, R8, RZ, PT ;  /* 0x000000ff0800720c */ /* 0x000fe40003f46270 */
[----:B0-----:R-:W-:Y:S02]  /*1f30*/  IABS R4, R18 ;  /* 0x0000001200047213 */ /* 0x001fe40000000000 */
[----:B------:R-:W-:Y:S02]  /*1f40*/  ISETP.NE.AND P3, PT, R18, RZ, PT ;  /* 0x000000ff1200720c */ /* 0x000fe40003f65270 */
[----:B------:R-:W0:Y:S08]  /*1f50*/  I2F.RP R16, R4 ;  /* 0x0000000400107306 */ /* 0x000e300000209400 */
[----:B0-----:R-:W0:Y:S02]  /*1f60*/  MUFU.RCP R16, R16 ;  /* 0x0000001000107308 */ /* 0x001e240000001000 */
[----:B0-----:R-:W-:-:S06]  /*1f70*/  VIADD R15, R16, 0xffffffe ;  /* 0x0ffffffe100f7836 */ /* 0x001fcc0000000000 */
[----:B-1----:R-:W0:Y:S08]  /*1f80*/  I2F.U32.RP R16, UR6 ;  /* 0x0000000600107d06 */ /* 0x002e300008209000 */
[----:B------:R-:W1:Y:S08]  /*1f90*/  F2I.FTZ.U32.TRUNC.NTZ R15, R15 ;  /* 0x0000000f000f7305 */ /* 0x000e70000021f000 */
[----:B0-----:R-:W0:Y:S01]  /*1fa0*/  MUFU.RCP R16, R16 ;  /* 0x0000001000107308 */ /* 0x001e220000001000 */
[----:B-1----:R-:W-:-:S05]  /*1fb0*/  IADD3 R17, PT, PT, RZ, -R15, RZ ;  /* 0x8000000fff117210 */ /* 0x002fca0007ffe0ff */
[----:B------:R-:W-:-:S04]  /*1fc0*/  IMAD R17, R17, R4, RZ ;  /* 0x0000000411117224 */ /* 0x000fc800078e02ff */
[----:B------:R-:W-:Y:S01]  /*1fd0*/  IMAD.HI.U32 R14, R15, R17, R14 ;  /* 0x000000110f0e7227 */ /* 0x000fe200078e000e */
[----:B------:R-:W-:-:S05]  /*1fe0*/  MOV R17, R19 ;  /* 0x0000001300117202 */ /* 0x000fca0000000f00 */
[----:B------:R-:W-:-:S04]  /*1ff0*/  IMAD.HI.U32 R14, R14, R17, RZ ;  /* 0x000000110e0e7227 */ /* 0x000fc800078e00ff */
[----:B------:R-:W-:-:S04]  /*2000*/  IMAD.MOV R14, RZ, RZ, -R14 ;  /* 0x000000ffff0e7224 */ /* 0x000fc800078e0a0e */
[----:B------:R-:W-:Y:S01]  /*2010*/  IMAD R17, R4, R14, R17 ;  /* 0x0000000e04117224 */ /* 0x000fe200078e0211 */
[----:B0-----:R-:W-:-:S04]  /*2020*/  IADD3 R14, PT, PT, R16, 0xffffffe, RZ ;  /* 0x0ffffffe100e7810 */ /* 0x001fc80007ffe0ff */
[----:B------:R-:W-:Y:S01]  /*2030*/  ISETP.GT.U32.AND P1, PT, R4, R17, PT ;  /* 0x000000110400720c */ /* 0x000fe20003f24070 */
[----:B------:R0:W1:Y:S02]  /*2040*/  F2I.FTZ.U32.TRUNC.NTZ R15, R14 ;  /* 0x0000000e000f7305 */ /* 0x000064000021f000 */
[----:B0-----:R-:W-:-:S10]  /*2050*/  IMAD.MOV.U32 R14, RZ, RZ, RZ ;  /* 0x000000ffff0e7224 */ /* 0x001fd400078e00ff */
[----:B------:R-:W-:Y:S01]  /*2060*/  @!P1 IMAD.IADD R17, R17, 0x1, -R4 ;  /* 0x0000000111119824 */ /* 0x000fe200078e0a04 */
[----:B-1----:R-:W-:-:S04]  /*2070*/  IADD3 R19, PT, PT, RZ, -R15, RZ ;  /* 0x8000000fff137210 */ /* 0x002fc80007ffe0ff */
[----:B------:R-:W-:Y:S01]  /*2080*/  ISETP.GT.U32.AND P1, PT, R4, R17, PT ;  /* 0x000000110400720c */ /* 0x000fe20003f24070 */
[----:B------:R-:W-:-:S12]  /*2090*/  IMAD R19, R19, UR6, RZ ;  /* 0x0000000613137c24 */ /* 0x000fd8000f8e02ff */
[----:B------:R-:W-:Y:S02]  /*20a0*/  @!P1 IMAD.IADD R17, R17, 0x1, -R4 ;  /* 0x0000000111119824 */ /* 0x000fe400078e0a04 */
[----:B------:R-:W-:Y:S02]  /*20b0*/  IMAD.MOV.U32 R4, RZ, RZ, 0x41c64e6d ;  /* 0x41c64e6dff047424 */ /* 0x000fe400078e00ff */
[----:B------:R-:W-:Y:S01]  /*20c0*/  @!P2 IMAD.MOV R17, RZ, RZ, -R17 ;  /* 0x000000ffff11a224 */ /* 0x000fe200078e0a11 */
[----:B------:R-:W-:Y:S02]  /*20d0*/  @!P3 LOP3.LUT R17, RZ, R18, RZ, 0x33, !PT ;  /* 0x00000012ff11b212 */ /* 0x000fe400078e33ff */
[----:B------:R-:W-:Y:S02]  /*20e0*/  ISETP.NE.U32.AND P2, PT, RZ, UR6, PT ;  /* 0x00000006ff007c0c */ /* 0x000fe4000bf45070 */
[----:B------:R-:W-:-:S05]  /*20f0*/  IADD3 R11, PT, PT, R17, R6, R11 ;  /* 0x00000006110b7210 */ /* 0x000fca0007ffe00b */
[----:B------:R-:W-:Y:S02]  /*2100*/  IMAD R11, R11, R4, 0x3039 ;  /* 0x000030390b0b7424 */ /* 0x000fe400078e0204 */
[----:B------:R-:W-:Y:S02]  /*2110*/  IMAD.HI.U32 R4, R15, R19, R14 ;  /* 0x000000130f047227 */ /* 0x000fe400078e000e */
[----:B------:R-:W0:Y:S01]  /*2120*/  LDC.64 R14, c[0x0][0x390] ;  /* 0x0000e400ff0e7b82 */ /* 0x000e220000000a00 */
[----:B------:R-:W-:-:S05]  /*2130*/  LOP3.LUT R11, R11, 0x7fffffff, RZ, 0xc0, !PT ;  /* 0x7fffffff0b0b7812 */ /* 0x000fca00078ec0ff */
        /* <DEDUP_REMOVED lines=12> */
.L_x_477:
[----:B------:R-:W-:Y:S05]  /*2200*/  BSYNC.RECONVERGENT B0 ;  /* 0x0000000000007941 */ /* 0x000fea0003800200 */
.L_x_476:
[----:B------:R-:W-:Y:S04]  /*2210*/  BSSY.RECONVERGENT B0, `(.L_x_478) ;  /* 0x0000035000007945 */ /* 0x000fe80003800200 */
[----:B------:R-:W-:Y:S05]  /*2220*/  @P0 BRA `(.L_x_479) ;  /* 0x0000000000cc0947 */ /* 0x000fea0003800000 */
[----:B------:R-:W1:Y:S01]  /*2230*/  LDC R18, c[0x0][0x3bc] ;  /* 0x0000ef00ff127b82 */ /* 0x000e620000000800 */
[----:B------:R-:W2:Y:S01]  /*2240*/  LDCU.64 UR6, c[0x0][0x398] ;  /* 0x00007300ff0677ac */ /* 0x000ea20008000a00 */
[----:B------:R-:W-:-:S05]  /*2250*/  IMAD.IADD R8, R0, 0x1, R5 ;  /* 0x0000000100087824 */ /* 0x000fca00078e0205 */
[----:B------:R-:W-:Y:S02]  /*2260*/  IABS R19, R8 ;  /* 0x0000000800137213 */ /* 0x000fe40000000000 */
[----:B------:R-:W-:Y:S02]  /*2270*/  ISETP.GE.AND P1, PT, R8, RZ, PT ;  /* 0x000000ff0800720c */ /* 0x000fe40003f26270 */
[----:B-1----:R-:W-:Y:S02]  /*2280*/  IABS R4, R18 ;  /* 0x0000001200047213 */ /* 0x002fe40000000000 */
        /* <DEDUP_REMOVED lines=9> */
[----:B------:R-:W-:-:S04]  /*2320*/  IMAD.MOV.U32 R15, RZ, RZ, R19 ;  /* 0x000000ffff0f7224 */ /* 0x000fc800078e0013 */
[----:B------:R-:W-:Y:S02]  /*2330*/  IMAD.HI.U32 R11, R16, R15, RZ ;  /* 0x0000000f100b7227 */ /* 0x000fe400078e00ff */
[----:B--2---:R-:W0:Y:S02]  /*2340*/  I2F.U32.RP R16, UR6 ;  /* 0x0000000600107d06 */ /* 0x004e240008209000 */
        /* <DEDUP_REMOVED lines=9> */
[----:B------:R-:W-:Y:S01]  /*23e0*/  IMAD.MOV.U32 R4, RZ, RZ, 0x41c64e6d ;  /* 0x41c64e6dff047424 */ /* 0x000fe200078e00ff */
[----:B0-----:R-:W-:-:S02]  /*23f0*/  MOV R14, RZ ;  /* 0x000000ff000e7202 */ /* 0x001fc40000000f00 */
[----:B------:R-:W-:Y:S02]  /*2400*/  @!P1 IADD3 R11, PT, PT, -R11, RZ, RZ ;  /* 0x000000ff0b0b9210 */ /* 0x000fe40007ffe1ff */
[----:B------:R-:W-:Y:S01]  /*2410*/  @!P2 LOP3.LUT R11, RZ, R18, RZ, 0x33, !PT ;  /* 0x00000012ff0ba212 */ /* 0x000fe200078e33ff */
[----:B-1----:R-:W-:Y:S01]  /*2420*/  IMAD.MOV R17, RZ, RZ, -R15 ;  /* 0x000000ffff117224 */ /* 0x002fe200078e0a0f */
[----:B------:R-:W-:Y:S02]  /*2430*/  ISETP.NE.U32.AND P1, PT, RZ, UR6, PT ;  /* 0x00000006ff007c0c */ /* 0x000fe4000bf25070 */
[----:B------:R-:W-:Y:S01]  /*2440*/  IADD3 R5, PT, PT, R11, R6, R5 ;  /* 0x000000060b057210 */ /* 0x000fe20007ffe005 */
[----:B------:R-:W-:-:S04]  /*2450*/  IMAD R17, R17, UR6, RZ ;  /* 0x0000000611117c24 */ /* 0x000fc8000f8e02ff */
        /* <DEDUP_REMOVED lines=16> */
.L_x_479:
[----:B------:R-:W-:Y:S05]  /*2560*/  BSYNC.RECONVERGENT B0 ;  /* 0x0000000000007941 */ /* 0x000fea0003800200 */
.L_x_478:
[----:B------:R-:W-:-:S07]  /*2570*/  VIADD R7, R7, 0x2 ;  /* 0x0000000207077836 */ /* 0x000fce0000000000 */
.L_x_475:
[----:B0123--:R-:W0:Y:S02]  /*2580*/  LDC R2, c[0x0][0x388] ;  /* 0x0000e200ff027b82 */ /* 0x00fe240000000800 */
[----:B0-----:R-:W-:-:S04]  /*2590*/  LOP3.LUT R2, R2, 0x1, RZ, 0xc0, !PT ;  /* 0x0000000102027812 */ /* 0x001fc800078ec0ff */
[----:B------:R-:W-:-:S13]  /*25a0*/  ISETP.NE.U32.AND P0, PT, R2, 0x1, PT ;  /* 0x000000010200780c */ /* 0x000fda0003f05070 */
[----:B------:R-:W-:Y:S05]  /*25b0*/  @P0 EXIT ;  /* 0x000000000000094d */ /* 0x000fea0003800000 */
[----:B------:R-:W-:-:S05]  /*25c0*/  IMAD R7, R7, 0x80, R9 ;  /* 0x0000008007077824 */ /* 0x000fca00078e0209 */
[----:B------:R-:W-:-:S13]  /*25d0*/  ISETP.GE.AND P0, PT, R7, R10, PT ;  /* 0x0000000a0700720c */ /* 0x000fda0003f06270 */
[----:B------:R-:W-:Y:S05]  /*25e0*/  @P0 EXIT ;  /* 0x000000000000094d */ /* 0x000fea0003800000 */
[----:B------:R-:W4:Y:S01]  /*25f0*/  LDC R11, c[0x0][0x3bc] ;  /* 0x0000ef00ff0b7b82 */ /* 0x000f220000000800 */
[----:B------:R-:W-:Y:S01]  /*2600*/  IMAD.IADD R0, R0, 0x1, R7 ;  /* 0x0000000100007824 */ /* 0x000fe200078e0207 */
[----:B------:R-:W0:Y:S04]  /*2610*/  LDCU.64 UR6, c[0x0][0x398] ;  /* 0x00007300ff0677ac */ /* 0x000e280008000a00 */
[----:B------:R-:W-:Y:S02]  /*2620*/  IABS R10, R0 ;  /* 0x00000000000a7213 */ /* 0x000fe40000000000 */
[----:B------:R-:W-:Y:S02]  /*2630*/  ISETP.GE.AND P1, PT, R0, RZ, PT ;  /* 0x000000ff0000720c */ /* 0x000fe40003f26270 */
[----:B----4-:R-:W-:-:S02]  /*2640*/  IABS R5, R11 ;  /* 0x0000000b00057213 */ /* 0x010fc40000000000 */
[----:B------:R-:W-:Y:S02]  /*2650*/  ISETP.NE.AND P2, PT, R11, RZ, PT ;  /* 0x000000ff0b00720c */ /* 0x000fe40003f45270 */
[----:B------:R-:W1:Y:S08]  /*2660*/  I2F.RP R4, R5 ;  /* 0x0000000500047306 */ /* 0x000e700000209400 */
[----:B-1----:R-:W1:Y:S02]  /*2670*/  MUFU.RCP R4, R4 ;  /* 0x0000000400047308 */ /* 0x002e640000001000 */
[----:B-1----:R-:W-:-:S06]  /*2680*/  IADD3 R8, PT, PT, R4, 0xffffffe, RZ ;  /* 0x0ffffffe04087810 */ /* 0x002fcc0007ffe0ff */
[----:B0-----:R-:W0:Y:S08]  /*2690*/  I2F.U32.RP R4, UR6 ;  /* 0x0000000600047d06 */ /* 0x001e300008209000 */
[----:B------:R-:W1:Y:S08]  /*26a0*/  F2I.FTZ.U32.TRUNC.NTZ R3, R8 ;  /* 0x0000000800037305 */ /* 0x000e70000021f000 */
[----:B0-----:R-:W0:Y:S01]  /*26b0*/  MUFU.RCP R4, R4 ;  /* 0x0000000400047308 */ /* 0x001e220000001000 */
[----:B-1----:R-:W-:-:S04]  /*26c0*/  IMAD.MOV R2, RZ, RZ, -R3 ;  /* 0x000000ffff027224 */ /* 0x002fc800078e0a03 */
[----:B------:R-:W-:Y:S02]  /*26d0*/  IMAD R9, R2, R5, RZ ;  /* 0x0000000502097224 */ /* 0x000fe400078e02ff */
[----:B------:R-:W-:-:S05]  /*26e0*/  HFMA2 R2, -RZ, RZ, 0, 0 ;  /* 0x00000000ff027431 */ /* 0x000fca00000001ff */
[----:B------:R-:W-:-:S04]  /*26f0*/  IMAD.HI.U32 R2, R3, R9, R2 ;  /* 0x0000000903027227 */ /* 0x000fc800078e0002 */
[----:B------:R-:W-:-:S04]  /*2700*/  IMAD.MOV.U32 R3, RZ, RZ, R10 ;  /* 0x000000ffff037224 */ /* 0x000fc800078e000a */
[----:B------:R-:W-:-:S04]  /*2710*/  IMAD.HI.U32 R2, R2, R3, RZ ;  /* 0x0000000302027227 */ /* 0x000fc800078e00ff */
[----:B------:R-:W-:-:S04]  /*2720*/  IMAD.MOV R2, RZ, RZ, -R2 ;  /* 0x000000ffff027224 */ /* 0x000fc800078e0a02 */
[----:B------:R-:W-:Y:S02]  /*2730*/  IMAD R2, R5, R2, R3 ;  /* 0x0000000205027224 */ /* 0x000fe400078e0203 */
[----:B0-----:R-:W-:-:S03]  /*2740*/  VIADD R3, R4, 0xffffffe ;  /* 0x0ffffffe04037836 */ /* 0x001fc60000000000 */
[----:B------:R-:W-:-:S03]  /*2750*/  ISETP.GT.U32.AND P0, PT, R5, R2, PT ;  /* 0x000000020500720c */ /* 0x000fc60003f04070 */
[----:B------:R-:W0:Y:S10]  /*2760*/  F2I.FTZ.U32.TRUNC.NTZ R3, R3 ;  /* 0x0000000300037305 */ /* 0x000e34000021f000 */
[----:B------:R-:W-:-:S04]  /*2770*/  @!P0 IADD3 R2, PT, PT, R2, -R5, RZ ;  /* 0x8000000502028210 */ /* 0x000fc80007ffe0ff */
[----:B------:R-:W-:Y:S01]  /*2780*/  ISETP.GT.U32.AND P0, PT, R5, R2, PT ;  /* 0x000000020500720c */ /* 0x000fe20003f04070 */
[----:B0-----:R-:W-:-:S04]  /*2790*/  IMAD.MOV R9, RZ, RZ, -R3 ;  /* 0x000000ffff097224 */ /* 0x001fc800078e0a03 */
[----:B------:R-:W-:-:S08]  /*27a0*/  IMAD R9, R9, UR6, RZ ;  /* 0x0000000609097c24 */ /* 0x000fd0000f8e02ff */
[----:B------:R-:W-:Y:S02]  /*27b0*/  @!P0 IMAD.IADD R2, R2, 0x1, -R5 ;  /* 0x0000000102028824 */ /* 0x000fe400078e0a05 */
[----:B------:R-:W-:-:S03]  /*27c0*/  HFMA2 R5, -RZ, RZ, 2.88671875, 25.703125 ;  /* 0x41c64e6dff057431 */ /* 0x000fc600000001ff */
[----:B------:R-:W-:Y:S01]  /*27d0*/  MOV R0, R2 ;  /* 0x0000000200007202 */ /* 0x000fe20000000f00 */
[----:B------:R-:W-:-:S04]  /*27e0*/  IMAD.MOV.U32 R2, RZ, RZ, RZ ;  /* 0x000000ffff027224 */ /* 0x000fc800078e00ff */
[----:B------:R-:W-:Y:S01]  /*27f0*/  @!P1 IMAD.MOV R0, RZ, RZ, -R0 ;  /* 0x000000ffff009224 */ /* 0x000fe200078e0a00 */
[----:B------:R-:W-:Y:S01]  /*2800*/  @!P2 LOP3.LUT R0, RZ, R11, RZ, 0x33, !PT ;  /* 0x0000000bff00a212 */ /* 0x000fe200078e33ff */
[----:B------:R-:W-:Y:S01]  /*2810*/  IMAD.HI.U32 R9, R3, R9, R2 ;  /* 0x0000000903097227 */ /* 0x000fe200078e0002 */
[----:B------:R-:W-:Y:S02]  /*2820*/  ISETP.NE.U32.AND P1, PT, RZ, UR6, PT ;  /* 0x00000006ff007c0c */ /* 0x000fe4000bf25070 */
[----:B------:R-:W-:-:S05]  /*2830*/  IADD3 R6, PT, PT, R0, R6, R7 ;  /* 0x0000000600067210 */ /* 0x000fca0007ffe007 */
[----:B------:R-:W-:-:S05]  /*2840*/  IMAD R6, R6, R5, 0x3039 ;  /* 0x0000303906067424 */ /* 0x000fca00078e0205 */
[----:B------:R-:W-:-:S05]  /*2850*/  LOP3.LUT R6, R6, 0x7fffffff, RZ, 0xc0, !PT ;  /* 0x7fffffff06067812 */ /* 0x000fca00078ec0ff */
[----:B------:R-:W-:-:S04]  /*2860*/  IMAD.HI.U32 R2, R9, R6, RZ ;  /* 0x0000000609027227 */ /* 0x000fc800078e00ff */
[----:B------:R-:W-:Y:S02]  /*2870*/  IMAD.MOV R5, RZ, RZ, -R2 ;  /* 0x000000ffff057224 */ /* 0x000fe400078e0a02 */
[----:B------:R-:W0:Y:S02]  /*2880*/  LDC.64 R2, c[0x0][0x390] ;  /* 0x0000e400ff027b82 */ /* 0x000e240000000a00 */
        /* <DEDUP_REMOVED lines=8> */
[----:B------:R-:W2:Y:S01]  /*2910*/  LDG.E R3, desc[UR4][R2.64] ;  /* 0x0000000402037981 */ /* 0x000ea2000c1e1900 */
[----:B------:R-:W-:-:S05]  /*2920*/  IMAD.WIDE R12, R7, 0x4, R12 ;  /* 0x00000004070c7825 */ /* 0x000fca00078e020c */
[----:B--2---:R-:W-:Y:S01]  /*2930*/  STG.E desc[UR4][R12.64], R3 ;  /* 0x000000030c007986 */ /* 0x004fe2000c101904 */
[----:B------:R-:W-:Y:S05]  /*2940*/  EXIT ;  /* 0x000000000000794d */ /* 0x000fea0003800000 */
.L_x_456:
        /* <DEDUP_REMOVED lines=9> */
[----:B------:R-:W0:Y:S01]  /*29e0*/  LDC R5, c[0x0][0x3bc] ;  /* 0x0000ef00ff057b82 */ /* 0x000e220000000800 */
[----:B------:R-:W2:Y:S01]  /*29f0*/  LDCU.64 UR6, c[0x0][0x398] ;  /* 0x00007300ff0677ac */ /* 0x000ea20008000a00 */
[----:B-1----:R-:W-:Y:S02]  /*2a00*/  IADD3 R7, PT, PT, R0, R3, RZ ;  /* 0x0000000300077210 */ /* 0x002fe40007ffe0ff */
[----:B------:R-:W-:Y:S02]  /*2a10*/  MOV R20, 0x41c64e6d ;  /* 0x41c64e6d00147802 */ /* 0x000fe40000000f00 */
[----:B------:R-:W-:Y:S01]  /*2a20*/  ISETP.GE.AND P1, PT, R7, RZ, PT ;  /* 0x000000ff0700720c */ /* 0x000fe20003f26270 */
[----:B--2---:R-:W1:Y:S01]  /*2a30*/  I2F.U32.RP R14, UR6 ;  /* 0x00000006000e7d06 */ /* 0x004e620008209000 */
[----:B0-----:R-:W-:-:S07]  /*2a40*/  IABS R18, R5 ;  /* 0x0000000500127213 */ /* 0x001fce0000000000 */
[----:B------:R-:W0:Y:S08]  /*2a50*/  I2F.RP R4, R18 ;  /* 0x0000001200047306 */ /* 0x000e300000209400 */
[----:B-1----:R-:W-:Y:S08]  /*2a60*/  MUFU.RCP R14, R14 ;  /* 0x0000000e000e7308 */ /* 0x002ff00000001000 */
[----:B0-----:R-:W0:Y:S02]  /*2a70*/  MUFU.RCP R4, R4 ;  /* 0x0000000400047308 */ /* 0x001e240000001000 */
[----:B0-----:R-:W-:Y:S01]  /*2a80*/  VIADD R10, R4, 0xffffffe ;  /* 0x0ffffffe040a7836 */ /* 0x001fe20000000000 */
[----:B------:R-:W-:-:S05]  /*2a90*/  IABS R4, R7 ;  /* 0x0000000700047213 */ /* 0x000fca0000000000 */
[----:B------:R0:W1:Y:S02]  /*2aa0*/  F2I.FTZ.U32.TRUNC.NTZ R11, R10 ;  /* 0x0000000a000b7305 */ /* 0x000064000021f000 */
[----:B0-----:R-:W-:Y:S02]  /*2ab0*/  IMAD.MOV.U32 R10, RZ, RZ, RZ ;  /* 0x000000ffff0a7224 */ /* 0x001fe400078e00ff */
[----:B-1----:R-:W-:-:S04]  /*2ac0*/  IMAD.MOV R19, RZ, RZ, -R11 ;  /* 0x000000ffff137224 */ /* 0x002fc800078e0a0b */
[----:B------:R-:W-:-:S04]  /*2ad0*/  IMAD R19, R19, R18, RZ ;  /* 0x0000001213137224 */ /* 0x000fc800078e02ff */
[----:B------:R-:W-:-:S04]  /*2ae0*/  IMAD.HI.U32 R19, R11, R19, R10 ;  /* 0x000000130b137227 */ /* 0x000fc800078e000a */
[----:B------:R-:W-:Y:S02]  /*2af0*/  VIADD R10, R14, 0xffffffe ;  /* 0x0ffffffe0e0a7836 */ /* 0x000fe40000000000 */
[----:B------:R-:W-:Y:S02]  /*2b00*/  IMAD.HI.U32 R9, R19, R4, RZ ;  /* 0x0000000413097227 */ /* 0x000fe400078e00ff */
[----:B------:R0:W1:Y:S02]  /*2b10*/  F2I.FTZ.U32.TRUNC.NTZ R11, R10 ;  /* 0x0000000a000b7305 */ /* 0x000064000021f000 */
[----:B------:R-:W-:-:S04]  /*2b20*/  IMAD.MOV R9, RZ, RZ, -R9 ;  /* 0x000000ffff097224 */ /* 0x000fc800078e0a09 */
[----:B------:R-:W-:Y:S01]  /*2b30*/  IMAD R15, R18, R9, R4 ;  /* 0x00000009120f7224 */ /* 0x000fe200078e0204 */
[----:B------:R-:W-:Y:S01]  /*2b40*/  LOP3.LUT R4, RZ, R5, RZ, 0x33, !PT ;  /* 0x00000005ff047212 */ /* 0x000fe200078e33ff */
[----:B------:R-:W-:Y:S02]  /*2b50*/  IMAD.IADD R9, R6, 0x1, R3 ;  /* 0x0000000106097824 */ /* 0x000fe400078e0203 */
[----:B0-----:R-:W-:Y:S01]  /*2b60*/  IMAD.MOV.U32 R10, RZ, RZ, RZ ;  /* 0x000000ffff0a7224 */ /* 0x001fe200078e00ff */
[----:B------:R-:W-:Y:S01]  /*2b70*/  ISETP.GT.U32.AND P0, PT, R18, R15, PT ;  /* 0x0000000f1200720c */ /* 0x000fe20003f04070 */
[----:B-1----:R-:W-:-:S04]  /*2b80*/  IMAD.MOV R17, RZ, RZ, -R11 ;  /* 0x000000ffff117224 */ /* 0x002fc800078e0a0b */
[----:B------:R-:W-:-:S04]  /*2b90*/  IMAD R17, R17, UR6, RZ ;  /* 0x0000000611117c24 */ /* 0x000fc8000f8e02ff */
[----:B------:R-:W-:-:S04]  /*2ba0*/  IMAD.HI.U32 R11, R11, R17, R10 ;  /* 0x000000110b0b7227 */ /* 0x000fc800078e000a */
[----:B------:R-:W-:Y:S01]  /*2bb0*/  @!P0 IADD3 R15, PT, PT, R15, -R18, RZ ;  /* 0x800000120f0f8210 */ /* 0x000fe20007ffe0ff */
[----:B------:R-:W0:Y:S03]  /*2bc0*/  LDC.64 R16, c[0x0][0x390] ;  /* 0x0000e400ff107b82 */ /* 0x000e260000000a00 */
[----:B------:R-:W-:-:S13]  /*2bd0*/  ISETP.GT.U32.AND P0, PT, R18, R15, PT ;  /* 0x0000000f1200720c */ /* 0x000fda0003f04070 */
[----:B------:R-:W-:Y:S01]  /*2be0*/  @!P0 IMAD.IADD R15, R15, 0x1, -R18 ;  /* 0x000000010f0f8824 */ /* 0x000fe200078e0a12 */
[----:B------:R-:W-:-:S04]  /*2bf0*/  ISETP.NE.AND P0, PT, R5, RZ, PT ;  /* 0x000000ff0500720c */ /* 0x000fc80003f05270 */
[----:B------:R-:W-:-:S04]  /*2c00*/  @!P1 IADD3 R15, PT, PT, -R15, RZ, RZ ;  /* 0x000000ff0f0f9210 */ /* 0x000fc80007ffe1ff */
[----:B------:R-:W-:-:S05]  /*2c10*/  SEL R14, R4, R15, !P0 ;  /* 0x0000000f040e7207 */ /* 0x000fca0004000000 */
[----:B------:R-:W-:-:S04]  /*2c20*/  IMAD.IADD R15, R14, 0x1, R9 ;  /* 0x000000010e0f7824 */ /* 0x000fc800078e0209 */
[----:B------:R-:W-:-:S05]  /*2c30*/  IMAD R15, R15, R20, 0x3039 ;  /* 0x000030390f0f7424 */ /* 0x000fca00078e0214 */
[----:B------:R-:W-:-:S05]  /*2c40*/  LOP3.LUT R10, R15, 0x7fffffff, RZ, 0xc0, !PT ;  /* 0x7fffffff0f0a7812 */ /* 0x000fca00078ec0ff */
[----:B------:R-:W-:-:S05]  /*2c50*/  IMAD.HI.U32 R15, R11, R10, RZ ;  /* 0x0000000a0b0f7227 */ /* 0x000fca00078e00ff */
[----:B------:R-:W-:-:S05]  /*2c60*/  IADD3 R15, PT, PT, -R15, RZ, RZ ;  /* 0x000000ff0f0f7210 */ /* 0x000fca0007ffe1ff */
[----:B------:R-:W-:Y:S01]  /*2c70*/  IMAD R15, R15, UR6, R10 ;  /* 0x000000060f0f7c24 */ /* 0x000fe2000f8e020a */
[----:B------:R-:W-:-:S04]  /*2c80*/  LOP3.LUT R10, RZ, UR6, RZ, 0x33, !PT ;  /* 0x00000006ff0a7c12 */ /* 0x000fc8000f8e33ff */
[----:B------:R-:W-:-:S13]  /*2c90*/  ISETP.GE.U32.AND P1, PT, R15, UR6, PT ;  /* 0x000000060f007c0c */ /* 0x000fda000bf26070 */
[----:B------:R-:W-:Y:S01]  /*2ca0*/  @P1 VIADD R15, R15, -UR6 ;  /* 0x800000060f0f1c36 */ /* 0x000fe20008000000 */
[----:B------:R-:W-:-:S04]  /*2cb0*/  ISETP.NE.U32.AND P1, PT, RZ, UR6, PT ;  /* 0x00000006ff007c0c */ /* 0x000fc8000bf25070 */
[----:B------:R-:W-:-:S13]  /*2cc0*/  ISETP.GE.U32.AND P2, PT, R15, UR6, PT ;  /* 0x000000060f007c0c */ /* 0x000fda000bf46070 */
[----:B------:R-:W-:-:S05]  /*2cd0*/  @P2 VIADD R15, R15, -UR6 ;  /* 0x800000060f0f2c36 */ /* 0x000fca0008000000 */
[----:B------:R-:W-:-:S05]  /*2ce0*/  SEL R15, R10, R15, !P1 ;  /* 0x0000000f0a0f7207 */ /* 0x000fca0004800000 */
[----:B------:R-:W-:-:S04]  /*2cf0*/  IMAD R15, R15, UR7, R14 ;  /* 0x000000070f0f7c24 */ /* 0x000fc8000f8e020e */
[----:B0-----:R-:W-:-:S05]  /*2d00*/  IMAD.WIDE R14, R15, 0x4, R16 ;  /* 0x000000040f0e7825 */ /* 0x001fca00078e0210 */
[----:B------:R0:W2:Y:S01]  /*2d10*/  LDG.E R21, desc[UR4][R14.64] ;  /* 0x000000040e157981 */ /* 0x0000a2000c1e1900 */
[----:B------:R-:W-:-:S04]  /*2d20*/  IADD3 R22, PT, PT, R7, 0x80, RZ ;  /* 0x0000008007167810 */ /* 0x000fc80007ffe0ff */
[----:B------:R-:W-:Y:S02]  /*2d30*/  IABS R23, R22 ;  /* 0x0000001600177213 */ /* 0x000fe40000000000 */
[----:B------:R-:W-:-:S03]  /*2d40*/  ISETP.GE.AND P3, PT, R22, RZ, PT ;  /* 0x000000ff1600720c */ /* 0x000fc60003f66270 */
[----:B------:R-:W-:-:S04]  /*2d50*/  IMAD.HI.U32 R19, R19, R23, RZ ;  /* 0x0000001713137227 */ /* 0x000fc800078e00ff */
[----:B------:R-:W-:-:S04]  /*2d60*/  IMAD.MOV R19, RZ, RZ, -R19 ;  /* 0x000000ffff137224 */ /* 0x000fc800078e0a13 */
[----:B------:R-:W-:-:S05]  /*2d70*/  IMAD R19, R18, R19, R23 ;  /* 0x0000001312137224 */ /* 0x000fca00078e0217 */
[----:B------:R-:W-:-:S13]  /*2d80*/  ISETP.GT.U32.AND P2, PT, R18, R19, PT ;  /* 0x000000131200720c */ /* 0x000fda0003f44070 */
[----:B------:R-:W-:-:S05]  /*2d90*/  @!P2 IMAD.IADD R19, R19, 0x1, -R18 ;  /* 0x000000011313a824 */ /* 0x000fca00078e0a12 */
[----:B------:R-:W-:-:S13]  /*2da0*/  ISETP.GT.U32.AND P2, PT, R18, R19, PT ;  /* 0x000000131200720c */ /* 0x000fda0003f44070 */
[----:B------:R-:W-:-:S05]  /*2db0*/  @!P2 IADD3 R19, PT, PT, R19, -R18, RZ ;  /* 0x800000121313a210 */ /* 0x000fca0007ffe0ff */
[----:B------:R-:W-:-:S05]  /*2dc0*/  @!P3 IMAD.MOV R19, RZ, RZ, -R19 ;  /* 0x000000ffff13b224 */ /* 0x000fca00078e0a13 */
[----:B0-----:R-:W-:-:S05]  /*2dd0*/  SEL R14, R4, R19, !P0 ;  /* 0x00000013040e7207 */ /* 0x001fca0004000000 */
[----:B------:R-:W-:-:S04]  /*2de0*/  IMAD.IADD R15, R9, 0x1, R14 ;  /* 0x00000001090f7824 */ /* 0x000fc800078e020e */
[----:B------:R-:W-:-:S05]  /*2df0*/  IMAD R15, R15, R20, -0x1cd89947 ;  /* 0xe32766b90f0f7424 */ /* 0x000fca00078e0214 */
[----:B------:R-:W-:-:S05]  /*2e00*/  LOP3.LUT R18, R15, 0x7fffffff, RZ, 0xc0, !PT ;  /* 0x7fffffff0f127812 */ /* 0x000fca00078ec0ff */
[----:B------:R-:W-:-:S05]  /*2e10*/  IMAD.HI.U32 R15, R11, R18, RZ ;  /* 0x000000120b0f7227 */ /* 0x000fca00078e00ff */
[----:B------:R-:W-:-:S05]  /*2e20*/  IADD3 R15, PT, PT, -R15, RZ, RZ ;  /* 0x000000ff0f0f7210 */ /* 0x000fca0007ffe1ff */
[----:B------:R-:W-:Y:S02]  /*2e30*/  IMAD R15, R15, UR6, R18 ;  /* 0x000000060f0f7c24 */ /* 0x000fe4000f8e0212 */
[----:B------:R-:W-:-:S03]  /*2e40*/  IMAD.WIDE.U32 R18, R3, 0x4, R12 ;  /* 0x0000000403127825 */ /* 0x000fc600078e000c */
[----:B------:R-:W-:-:S13]  /*2e50*/  ISETP.GE.U32.AND P2, PT, R15, UR6, PT ;  /* 0x000000060f007c0c */ /* 0x000fda000bf46070 */
[----:B------:R-:W-:-:S05]  /*2e60*/  @P2 VIADD R15, R15, -UR6 ;  /* 0x800000060f0f2c36 */ /* 0x000fca0008000000 */
[----:B------:R-:W-:-:S13]  /*2e70*/  ISETP.GE.U32.AND P2, PT, R15, UR6, PT ;  /* 0x000000060f007c0c */ /* 0x000fda000bf46070 */
[----:B------:R-:W-:-:S05]  /*2e80*/  @P2 VIADD R15, R15, -UR6 ;  /* 0x800000060f0f2c36 */ /* 0x000fca0008000000 */
[----:B------:R-:W-:-:S05]  /*2e90*/  SEL R15, R10, R15, !P1 ;  /* 0x0000000f0a0f7207 */ /* 0x000fca0004800000 */
[----:B------:R-:W-:-:S04]  /*2ea0*/  IMAD R15, R15, UR7, R14 ;  /* 0x000000070f0f7c24 */ /* 0x000fc8000f8e020e */
[----:B------:R-:W-:Y:S01]  /*2eb0*/  IMAD.WIDE R14, R15, 0x4, R16 ;  /* 0x000000040f0e7825 */ /* 0x000fe200078e0210 */
[----:B------:R-:W-:-:S04]  /*2ec0*/  IABS R24, R5 ;  /* 0x0000000500187213 */ /* 0x000fc80000000000 */
[----:B------:R-:W0:Y:S08]  /*2ed0*/  I2F.RP R27, R24 ;  /* 0x00000018001b7306 */ /* 0x000e300000209400 */
[----:B0-----:R-:W0:Y:S01]  /*2ee0*/  MUFU.RCP R27, R27 ;  /* 0x0000001b001b7308 */ /* 0x001e220000001000 */
[----:B--2---:R1:W-:Y:S04]  /*2ef0*/  STG.E desc[UR4][R18.64], R21 ;  /* 0x0000001512007986 */ /* 0x0043e8000c101904 */
[----:B------:R2:W3:Y:S01]  /*2f00*/  LDG.E R25, desc[UR4][R14.64] ;  /* 0x000000040e197981 */ /* 0x0004e2000c1e1900 */
[----:B0-----:R-:W-:Y:S01]  /*2f10*/  IADD3 R22, PT, PT, R27, 0xffffffe, RZ ;  /* 0x0ffffffe1b167810 */ /* 0x001fe20007ffe0ff */
[----:B------:R-:W-:-:S03]  /*2f20*/  VIADD R26, R7, 0x100 ;  /* 0x00000100071a7836 */ /* 0x000fc60000000000 */
[----:B------:R0:W4:Y:S02]  /*2f30*/  F2I.FTZ.U32.TRUNC.NTZ R23, R22 ;  /* 0x0000001600177305 */ /* 0x000124000021f000 */
[----:B------:R-:W-:Y:S02]  /*2f40*/  ISETP.GE.AND P3, PT, R26, RZ, PT ;  /* 0x000000ff1a00720c */ /* 0x000fe40003f66270 */
[----:B--2---:R-:W-:Y:S01]  /*2f50*/  IABS R15, R26 ;  /* 0x0000001a000f7213 */ /* 0x004fe20000000000 */
[----:B0-----:R-:W-:Y:S02]  /*2f60*/  HFMA2 R22, -RZ, RZ, 0, 0 ;  /* 0x00000000ff167431 */ /* 0x001fe400000001ff */
[----:B----4-:R-:W-:-:S04]  /*2f70*/  IMAD.MOV R29, RZ, RZ, -R23 ;  /* 0x000000ffff1d7224 */ /* 0x010fc800078e0a17 */
[----:B-1----:R-:W-:-:S04]  /*2f80*/  IMAD R19, R29, R24, RZ ;  /* 0x000000181d137224 */ /* 0x002fc800078e02ff */
[----:B------:R-:W-:Y:S01]  /*2f90*/  IMAD.HI.U32 R14, R23, R19, R22 ;  /* 0x00000013170e7227 */ /* 0x000fe200078e0016 */
[----:B------:R-:W-:-:S05]  /*2fa0*/  IADD3 R19, PT, PT, R3, 0x80, RZ ;  /* 0x0000008003137810 */ /* 0x000fca0007ffe0ff */
        /* <DEDUP_REMOVED lines=8> */
[----:B------:R-:W-:-:S05]  /*3030*/  SEL R14, R4, R15, !P0 ;  /* 0x0000000f040e7207 */ /* 0x000fca0004000000 */
[----:B------:R-:W-:-:S04]  /*3040*/  IMAD.IADD R15, R9, 0x1, R14 ;  /* 0x00000001090f7824 */ /* 0x000fc800078e020e */
[----:B------:R-:W-:-:S05]  /*3050*/  IMAD R15, R15, R20, -0x39b162c7 ;  /* 0xc64e9d390f0f7424 */ /* 0x000fca00078e0214 */
[----:B------:R-:W-:-:S05]  /*3060*/  LOP3.LUT R18, R15, 0x7fffffff, RZ, 0xc0, !PT ;  /* 0x7fffffff0f127812 */ /* 0x000fca00078ec0ff */
[----:B------:R-:W-:-:S05]  /*3070*/  IMAD.HI.U32 R15, R11, R18, RZ ;  /* 0x000000120b0f7227 */ /* 0x000fca00078e00ff */
[----:B------:R-:W-:-:S05]  /*3080*/  IADD3 R15, PT, PT, -R15, RZ, RZ ;  /* 0x000000ff0f0f7210 */ /* 0x000fca0007ffe1ff */
[----:B------:R-:W-:-:S05]  /*3090*/  IMAD R15, R15, UR6, R18 ;  /* 0x000000060f0f7c24 */ /* 0x000fca000f8e0212 */
[----:B------:R-:W-:-:S13]  /*30a0*/  ISETP.GE.U32.AND P2, PT, R15, UR6, PT ;  /* 0x000000060f007c0c */ /* 0x000fda000bf46070 */
[----:B------:R-:W-:-:S05]  /*30b0*/  @P2 VIADD R15, R15, -UR6 ;  /* 0x800000060f0f2c36 */ /* 0x000fca0008000000 */
[----:B------:R-:W-:-:S13]  /*30c0*/  ISETP.GE.U32.AND P2, PT, R15, UR6, PT ;  /* 0x000000060f007c0c */ /* 0x000fda000bf46070 */
[----:B------:R-:W-:-:S05]  /*30d0*/  @P2 VIADD R15, R15, -UR6 ;  /* 0x800000060f0f2c36 */ /* 0x000fca0008000000 */
[----:B------:R-:W-:-:S05]  /*30e0*/  SEL R15, R10, R15, !P1 ;  /* 0x0000000f0a0f7207 */ /* 0x000fca0004800000 */
[----:B------:R-:W-:Y:S02]  /*30f0*/  IMAD R23, R15, UR7, R14 ;  /* 0x000000070f177c24 */ /* 0x000fe4000f8e020e */
[----:B------:R-:W-:-:S04]  /*3100*/  IMAD.WIDE R14, R19, 0x4, R12 ;  /* 0x00000004130e7825 */ /* 0x000fc800078e020c */
[----:B------:R-:W-:Y:S01]  /*3110*/  IMAD.WIDE R22, R23, 0x4, R16 ;  /* 0x0000000417167825 */ /* 0x000fe200078e0210 */
[----:B------:R-:W0:Y:S01]  /*3120*/  I2F.RP R26, R24 ;  /* 0x00000018001a7306 */ /* 0x000e220000209400 */
[----:B---3--:R1:W-:Y:S04]  /*3130*/  STG.E desc[UR4][R14.64], R25 ;  /* 0x000000190e007986 */ /* 0x0083e8000c101904 */
[----:B------:R2:W3:Y:S03]  /*3140*/  LDG.E R21, desc[UR4][R22.64] ;  /* 0x0000000416157981 */ /* 0x0004e6000c1e1900 */
[----:B0-----:R-:W0:Y:S01]  /*3150*/  MUFU.RCP R26, R26 ;  /* 0x0000001a001a7308 */ /* 0x001e220000001000 */
[----:B------:R-:W-:Y:S01]  /*3160*/  IMAD.MOV.U32 R18, RZ, RZ, RZ ;  /* 0x000000ffff127224 */ /* 0x000fe200078e00ff */
[----:B-1----:R-:W-:-:S04]  /*3170*/  IADD3 R25, PT, PT, R7, 0x180, RZ ;  /* 0x0000018007197810 */ /* 0x002fc80007ffe0ff */
[----:B------:R-:W-:Y:S01]  /*3180*/  ISETP.GE.AND P3, PT, R25, RZ, PT ;  /* 0x000000ff1900720c */ /* 0x000fe20003f66270 */
[----:B0-----:R-:W-:-:S04]  /*3190*/  VIADD R27, R26, 0xffffffe ;  /* 0x0ffffffe1a1b7836 */ /* 0x001fc80000000000 */
[----:B------:R-:W0:Y:S02]  /*31a0*/  F2I.FTZ.U32.TRUNC.NTZ R19, R27 ;  /* 0x0000001b00137305 */ /* 0x000e24000021f000 */
[----:B0-----:R-:W-:-:S04]  /*31b0*/  IMAD.MOV R29, RZ, RZ, -R19 ;  /* 0x000000ffff1d7224 */ /* 0x001fc800078e0a13 */
[----:B------:R-:W-:-:S04]  /*31c0*/  IMAD R29, R29, R24, RZ ;  /* 0x000000181d1d7224 */ /* 0x000fc800078e02ff */
[----:B------:R-:W-:Y:S01]  /*31d0*/  IMAD.HI.U32 R18, R19, R29, R18 ;  /* 0x0000001d13127227 */ /* 0x000fe200078e0012 */
[----:B------:R-:W-:-:S05]  /*31e0*/  IABS R19, R25 ;  /* 0x0000001900137213 */ /* 0x000fca0000000000 */
[----:B------:R-:W-:-:S04]  /*31f0*/  IMAD.HI.U32 R18, R18, R19, RZ ;  /* 0x0000001312127227 */ /* 0x000fc800078e00ff */
[----:B------:R-:W-:-:S04]  /*3200*/  IMAD.MOV R18, RZ, RZ, -R18 ;  /* 0x000000ffff127224 */ /* 0x000fc800078e0a12 */
[----:B------:R-:W-:-:S05]  /*3210*/  IMAD R19, R24, R18, R19 ;  /* 0x0000001218137224 */ /* 0x000fca00078e0213 */
[----:B------:R-:W-:-:S13]  /*3220*/  ISETP.GT.U32.AND P2, PT, R24, R19, PT ;  /* 0x000000131800720c */ /* 0x000fda0003f44070 */
[----:B------:R-:W-:-:S04]  /*3230*/  @!P2 IADD3 R19, PT, PT, R19, -R24, RZ ;  /* 0x800000181313a210 */ /* 0x000fc80007ffe0ff */
[----:B------:R-:W-:-:S13]  /*3240*/  ISETP.GT.U32.AND P2, PT, R24, R19, PT ;  /* 0x000000131800720c */ /* 0x000fda0003f44070 */
[----:B------:R-:W-:-:S04]  /*3250*/  @!P2 IMAD.IADD R19, R19, 0x1, -R24 ;  /* 0x000000011313a824 */ /* 0x000fc800078e0a18 */
[----:B------:R-:W-:-:S05]  /*3260*/  @!P3 IMAD.MOV R19, RZ, RZ, -R19 ;  /* 0x000000ffff13b224 */ /* 0x000fca00078e0a13 */
[----:B------:R-:W-:-:S04]  /*3270*/  SEL R18, R4, R19, !P0 ;  /* 0x0000001304127207 */ /* 0x000fc80004000000 */
[----:B------:R-:W-:-:S05]  /*3280*/  IADD3 R19, PT, PT, R9, R18, RZ ;  /* 0x0000001209137210 */ /* 0x000fca0007ffe0ff */
[----:B------:R-:W-:-:S05]  /*3290*/  IMAD R19, R19, R20, -0x568a2c47 ;  /* 0xa975d3b913137424 */ /* 0x000fca00078e0214 */
[----:B--2---:R-:W-:-:S05]  /*32a0*/  LOP3.LUT R22, R19, 0x7fffffff, RZ, 0xc0, !PT ;  /* 0x7fffffff13167812 */ /* 0x004fca00078ec0ff */
[----:B------:R-:W-:-:S04]  /*32b0*/  IMAD.HI.U32 R19, R11, R22, RZ ;  /* 0x000000160b137227 */ /* 0x000fc800078e00ff */
[----:B------:R-:W-:-:S04]  /*32c0*/  IMAD.MOV R19, RZ, RZ, -R19 ;  /* 0x000000ffff137224 */ /* 0x000fc800078e0a13 */
[----:B------:R-:W-:-:S05]  /*32d0*/  IMAD R19, R19, UR6, R22 ;  /* 0x0000000613137c24 */ /* 0x000fca000f8e0216 */
[----:B------:R-:W-:-:S13]  /*32e0*/  ISETP.GE.U32.AND P2, PT, R19, UR6, PT ;  /* 0x0000000613007c0c */ /* 0x000fda000bf46070 */
[----:B------:R-:W-:-:S05]  /*32f0*/  @P2 VIADD R19, R19, -UR6 ;  /* 0x8000000613132c36 */ /* 0x000fca0008000000 */
[----:B------:R-:W-:-:S13]  /*3300*/  ISETP.GE.U32.AND P2, PT, R19, UR6, PT ;  /* 0x0000000613007c0c */ /* 0x000fda000bf46070 */
[----:B------:R-:W-:-:S04]  /*3310*/  @P2 IADD3 R19, PT, PT, R19, -UR6, RZ ;  /* 0x8000000613132c10 */ /* 0x000fc8000fffe0ff */
[----:B------:R-:W-:-:S05]  /*3320*/  SEL R19, R10, R19, !P1 ;  /* 0x000000130a137207 */ /* 0x000fca0004800000 */
[----:B------:R-:W-:-:S04]  /*3330*/  IMAD R19, R19, UR7, R18 ;  /* 0x0000000713137c24 */ /* 0x000fc8000f8e0212 */
        /* <DEDUP_REMOVED lines=40> */
[----:B------:R-:W-:Y:S01]  /*35c0*/  MOV R18, RZ ;  /* 0x000000ff00127202 */ /* 0x000fe20000000f00 */
[----:B-1----:R-:W-:-:S05]  /*35d0*/  VIADD R25, R7, 0x280 ;  /* 0x0000028007197836 */ /* 0x002fca0000000000 */
[----:B------:R-:W-:Y:S01]  /*35e0*/  ISETP.GE.AND P3, PT, R25, RZ, PT ;  /* 0x000000ff1900720c */ /* 0x000fe20003f66270 */
[----:B0-----:R-:W-:-:S04]  /*35f0*/  VIADD R27, R26, 0xffffffe ;  /* 0x0ffffffe1a1b7836 */ /* 0x001fc80000000000 */
[----:B------:R-:W0:Y:S02]  /*3600*/  F2I.FTZ.U32.TRUNC.NTZ R19, R27 ;  /* 0x0000001b00137305 */ /* 0x000e24000021f000 */
[----:B0-----:R-:W-:-:S05]  /*3610*/  IADD3 R29, PT, PT, RZ, -R19, RZ ;  /* 0x80000013ff1d7210 */ /* 0x001fca0007ffe0ff */
        /* <DEDUP_REMOVED lines=9> */
[----:B------:R-:W-:-:S05]  /*36b0*/  @!P2 IMAD.IADD R19, R19, 0x1, -R24 ;  /* 0x000000011313a824 */ /* 0x000fca00078e0a18 */
[----:B------:R-:W-:-:S04]  /*36c0*/  @!P3 IADD3 R19, PT, PT, -R19, RZ, RZ ;  /* 0x000000ff1313b210 */ /* 0x000fc80007ffe1ff */
[----:B------:R-:W-:-:S05]  /*36d0*/  SEL R18, R4, R19, !P0 ;  /* 0x0000001304127207 */ /* 0x000fca0004000000 */
[----:B------:R-:W-:-:S04]  /*36e0*/  IMAD.IADD R19, R9, 0x1, R18 ;  /* 0x0000000109137824 */ /* 0x000fc800078e0212 */
[----:B------:R-:W-:-:S05]  /*36f0*/  IMAD R19, R19, R20, 0x6fc440b9 ;  /* 0x6fc440b913137424 */ /* 0x000fca00078e0214 */
[----:B--2---:R-:W-:-:S05]  /*3700*/  LOP3.LUT R22, R19, 0x7fffffff, RZ, 0xc0, !PT ;  /* 0x7fffffff13167812 */ /* 0x004fca00078ec0ff */
[----:B------:R-:W-:-:S05]  /*3710*/  IMAD.HI.U32 R19, R11, R22, RZ ;  /* 0x000000160b137227 */ /* 0x000fca00078e00ff */
[----:B------:R-:W-:-:S05]  /*3720*/  IADD3 R19, PT, PT, -R19, RZ, RZ ;  /* 0x000000ff13137210 */ /* 0x000fca0007ffe1ff */
        /* <DEDUP_REMOVED lines=12> */
[----:B------:R-:W-:-:S02]  /*37f0*/  HFMA2 R18, -RZ, RZ, 0, 0 ;  /* 0x00000000ff127431 */ /* 0x000fc400000001ff */
        /* <DEDUP_REMOVED lines=30> */
[----:B------:R-:W-:-:S04]  /*39e0*/  IABS R5, R5 ;  /* 0x0000000500057213 */ /* 0x000fc80000000000 */
[----:B------:R-:W0:Y:S01]  /*39f0*/  I2F.RP R24, R5 ;  /* 0x0000000500187306 */ /* 0x000e220000209400 */
[----:B---3--:R2:W-:Y:S04]  /*3a00*/  STG.E desc[UR4][R14.64+0x800], R25 ;  /* 0x000800190e007986 */ /* 0x0085e8000c101904 */
[----:B------:R1:W3:Y:S03]  /*3a10*/  LDG.E R23, desc[UR4][R22.64] ;  /* 0x0000000416177981 */ /* 0x0002e6000c1e1900 */
[----:B0-----:R-:W0:Y:S01]  /*3a20*/  MUFU.RCP R24, R24 ;  /* 0x0000001800187308 */ /* 0x001e220000001000 */
[----:B------:R-:W-:-:S05]  /*3a30*/  VIADD R21, R7, 0x380 ;  /* 0x0000038007157836 */ /* 0x000fca0000000000 */
[----:B------:R-:W-:Y:S02]  /*3a40*/  ISETP.GE.AND P3, PT, R21, RZ, PT ;  /* 0x000000ff1500720c */ /* 0x000fe40003f66270 */
[----:B-1----:R-:W-:Y:S01]  /*3a50*/  IABS R22, R21 ;  /* 0x0000001500167213 */ /* 0x002fe20000000000 */
[----:B0-----:R-:W-:-:S06]  /*3a60*/  VIADD R19, R24, 0xffffffe ;  /* 0x0ffffffe18137836 */ /* 0x001fcc0000000000 */
[----:B------:R-:W0:Y:S02]  /*3a70*/  F2I.FTZ.U32.TRUNC.NTZ R19, R19 ;  /* 0x0000001300137305 */ /* 0x000e24000021f000 */
[----:B0-----:R-:W-:-:S05]  /*3a80*/  IADD3 R18, PT, PT, RZ, -R19, RZ ;  /* 0x80000013ff127210 */ /* 0x001fca0007ffe0ff */
[----:B------:R-:W-:Y:S01]  /*3a90*/  IMAD R7, R18, R5, RZ ;  /* 0x0000000512077224 */ /* 0x000fe200078e02ff */
[----:B------:R-:W-:-:S05]  /*3aa0*/  MOV R18, RZ ;  /* 0x000000ff00127202 */ /* 0x000fca0000000f00 */
[----:B------:R-:W-:-:S06]  /*3ab0*/  IMAD.HI.U32 R7, R19, R7, R18 ;  /* 0x0000000713077227 */ /* 0x000fcc00078e0012 */
        /* <DEDUP_REMOVED lines=11> */
[----:B------:R-:W-:-:S05]  /*3b70*/  LOP3.LUT R18, R9, 0x7fffffff, RZ, 0xc0, !PT ;  /* 0x7fffffff09127812 */ /* 0x000fca00078ec0ff */
        /* <DEDUP_REMOVED lines=10> */
[----:B---3--:R2:W-:Y:S05]  /*3c20*/  STG.E desc[UR4][R14.64+0xa00], R23 ;  /* 0x000a00170e007986 */ /* 0x0085ea000c101904 */
[----:B------:R-:W3:Y:S01]  /*3c30*/  LDG.E R17, desc[UR4][R16.64] ;  /* 0x0000000410117981 */ /* 0x000ee2000c1e1900 */
[----:B------:R-:W-:-:S04]  /*3c40*/  LOP3.LUT R4, R8, 0x7ffffff8, RZ, 0xc0, !PT ;  /* 0x7ffffff808047812 */ /* 0x000fc800078ec0ff */
[----:B------:R-:W-:Y:S01]  /*3c50*/  ISETP.NE.AND P0, PT, R4, 0x8, PT ;  /* 0x000000080400780c */ /* 0x000fe20003f05270 */
[----:B---3--:R2:W-:-:S12]  /*3c60*/  STG.E desc[UR4][R14.64+0xc00], R17 ;  /* 0x000c00110e007986 */ /* 0x0085d8000c101904 */
[----:B------:R-:W-:Y:S05]  /*3c70*/  @!P0 BRA `(.L_x_480) ;  /* 0x0000000c00f48947 */ /* 0x000fea0003800000 */
[----:B--2---:R-:W0:Y:S01]  /*3c80*/  LDC.64 R14, c[0x0][0x390] ;  /* 0x0000e400ff0e7b82 */ /* 0x004e220000000a00 */
[----:B------:R-:W-:Y:S01]  /*3c90*/  IMAD.MOV.U32 R8, RZ, RZ, 0x8 ;  /* 0x00000008ff087424 */ /* 0x000fe200078e00ff */
[----:B------:R-:W1:Y:S06]  /*3ca0*/  LDCU.64 UR6, c[0x0][0x398] ;  /* 0x00007300ff0677ac */ /* 0x000e6c0008000a00 */
.L_x_481:
[----:B------:R-:W2:Y:S01]  /*3cb0*/  LDC R22, c[0x0][0x3bc] ;  /* 0x0000ef00ff167b82 */ /* 0x000ea20000000800 */
[----:B---3--:R-:W-:Y:S01]  /*3cc0*/  LEA R25, R8, R3, 0x7 ;  /* 0x0000000308197211 */ /* 0x008fe200078e38ff */
[----:B-1----:R-:W1:Y:S01]  /*3cd0*/  I2F.U32.RP R11, UR6 ;  /* 0x00000006000b7d06 */ /* 0x002e620008209000 */
[----:B------:R-:W-:-:S03]  /*3ce0*/  HFMA2 R21, -RZ, RZ, 2.88671875, 25.703125 ;  /* 0x41c64e6dff157431 */ /* 0x000fc600000001ff */
[----:B------:R-:W-:-:S05]  /*3cf0*/  IMAD.IADD R9, R0, 0x1, R25 ;  /* 0x0000000100097824 */ /* 0x000fca00078e0219 */
[----:B------:R-:W-:Y:S02]  /*3d00*/  IABS R10, R9 ;  /* 0x00000009000a7213 */ /* 0x000fe40000000000 */
[----:B------:R-:W-:-:S03]  /*3d10*/  ISETP.GE.AND P2, PT, R9, RZ, PT ;  /* 0x000000ff0900720c */ /* 0x000fc60003f46270 */
[----:B------:R-:W-:Y:S01]  /*3d20*/  IMAD.HI.U32 R7, R7, R10, RZ ;  /* 0x0000000a07077227 */ /* 0x000fe200078e00ff */
[----:B-1----:R-:W1:Y:S04]  /*3d30*/  MUFU.RCP R11, R11 ;  /* 0x0000000b000b7308 */ /* 0x002e680000001000 */
[----:B------:R-:W-:Y:S02]  /*3d40*/  IADD3 R7, PT, PT, -R7, RZ, RZ ;  /* 0x000000ff07077210 */ /* 0x000fe40007ffe1ff */
[-C--:B--2---:R-:W-:Y:S02]  /*3d50*/  IABS R23, R22.reuse ;  /* 0x0000001600177213 */ /* 0x084fe40000000000 */
[----:B------:R-:W-:Y:S02]  /*3d60*/  ISETP.NE.AND P1, PT, R22, RZ, PT ;  /* 0x000000ff1600720c */ /* 0x000fe40003f25270 */
[----:B------:R-:W-:Y:S01]  /*3d70*/  LOP3.LUT R22, RZ, R22, RZ, 0x33, !PT ;  /* 0x00000016ff167212 */ /* 0x000fe200078e33ff */
[----:B------:R-:W-:-:S05]  /*3d80*/  IMAD R10, R23, R7, R10 ;  /* 0x00000007170a7224 */ /* 0x000fca00078e020a */
[----:B------:R-:W-:Y:S02]  /*3d90*/  ISETP.GT.U32.AND P0, PT, R5, R10, PT ;  /* 0x0000000a0500720c */ /* 0x000fe40003f04070 */
[----:B-1----:R-:W-:-:S04]  /*3da0*/  IADD3 R16, PT, PT, R11, 0xffffffe, RZ ;  /* 0x0ffffffe0b107810 */ /* 0x002fc80007ffe0ff */
[----:B------:R-:W1:Y:S07]  /*3db0*/  F2I.FTZ.U32.TRUNC.NTZ R17, R16 ;  /* 0x0000001000117305 */ /* 0x000e6e000021f000 */
[----:B------:R-:W-:-:S05]  /*3dc0*/  @!P0 IMAD.IADD R10, R10, 0x1, -R23 ;  /* 0x000000010a0a8824 */ /* 0x000fca00078e0a17 */
[----:B------:R-:W-:Y:S01]  /*3dd0*/  ISETP.GT.U32.AND P0, PT, R5, R10, PT ;  /* 0x0000000a0500720c */ /* 0x000fe20003f04070 */
[----:B-1----:R-:W-:-:S04]  /*3de0*/  IMAD.MOV R11, RZ, RZ, -R17 ;  /* 0x000000ffff0b7224 */ /* 0x002fc800078e0a11 */
[----:B------:R-:W-:-:S08]  /*3df0*/  IMAD R11, R11, UR6, RZ ;  /* 0x000000060b0b7c24 */ /* 0x000fd0000f8e02ff */
[----:B------:R-:W-:-:S05]  /*3e00*/  @!P0 IMAD.IADD R10, R10, 0x1, -R23 ;  /* 0x000000010a0a8824 */ /* 0x000fca00078e0a17 */
[----:B------:R-:W-:Y:S02]  /*3e10*/  MOV R5, R10 ;  /* 0x0000000a00057202 */ /* 0x000fe40000000f00 */
[----:B------:R-:W-:-:S03]  /*3e20*/  IADD3 R10, PT, PT, R6, R25, RZ ;  /* 0x00000019060a7210 */ /* 0x000fc60007ffe0ff */
[----:B------:R-:W-:-:S05]  /*3e30*/  @!P2 IMAD.MOV R5, RZ, RZ, -R5 ;  /* 0x000000ffff05a224 */ /* 0x000fca00078e0a05 */
[----:B------:R-:W-:-:S05]  /*3e40*/  SEL R5, R22, R5, !P1 ;  /* 0x0000000516057207 */ /* 0x000fca0004800000 */
[----:B------:R-:W-:-:S04]  /*3e50*/  IMAD.IADD R16, R5, 0x1, R10 ;  /* 0x0000000105107824 */ /* 0x000fc800078e020a */
[----:B------:R-:W-:Y:S01]  /*3e60*/  IMAD R7, R16, R21, 0x3039 ;  /* 0x0000303910077424 */ /* 0x000fe200078e0215 */
[----:B------:R-:W-:-:S04]  /*3e70*/  MOV R16, RZ ;  /* 0x000000ff00107202 */ /* 0x000fc80000000f00 */
[----:B------:R-:W-:Y:S01]  /*3e80*/  LOP3.LUT R7, R7, 0x7fffffff, RZ, 0xc0, !PT ;  /* 0x7fffffff07077812 */ /* 0x000fe200078ec0ff */
[----:B------:R-:W-:-:S06]  /*3e90*/  IMAD.HI.U32 R20, R17, R11, R16 ;  /* 0x0000000b11147227 */ /* 0x000fcc00078e0010 */
[----:B------:R-:W-:-:S04]  /*3ea0*/  IMAD.HI.U32 R11, R20, R7, RZ ;  /* 0x00000007140b7227 */ /* 0x000fc800078e00ff */
[----:B------:R-:W-:Y:S01]  /*3eb0*/  IMAD.MOV R16, RZ, RZ, -R11 ;  /* 0x000000ffff107224 */ /* 0x000fe200078e0a0b */
[----:B------:R-:W-:-:S03]  /*3ec0*/  LOP3.LUT R11, RZ, UR6, RZ, 0x33, !PT ;  /* 0x00000006ff0b7c12 */ /* 0x000fc6000f8e33ff */
[----:B------:R-:W-:-:S05]  /*3ed0*/  IMAD R16, R16, UR6, R7 ;  /* 0x0000000610107c24 */ /* 0x000fca000f8e0207 */
[----:B------:R-:W-:-:S13]  /*3ee0*/  ISETP.GE.U32.AND P0, PT, R16, UR6, PT ;  /* 0x0000000610007c0c */ /* 0x000fda000bf06070 */
[----:B------:R-:W-:Y:S02]  /*3ef0*/  @P0 IADD3 R16, PT, PT, R16, -UR6, RZ ;  /* 0x8000000610100c10 */ /* 0x000fe4000fffe0ff */
[----:B------:R-:W-:Y:S02]  /*3f00*/  ISETP.NE.U32.AND P0, PT, RZ, UR6, PT ;  /* 0x00000006ff007c0c */ /* 0x000fe4000bf05070 */
[----:B------:R-:W-:-:S13]  /*3f10*/  ISETP.GE.U32.AND P2, PT, R16, UR6, PT ;  /* 0x0000000610007c0c */ /* 0x000fda000bf46070 */
[----:B------:R-:W-:-:S05]  /*3f20*/  @P2 VIADD R16, R16, -UR6 ;  /* 0x8000000610102c36 */ /* 0x000fca0008000000 */
[----:B------:R-:W-:-:S05]  /*3f30*/  SEL R16, R11, R16, !P0 ;  /* 0x000000100b107207 */ /* 0x000fca0004000000 */
[----:B------:R-:W-:-:S04]  /*3f40*/  IMAD R19, R16, UR7, R5 ;  /* 0x0000000710137c24 */ /* 0x000fc8000f8e0205 */
[----:B0-----:R-:W-:-:S05]  /*3f50*/  IMAD.WIDE R18, R19, 0x4, R14 ;  /* 0x0000000413127825 */ /* 0x001fca00078e020e */
[----:B------:R0:W2:Y:S01]  /*3f60*/  LDG.E R27, desc[UR4][R18.64] ;  /* 0x00000004121b7981 */ /* 0x0000a2000c1e1900 */
[----:B------:R-:W1:Y:S01]  /*3f70*/  I2F.RP R5, R23 ;  /* 0x0000001700057306 */ /* 0x000e620000209400 */
[----:B------:R-:W-:-:S04]  /*3f80*/  IADD3 R24, PT, PT, R9, 0x80, RZ ;  /* 0x0000008009187810 */ /* 0x000fc80007ffe0ff */
[----:B------:R-:W-:Y:S02]  /*3f90*/  IABS R26, R24 ;  /* 0x00000018001a7213 */ /* 0x000fe40000000000 */
[----:B------:R-:W-:Y:S01]  /*3fa0*/  ISETP.GE.AND P3, PT, R24, RZ, PT ;  /* 0x000000ff1800720c */ /* 0x000fe20003f66270 */
[----:B-1----:R-:W1:Y:S02]  /*3fb0*/  MUFU.RCP R5, R5 ;  /* 0x0000000500057308 */ /* 0x002e640000001000 */
[----:B-1----:R-:W-:-:S06]  /*3fc0*/  IADD3 R17, PT, PT, R5, 0xffffffe, RZ ;  /* 0x0ffffffe05117810 */ /* 0x002fcc0007ffe0ff */
[----:B------:R-:W1:Y:S02]  /*3fd0*/  F2I.FTZ.U32.TRUNC.NTZ R17, R17 ;  /* 0x0000001100117305 */ /* 0x000e64000021f000 */
[----:B-1----:R-:W-:-:S04]  /*3fe0*/  IMAD.MOV R16, RZ, RZ, -R17 ;  /* 0x000000ffff107224 */ /* 0x002fc800078e0a11 */
[----:B------:R-:W-:Y:S02]  /*3ff0*/  IMAD R7, R16, R23, RZ ;  /* 0x0000001710077224 */ /* 0x000fe400078e02ff */
[----:B------:R-:W-:-:S04]  /*4000*/  IMAD.MOV.U32 R16, RZ, RZ, RZ ;  /* 0x000000ffff107224 */ /* 0x000fc800078e00ff */
[----:B------:R-:W-:Y:S01]  /*4010*/  IMAD.HI.U32 R7, R17, R7, R16 ;  /* 0x0000000711077227 */ /* 0x000fe200078e0010 */
[----:B------:R-:W-:-:S05]  /*4020*/  MOV R16, R26 ;  /* 0x0000001a00107202 */ /* 0x000fca0000000f00 */
[----:B------:R-:W-:-:S04]  /*4030*/  IMAD.HI.U32 R5, R7, R16, RZ ;  /* 0x0000001007057227 */ /* 0x000fc800078e00ff */
[----:B------:R-:W-:-:S04]  /*4040*/  IMAD.MOV R5, RZ, RZ, -R5 ;  /* 0x000000ffff057224 */ /* 0x000fc800078e0a05 */
[----:B------:R-:W-:Y:S01]  /*4050*/  IMAD R16, R23, R5, R16 ;  /* 0x0000000517107224 */ /* 0x000fe200078e0210 */
[----:B------:R-:W-:-:S04]  /*4060*/  MOV R5, R23 ;  /* 0x0000001700057202 */ /* 0x000fc80000000f00 */
[----:B------:R-:W-:-:S13]  /*4070*/  ISETP.GT.U32.AND P2, PT, R5, R16, PT ;  /* 0x000000100500720c */ /* 0x000fda0003f44070 */
[----:B------:R-:W-:-:S05]  /*4080*/  @!P2 IMAD.IADD R16, R16, 0x1, -R23 ;  /* 0x000000011010a824 */ /* 0x000fca00078e0a17 */
[----:B------:R-:W-:-:S13]  /*4090*/  ISETP.GT.U32.AND P2, PT, R5, R16, PT ;  /* 0x000000100500720c */ /* 0x000fda0003f44070 */
[----:B------:R-:W-:-:S05]  /*40a0*/  @!P2 IADD3 R16, PT, PT, R16, -R23, RZ ;  /* 0x800000171010a210 */ /* 0x000fca0007ffe0ff */
[----:B------:R-:W-:-:S05]  /*40b0*/  @!P3 IMAD.MOV R16, RZ, RZ, -R16 ;  /* 0x000000ffff10b224 */ /* 0x000fca00078e0a10 */
[----:B------:R-:W-:-:S04]  /*40c0*/  SEL R17, R22, R16, !P1 ;  /* 0x0000001016117207 */ /* 0x000fc80004800000 */
[----:B------:R-:W-:-:S05]  /*40d0*/  IADD3 R16, PT, PT, R17, R10, RZ ;  /* 0x0000000a11107210 */ /* 0x000fca0007ffe0ff */
[----:B------:R-:W-:-:S05]  /*40e0*/  IMAD R16, R16, R21, -0x1cd89947 ;  /* 0xe32766b910107424 */ /* 0x000fca00078e0215 */
[----:B0-----:R-:W-:-:S05]  /*40f0*/  LOP3.LUT R19, R16, 0x7fffffff, RZ, 0xc0, !PT ;  /* 0x7fffffff10137812 */ /* 0x001fca00078ec0ff */
[----:B------:R-:W-:-:S04]  /*4100*/  IMAD.HI.U32 R16, R20, R19, RZ ;  /* 0x0000001314107227 */ /* 0x000fc800078e00ff */
[----:B------:R-:W-:-:S04]  /*4110*/  IMAD.MOV R16, RZ, RZ, -R16 ;  /* 0x000000ffff107224 */ /* 0x000fc800078e0a10 */
[----:B------:R-:W-:-:S05]  /*4120*/  IMAD R16, R16, UR6, R19 ;  /* 0x0000000610107c24 */ /* 0x000fca000f8e0213 */
[----:B------:R-:W-:-:S13]  /*4130*/  ISETP.GE.U32.AND P2, PT, R16, UR6, PT ;  /* 0x0000000610007c0c */ /* 0x000fda000bf46070 */
[----:B------:R-:W-:-:S04]  /*4140*/  @P2 IADD3 R16, PT, PT, R16, -UR6, RZ ;  /* 0x8000000610102c10 */ /* 0x000fc8000fffe0ff */
[----:B------:R-:W-:-:S13]  /*4150*/  ISETP.GE.U32.AND P2, PT, R16, UR6, PT ;  /* 0x0000000610007c0c */ /* 0x000fda000bf46070 */
[----:B------:R-:W-:-:S05]  /*4160*/  @P2 VIADD R16, R16, -UR6 ;  /* 0x8000000610102c36 */ /* 0x000fca0008000000 */
[----:B------:R-:W-:-:S05]  /*4170*/  SEL R16, R11, R16, !P0 ;  /* 0x000000100b107207 */ /* 0x000fca0004000000 */
[----:B------:R-:W-:Y:S02]  /*4180*/  IMAD R19, R16, UR7, R17 ;  /* 0x0000000710137c24 */ /* 0x000fe4000f8e0211 */
[----:B------:R-:W-:-:S04]  /*4190*/  IMAD.WIDE.U32 R16, R25, 0x4, R12 ;  /* 0x0000000419107825 */ /* 0x000fc800078e000c */
[----:B------:R-:W-:Y:S01]  /*41a0*/  IMAD.WIDE R18, R19, 0x4, R14 ;  /* 0x0000000413127825 */ /* 0x000fe200078e020e */
[----:B--2---:R0:W-:Y:S04]  /*41b0*/  STG.E desc[UR4][R16.64], R27 ;  /* 0x0000001b10007986 */ /* 0x0041e8000c101904 */
[----:B------:R1:W2:Y:S01]  /*41c0*/  LDG.E R29, desc[UR4][R18.64] ;  /* 0x00000004121d7981 */ /* 0x0002a2000c1e1900 */
[----:B------:R-:W-:Y:S01]  /*41d0*/  IADD3 R24, PT, PT, R9, 0x100, RZ ;  /* 0x0000010009187810 */ /* 0x000fe20007ffe0ff */
[----:B------:R-:W-:-:S03]  /*41e0*/  VIADD R25, R25, 0x80 ;  /* 0x0000008019197836 */ /* 0x000fc60000000000 */
[----:B------:R-:W-:Y:S02]  /*41f0*/  IABS R28, R24 ;  /* 0x00000018001c7213 */ /* 0x000fe40000000000 */
[----:B------:R-:W-:-:S03]  /*4200*/  ISETP.GE.AND P3, PT, R24, RZ, PT ;  /* 0x000000ff1800720c */ /* 0x000fc60003f66270 */
        /* <DEDUP_REMOVED lines=8> */
[----:B0-----:R-:W-:-:S05]  /*4290*/  SEL R17, R22, R26, !P1 ;  /* 0x0000001a16117207 */ /* 0x001fca0004800000 */
[----:B------:R-:W-:-:S04]  /*42a0*/  IMAD.IADD R16, R17, 0x1, R10 ;  /* 0x0000000111107824 */ /* 0x000fc800078e020a */
[----:B------:R-:W-:-:S05]  /*42b0*/  IMAD R16, R16, R21, -0x39b162c7 ;  /* 0xc64e9d3910107424 */ /* 0x000fca00078e0215 */
[----:B-1----:R-:W-:-:S05]  /*42c0*/  LOP3.LUT R19, R16, 0x7fffffff, RZ, 0xc0, !PT ;  /* 0x7fffffff10137812 */ /* 0x002fca00078ec0ff */
        /* <DEDUP_REMOVED lines=8> */
[----:B------:R-:W-:Y:S02]  /*4350*/  IMAD R19, R16, UR7, R17 ;  /* 0x0000000710137c24 */ /* 0x000fe4000f8e0211 */
[----:B------:R-:W-:-:S04]  /*4360*/  IMAD.WIDE R16, R25, 0x4, R12 ;  /* 0x0000000419107825 */ /* 0x000fc800078e020c */
[----:B------:R-:W-:Y:S01]  /*4370*/  IMAD.WIDE R18, R19, 0x4, R14 ;  /* 0x0000000413127825 */ /* 0x000fe200078e020e */
[----:B--2---:R-:W-:Y:S04]  /*4380*/  STG.E desc[UR4][R16.64], R29 ;  /* 0x0000001d10007986 */ /* 0x004fe8000c101904 */
        /* <DEDUP_REMOVED lines=25> */
[----:B------:R-:W-:-:S04]  /*4520*/  IMAD.WIDE R18, R19, 0x4, R14 ;  /* 0x0000000413127825 */ /* 0x000fc800078e020e */
[----:B------:R-:W-:Y:S01]  /*4530*/  VIADD R24, R9, 0x200 ;  /* 0x0000020009187836 */ /* 0x000fe20000000000 */
[----:B--2---:R0:W-:Y:S04]  /*4540*/  STG.E desc[UR4][R16.64+0x200], R27 ;  /* 0x0002001b10007986 */ /* 0x0041e8000c101904 */
[----:B------:R1:W2:Y:S01]  /*4550*/  LDG.E R25, desc[UR4][R18.64] ;  /* 0x0000000412197981 */ /* 0x0002a2000c1e1900 */
[----:B------:R-:W-:Y:S02]  /*4560*/  IABS R28, R24 ;  /* 0x00000018001c7213 */ /* 0x000fe40000000000 */
[----:B------:R-:W-:-:S03]  /*4570*/  ISETP.GE.AND P3, PT, R24, RZ, PT ;  /* 0x000000ff1800720c */ /* 0x000fc60003f66270 */
[----:B------:R-:W-:-:S05]  /*4580*/  IMAD.HI.U32 R26, R7, R28, RZ ;  /* 0x0000001c071a7227 */ /* 0x000fca00078e00ff */
[----:B------:R-:W-:-:S05]  /*4590*/  IADD3 R26, PT, PT, -R26, RZ, RZ ;  /* 0x000000ff1a1a7210 */ /* 0x000fca0007ffe1ff */
[----:B------:R-:W-:-:S05]  /*45a0*/  IMAD R26, R23, R26, R28 ;  /* 0x0000001a171a7224 */ /* 0x000fca00078e021c */
[----:B------:R-:W-:-:S13]  /*45b0*/  ISETP.GT.U32.AND P2, PT, R5, R26, PT ;  /* 0x0000001a0500720c */ /* 0x000fda0003f44070 */
[----:B------:R-:W-:-:S05]  /*45c0*/  @!P2 IMAD.IADD R26, R26, 0x1, -R23 ;  /* 0x000000011a1aa824 */ /* 0x000fca00078e0a17 */
[----:B------:R-:W-:-:S13]  /*45d0*/  ISETP.GT.U32.AND P2, PT, R5, R26, PT ;  /* 0x0000001a0500720c */ /* 0x000fda0003f44070 */
[----:B------:R-:W-:-:S05]  /*45e0*/  @!P2 IADD3 R26, PT, PT, R26, -R23, RZ ;  /* 0x800000171a1aa210 */ /* 0x000fca0007ffe0ff */
[----:B------:R-:W-:-:S05]  /*45f0*/  @!P3 IMAD.MOV R26, RZ, RZ, -R26 ;  /* 0x000000ffff1ab224 */ /* 0x000fca00078e0a1a */
[----:B-1----:R-:W-:-:S04]  /*4600*/  SEL R19, R22, R26, !P1 ;  /* 0x0000001a16137207 */ /* 0x002fc80004800000 */
        /* <DEDUP_REMOVED lines=11> */
[----:B------:R-:W-:-:S04]  /*46c0*/  IMAD R19, R18, UR7, R19 ;  /* 0x0000000712137c24 */ /* 0x000fc8000f8e0213 */
[----:B------:R-:W-:Y:S01]  /*46d0*/  IMAD.WIDE R18, R19, 0x4, R14 ;  /* 0x0000000413127825 */ /* 0x000fe200078e020e */
[----:B------:R-:W-:Y:S01]  /*46e0*/  IADD3 R24, PT, PT, R9, 0x280, RZ ;  /* 0x0000028009187810 */ /* 0x000fe20007ffe0ff */
[----:B--2---:R0:W-:Y:S04]  /*46f0*/  STG.E desc[UR4][R16.64+0x400], R25 ;  /* 0x0004001910007986 */ /* 0x0041e8000c101904 */
[----:B------:R1:W2:Y:S01]  /*4700*/  LDG.E R27, desc[UR4][R18.64] ;  /* 0x00000004121b7981 */ /* 0x0002a2000c1e1900 */
        /* <DEDUP_REMOVED lines=10> */
[----:B-1----:R-:W-:-:S05]  /*47b0*/  SEL R19, R22, R26, !P1 ;  /* 0x0000001a16137207 */ /* 0x002fca0004800000 */
[----:B------:R-:W-:-:S04]  /*47c0*/  IMAD.IADD R18, R19, 0x1, R10 ;  /* 0x0000000113127824 */ /* 0x000fc800078e020a */
[----:B------:R-:W-:-:S05]  /*47d0*/  IMAD R18, R18, R21, 0x6fc440b9 ;  /* 0x6fc440b912127424 */ /* 0x000fca00078e0215 */
[----:B0-----:R-:W-:-:S05]  /*47e0*/  LOP3.LUT R25, R18, 0x7fffffff, RZ, 0xc0, !PT ;  /* 0x7fffffff12197812 */ /* 0x001fca00078ec0ff */
        /* <DEDUP_REMOVED lines=25> */
[----:B------:R-:W-:-:S05]  /*4980*/  IMAD R18, R18, R21, 0x52eb7739 ;  /* 0x52eb773912127424 */ /* 0x000fca00078e0215 */
        /* <DEDUP_REMOVED lines=13> */
[----:B------:R-:W2:Y:S01]  /*4a60*/  LDG.E R19, desc[UR4][R18.64] ;  /* 0x0000000412137981 */ /* 0x000ea2000c1e1900 */
        /* <DEDUP_REMOVED lines=24> */
[----:B--2---:R3:W-:Y:S05]  /*4bf0*/  STG.E desc[UR4][R16.64+0xa00], R19 ;  /* 0x000a001310007986 */ /* 0x0047ea000c101904 */
[----:B------:R-:W2:Y:S01]  /*4c00*/  LDG.E R11, desc[UR4][R10.64] ;  /* 0x000000040a0b7981 */ /* 0x000ea2000c1e1900 */
[----:B------:R-:W-:-:S05]  /*4c10*/  VIADD R8, R8, 0x8 ;  /* 0x0000000808087836 */ /* 0x000fca0000000000 */
[----:B------:R-:W-:Y:S01]  /*4c20*/  ISETP.NE.AND P0, PT, R8, R4, PT ;  /* 0x000000040800720c */ /* 0x000fe20003f05270 */
[----:B--2---:R3:W-:-:S12]  /*4c30*/  STG.E desc[UR4][R16.64+0xc00], R11 ;  /* 0x000c000b10007986 */ /* 0x0047d8000c101904 */
[----:B------:R-:W-:Y:S05]  /*4c40*/  @P0 BRA `(.L_x_481) ;  /* 0xfffffff000180947 */ /* 0x000fea000383ffff */
.L_x_480:
[----:B------:R-:W-:-:S13]  /*4c50*/  ISETP.NE.AND P0, PT, R2, RZ, PT ;  /* 0x000000ff0200720c */ /* 0x000fda0003f05270 */
[----:B------:R-:W-:Y:S05]  /*4c60*/  @!P0 EXIT ;  /* 0x000000000000894d */ /* 0x000fea0003800000 */
[----:B------:R-:W0:Y:S01]  /*4c70*/  LDC R5, c[0x0][0x388] ;  /* 0x0000e200ff057b82 */ /* 0x000e220000000800 */
[----:B------:R-:W-:Y:S02]  /*4c80*/  ISETP.GE.U32.AND P1, PT, R2, 0x4, PT ;  /* 0x000000040200780c */ /* 0x000fe40003f26070 */
[----:B0-----:R-:W-:-:S04]  /*4c90*/  LOP3.LUT R22, R5, 0x3, RZ, 0xc0, !PT ;  /* 0x0000000305167812 */ /* 0x001fc800078ec0ff */
[----:B------:R-:W-:-:S07]  /*4ca0*/  ISETP.NE.AND P0, PT, R22, RZ, PT ;  /* 0x000000ff1600720c */ /* 0x000fce0003f05270 */
[----:B------:R-:W-:Y:S06]  /*4cb0*/  @!P1 BRA `(.L_x_482) ;  /* 0x0000000800749947 */ /* 0x000fec0003800000 */
[----:B------:R-:W0:Y:S01]  /*4cc0*/  LDC R20, c[0x0][0x3bc] ;  /* 0x0000ef00ff147b82 */ /* 0x000e220000000800 */
[----:B-12---:R-:W-:Y:S01]  /*4cd0*/  LEA R15, R4, R3, 0x7 ;  /* 0x00000003040f7211 */ /* 0x006fe200078e38ff */
[----:B---3--:R-:W-:Y:S01]  /*4ce0*/  HFMA2 R16, -RZ, RZ, 0, 0 ;  /* 0x00000000ff107431 */ /* 0x008fe200000001ff */
[----:B------:R-:W1:Y:S01]  /*4cf0*/  LDCU.64 UR6, c[0x0][0x398] ;  /* 0x00007300ff0677ac */ /* 0x000e620008000a00 */
[----:B------:R-:W-:Y:S01]  /*4d00*/  HFMA2 R19, -RZ, RZ, 2.88671875, 25.703125 ;  /* 0x41c64e6dff137431 */ /* 0x000fe200000001ff */
[----:B------:R-:W-:Y:S01]  /*4d10*/  IADD3 R18, PT, PT, R6, R15, RZ ;  /* 0x0000000f06127210 */ /* 0x000fe20007ffe0ff */
[----:B------:R-:W-:-:S05]  /*4d20*/  IMAD.IADD R2, R0, 0x1, R15 ;  /* 0x0000000100027824 */ /* 0x000fca00078e020f */
[----:B------:R-:W-:Y:S02]  /*4d30*/  IABS R8, R2 ;  /* 0x0000000200087213 */ /* 0x000fe40000000000 */
[----:B------:R-:W-:Y:S01]  /*4d40*/  ISETP.GE.AND P2, PT, R2, RZ, PT ;  /* 0x000000ff0200720c */ /* 0x000fe20003f46270 */
[----:B-1----:R-:W1:Y:S01]  /*4d50*/  I2F.U32.RP R10, UR6 ;  /* 0x00000006000a7d06 */ /* 0x002e620008209000 */
[----:B------:R-:W-:Y:S02]  /*4d60*/  LOP3.LUT R23, RZ, UR6, RZ, 0x33, !PT ;  /* 0x00000006ff177c12 */ /* 0x000fe4000f8e33ff */
[----:B0-----:R-:W-:-:S05]  /*4d70*/  IABS R14, R20 ;  /* 0x00000014000e7213 */ /* 0x001fca0000000000 */
[----:B------:R-:W0:Y:S08]  /*4d80*/  I2F.RP R7, R14 ;  /* 0x0000000e00077306 */ /* 0x000e300000209400 */
[----:B-1----:R-:W-:Y:S08]  /*4d90*/  MUFU.RCP R10, R10 ;  /* 0x0000000a000a7308 */ /* 0x002ff00000001000 */
[----:B0-----:R-:W0:Y:S02]  /*4da0*/  MUFU.RCP R7, R7 ;  /* 0x0000000700077308 */ /* 0x001e240000001000 */
[----:B0-----:R-:W-:-:S06]  /*4db0*/  IADD3 R17, PT, PT, R7, 0xffffffe, RZ ;  /* 0x0ffffffe07117810 */ /* 0x001fcc0007ffe0ff */
[----:B------:R-:W0:Y:S02]  /*4dc0*/  F2I.FTZ.U32.TRUNC.NTZ R17, R17 ;  /* 0x0000001100117305 */ /* 0x000e24000021f000 */
[----:B0-----:R-:W-:-:S04]  /*4dd0*/  IMAD.MOV R9, RZ, RZ, -R17 ;  /* 0x000000ffff097224 */ /* 0x001fc800078e0a11 */
[----:B------:R-:W-:-:S04]  /*4de0*/  IMAD R9, R9, R14, RZ ;  /* 0x0000000e09097224 */ /* 0x000fc800078e02ff */
[----:B------:R-:W-:-:S04]  /*4df0*/  IMAD.HI.U32 R16, R17, R9, R16 ;  /* 0x0000000911107227 */ /* 0x000fc800078e0010 */
[----:B------:R-:W-:-:S04]  /*4e00*/  IMAD.MOV.U32 R9, RZ, RZ, R8 ;  /* 0x000000ffff097224 */ /* 0x000fc800078e0008 */
[----:B------:R-:W-:-:S05]  /*4e10*/  IMAD.HI.U32 R7, R16, R9, RZ ;  /* 0x0000000910077227 */ /* 0x000fca00078e00ff */
[----:B------:R-:W-:-:S05]  /*4e20*/  IADD3 R7, PT, PT, -R7, RZ, RZ ;  /* 0x000000ff07077210 */ /* 0x000fca0007ffe1ff */
[----:B------:R-:W-:Y:S01]  /*4e30*/  IMAD R7, R14, R7, R9 ;  /* 0x000000070e077224 */ /* 0x000fe200078e0209 */
[----:B------:R-:W-:-:S04]  /*4e40*/  IADD3 R9, PT, PT, R10, 0xffffffe, RZ ;  /* 0x0ffffffe0a097810 */ /* 0x000fc80007ffe0ff */
[----:B------:R-:W-:Y:S02]  /*4e50*/  ISETP.GT.U32.AND P1, PT, R14, R7, PT ;  /* 0x000000070e00720c */ /* 0x000fe40003f24070 */
[----:B------:R-:W0:Y:S11]  /*4e60*/  F2I.FTZ.U32.TRUNC.NTZ R9, R9 ;  /* 0x0000000900097305 */ /* 0x000e36000021f000 */
[----:B------:R-:W-:-:S02]  /*4e70*/  @!P1 IMAD.IADD R7, R7, 0x1, -R14 ;  /* 0x0000000107079824 */ /* 0x000fc400078e0a0e */
[----:B0-----:R-:W-:-:S03]  /*4e80*/  IMAD.MOV R21, RZ, RZ, -R9 ;  /* 0x000000ffff157224 */ /* 0x001fc600078e0a09 */
[----:B------:R-:W-:Y:S01]  /*4e90*/  ISETP.GT.U32.AND P1, PT, R14, R7, PT ;  /* 0x000000070e00720c */ /* 0x000fe20003f24070 */
[----:B------:R-:W-:-:S12]  /*4ea0*/  IMAD R21, R21, UR6, RZ ;  /* 0x0000000615157c24 */ /* 0x000fd8000f8e02ff */
[----:B------:R-:W-:Y:S01]  /*4eb0*/  @!P1 IMAD.IADD R7, R7, 0x1, -R14 ;  /* 0x0000000107079824 */ /* 0x000fe200078e0a0e */
[----:B------:R-:W-:-:S04]  /*4ec0*/  ISETP.NE.AND P1, PT, R20, RZ, PT ;  /* 0x000000ff1400720c */ /* 0x000fc80003f25270 */
[----:B------:R-:W-:Y:S02]  /*4ed0*/  MOV R8, R7 ;  /* 0x0000000700087202 */ /* 0x000fe40000000f00 */
[----:B------:R-:W-:-:S03]  /*4ee0*/  LOP3.LUT R7, RZ, R20, RZ, 0x33, !PT ;  /* 0x00000014ff077212 */ /* 0x000fc600078e33ff */
        /* <DEDUP_REMOVED lines=8> */
[----:B------:R-:W-:-:S04]  /*4f70*/  IMAD.MOV R9, RZ, RZ, -R8 ;  /* 0x000000ffff097224 */ /* 0x000fc800078e0a08 */
[----:B------:R-:W-:Y:S02]  /*4f80*/  IMAD R10, R9, UR6, R10 ;  /* 0x00000006090a7c24 */ /* 0x000fe4000f8e020a */
[----:B------:R-:W0:Y:S03]  /*4f90*/  LDC.64 R8, c[0x0][0x390] ;  /* 0x0000e400ff087b82 */ /* 0x000e260000000a00 */
        /* <DEDUP_REMOVED lines=21> */
[----:B0-----:R-:W-:-:S04]  /*50f0*/  IMAD.IADD R10, R18, 0x1, R27 ;  /* 0x00000001120a7824 */ /* 0x001fc800078e021b */
        /* <DEDUP_REMOVED lines=13> */
[----:B------:R-:W-:-:S04]  /*51d0*/  IABS R24, R20 ;  /* 0x0000001400187213 */ /* 0x000fc80000000000 */
[----:B------:R-:W0:Y:S08]  /*51e0*/  I2F.RP R26, R24 ;  /* 0x00000018001a7306 */ /* 0x000e300000209400 */
[----:B0-----:R-:W0:Y:S01]  /*51f0*/  MUFU.RCP R26, R26 ;  /* 0x0000001a001a7308 */ /* 0x001e220000001000 */
[----:B--2---:R1:W-:Y:S04]  /*5200*/  STG.E desc[UR4][R10.64], R25 ;  /* 0x000000190a007986 */ /* 0x0043e8000c101904 */
[----:B------:R2:W3:Y:S01]  /*5210*/  LDG.E R27, desc[UR4][R14.64] ;  /* 0x000000040e1b7981 */ /* 0x0004e2000c1e1900 */
[----:B0-----:R-:W-:-:S04]  /*5220*/  VIADD R16, R26, 0xffffffe ;  /* 0x0ffffffe1a107836 */ /* 0x001fc80000000000 */
[----:B------:R0:W4:Y:S01]  /*5230*/  F2I.FTZ.U32.TRUNC.NTZ R17, R16 ;  /* 0x0000001000117305 */ /* 0x000122000021f000 */
[----:B--2---:R-:W-:Y:S01]  /*5240*/  IADD3 R14, PT, PT, R2, 0x100, RZ ;  /* 0x00000100020e7810 */ /* 0x004fe20007ffe0ff */
[----:B0-----:R-:W-:-:S03]  /*5250*/  IMAD.MOV.U32 R16, RZ, RZ, RZ ;  /* 0x000000ffff107224 */ /* 0x001fc600078e00ff */
[----:B------:R-:W-:Y:S02]  /*5260*/  ISETP.GE.AND P4, PT, R14, RZ, PT ;  /* 0x000000ff0e00720c */ /* 0x000fe40003f86270 */
[----:B----4-:R-:W-:-:S05]  /*5270*/  IADD3 R29, PT, PT, RZ, -R17, RZ ;  /* 0x80000011ff1d7210 */ /* 0x010fca0007ffe0ff */
        /* <DEDUP_REMOVED lines=26> */
[----:B------:R-:W0:Y:S08]  /*5420*/  I2F.RP R24, R20 ;  /* 0x0000001400187306 */ /* 0x000e300000209400 */
[----:B0-----:R-:W0:Y:S01]  /*5430*/  MUFU.RCP R24, R24 ;  /* 0x0000001800187308 */ /* 0x001e220000001000 */
[----:B---3--:R4:W-:Y:S04]  /*5440*/  STG.E desc[UR4][R10.64+0x200], R27 ;  /* 0x0002001b0a007986 */ /* 0x0089e8000c101904 */
[----:B------:R2:W3:Y:S01]  /*5450*/  LDG.E R15, desc[UR4][R14.64] ;  /* 0x000000040e0f7981 */ /* 0x0004e2000c1e1900 */
[----:B0-----:R-:W-:-:S02]  /*5460*/  VIADD R16, R24, 0xffffffe ;  /* 0x0ffffffe18107836 */ /* 0x001fc40000000000 */
[----:B------:R-:W-:Y:S02]  /*5470*/  VIADD R2, R2, 0x180 ;  /* 0x0000018002027836 */ /* 0x000fe40000000000 */
[----:B------:R0:W1:Y:S03]  /*5480*/  F2I.FTZ.U32.TRUNC.NTZ R17, R16 ;  /* 0x0000001000117305 */ /* 0x000066000021f000 */
[----:B------:R-:W-:Y:S01]  /*5490*/  ISETP.GE.AND P4, PT, R2, RZ, PT ;  /* 0x000000ff0200720c */ /* 0x000fe20003f86270 */
[----:B0-----:R-:W-:Y:S01]  /*54a0*/  HFMA2 R16, -RZ, RZ, 0, 0 ;  /* 0x00000000ff107431 */ /* 0x001fe200000001ff */
[----:B-1----:R-:W-:-:S05]  /*54b0*/  IADD3 R25, PT, PT, RZ, -R17, RZ ;  /* 0x80000011ff197210 */ /* 0x002fca0007ffe0ff */
[----:B------:R-:W-:-:S04]  /*54c0*/  IMAD R25, R25, R20, RZ ;  /* 0x0000001419197224 */ /* 0x000fc800078e02ff */
[----:B--2---:R-:W-:Y:S01]  /*54d0*/  IMAD.HI.U32 R14, R17, R25, R16 ;  /* 0x00000019110e7227 */ /* 0x004fe200078e0010 */
        /* <DEDUP_REMOVED lines=24> */
[----:B------:R-:W2:Y:S01]  /*5660*/  LDG.E R9, desc[UR4][R8.64] ;  /* 0x0000000408097981 */ /* 0x000ea2000c1e1900 */
[----:B------:R-:W-:-:S03]  /*5670*/  VIADD R4, R4, 0x4 ;  /* 0x0000000404047836 */ /* 0x000fc60000000000 */
[----:B--2---:R4:W-:Y:S04]  /*5680*/  STG.E desc[UR4][R10.64+0x600], R9 ;  /* 0x000600090a007986 */ /* 0x0049e8000c101904 */
.L_x_482:
[----:B------:R-:W-:Y:S05]  /*5690*/  @!P0 EXIT ;  /* 0x000000000000894d */ /* 0x000fea0003800000 */
[----:B------:R-:W-:Y:S02]  /*56a0*/  ISETP.NE.AND P1, PT, R22, 0x1, PT ;  /* 0x000000011600780c */ /* 0x000fe40003f25270 */
[----:B------:R-:W-:-:S04]  /*56b0*/  LOP3.LUT R5, R5, 0x1, RZ, 0xc0, !PT ;  /* 0x0000000105057812 */ /* 0x000fc800078ec0ff */
[----:B------:R-:W-:-:S07]  /*56c0*/  ISETP.NE.U32.AND P0, PT, R5, 0x1, PT ;  /* 0x000000010500780c */ /* 0x000fce0003f05070 */
[----:B------:R-:W-:Y:S06]  /*56d0*/  @!P1 BRA `(.L_x_483) ;  /* 0x0000000400509947 */ /* 0x000fec0003800000 */
[----:B---3--:R-:W0:Y:S01]  /*56e0*/  LDC R16, c[0x0][0x3bc] ;  /* 0x0000ef00ff107b82 */ /* 0x008e220000000800 */
[----:B-1----:R-:W-:Y:S01]  /*56f0*/  LEA R5, R4, R3, 0x7 ;  /* 0x0000000304057211 */ /* 0x002fe200078e38ff */
[----:B------:R-:W1:Y:S01]  /*5700*/  LDCU.64 UR6, c[0x0][0x398] ;  /* 0x00007300ff0677ac */ /* 0x000e620008000a00 */
[----:B--2---:R-:W-:Y:S01]  /*5710*/  MOV R14, RZ ;  /* 0x000000ff000e7202 */ /* 0x004fe20000000f00 */
[----:B------:R-:W-:Y:S02]  /*5720*/  IMAD.MOV.U32 R17, RZ, RZ, 0x41c64e6d ;  /* 0x41c64e6dff117424 */ /* 0x000fe400078e00ff */
[----:B------:R-:W-:-:S05]  /*5730*/  IMAD.IADD R2, R0, 0x1, R5 ;  /* 0x0000000100027824 */ /* 0x000fca00078e0205 */
[----:B------:R-:W-:Y:S02]  /*5740*/  ISETP.GE.AND P3, PT, R2, RZ, PT ;  /* 0x000000ff0200720c */ /* 0x000fe40003f66270 */
[-C--:B0-----:R-:W-:Y:S02]  /*5750*/  IABS R7, R16.reuse ;  /* 0x0000001000077213 */ /* 0x081fe40000000000 */
[----:B------:R-:W-:Y:S02]  /*5760*/  ISETP.NE.AND P2, PT, R16, RZ, PT ;  /* 0x000000ff1000720c */ /* 0x000fe40003f45270 */
[----:B------:R-:W0:Y:S01]  /*5770*/  I2F.RP R8, R7 ;  /* 0x0000000700087306 */ /* 0x000e220000209400 */
[----:B------:R-:W-:-:S07]  /*5780*/  LOP3.LUT R16, RZ, R16, RZ, 0x33, !PT ;  /* 0x00000010ff107212 */ /* 0x000fce00078e33ff */
[----:B0-----:R-:W4:Y:S02]  /*5790*/  MUFU.RCP R8, R8 ;  /* 0x0000000800087308 */ /* 0x001f240000001000 */
[----:B----4-:R-:W-:-:S06]  /*57a0*/  IADD3 R15, PT, PT, R8, 0xffffffe, RZ ;  /* 0x0ffffffe080f7810 */ /* 0x010fcc0007ffe0ff */
[----:B------:R-:W0:Y:S02]  /*57b0*/  F2I.FTZ.U32.TRUNC.NTZ R15, R15 ;  /* 0x0000000f000f7305 */ /* 0x000e24000021f000 */
[----:B0-----:R-:W-:-:S04]  /*57c0*/  IMAD.MOV R10, RZ, RZ, -R15 ;  /* 0x000000ffff0a7224 */ /* 0x001fc800078e0a0f */
[----:B------:R-:W-:Y:S01]  /*57d0*/  IMAD R9, R10, R7, RZ ;  /* 0x000000070a097224 */ /* 0x000fe200078e02ff */
[----:B------:R-:W-:-:S03]  /*57e0*/  IABS R10, R2 ;  /* 0x00000002000a7213 */ /* 0x000fc60000000000 */
[----:B------:R-:W-:-:S04]  /*57f0*/  IMAD.HI.U32 R14, R15, R9, R14 ;  /* 0x000000090f0e7227 */ /* 0x000fc800078e000e */
[----:B------:R-:W-:Y:S02]  /*5800*/  IMAD.MOV.U32 R9, RZ, RZ, R10 ;  /* 0x000000ffff097224 */ /* 0x000fe400078e000a */
[----:B-1----:R-:W0:Y:S01]  /*5810*/  I2F.U32.RP R10, UR6 ;  /* 0x00000006000a7d06 */ /* 0x002e220008209000 */
[----:B------:R-:W-:Y:S02]  /*5820*/  IMAD.IADD R15, R6, 0x1, R5 ;  /* 0x00000001060f7824 */ /* 0x000fe400078e0205 */
[----:B------:R-:W-:-:S05]  /*5830*/  IMAD.HI.U32 R8, R14, R9, RZ ;  /* 0x000000090e087227 */ /* 0x000fca00078e00ff */
[----:B------:R-:W-:-:S05]  /*5840*/  IADD3 R8, PT, PT, -R8, RZ, RZ ;  /* 0x000000ff08087210 */ /* 0x000fca0007ffe1ff */
[C---:B------:R-:W-:Y:S01]  /*5850*/  IMAD R8, R7.reuse, R8, R9 ;  /* 0x0000000807087224 */ /* 0x040fe200078e0209 */
[----:B0-----:R-:W0:Y:S04]  /*5860*/  MUFU.RCP R10, R10 ;  /* 0x0000000a000a7308 */ /* 0x001e280000001000 */
[----:B------:R-:W-:-:S13]  /*5870*/  ISETP.GT.U32.AND P1, PT, R7, R8, PT ;  /* 0x000000080700720c */ /* 0x000fda0003f24070 */
[----:B------:R-:W-:Y:S01]  /*5880*/  @!P1 IMAD.IADD R8, R8, 0x1, -R7 ;  /* 0x0000000108089824 */ /* 0x000fe200078e0a07 */
[----:B0-----:R-:W-:-:S04]  /*5890*/  IADD3 R9, PT, PT, R10, 0xffffffe, RZ ;  /* 0x0ffffffe0a097810 */ /* 0x001fc80007ffe0ff */
[----:B------:R-:W-:Y:S02]  /*58a0*/  ISETP.GT.U32.AND P1, PT, R7, R8, PT ;  /* 0x000000080700720c */ /* 0x000fe40003f24070 */
[----:B------:R-:W0:Y:S11]  /*58b0*/  F2I.FTZ.U32.TRUNC.NTZ R9, R9 ;  /* 0x0000000900097305 */ /* 0x000e36000021f000 */
[----:B------:R-:W-:Y:S01]  /*58c0*/  @!P1 IMAD.IADD R8, R8, 0x1, -R7 ;  /* 0x0000000108089824 */ /* 0x000fe200078e0a07 */
[----:B0-----:R-:W-:-:S04]  /*58d0*/  IADD3 R19, PT, PT, RZ, -R9, RZ ;  /* 0x80000009ff137210 */ /* 0x001fc80007ffe0ff */
[----:B------:R-:W-:Y:S01]  /*58e0*/  @!P3 IADD3 R8, PT, PT, -R8, RZ, RZ ;  /* 0x000000ff0808b210 */ /* 0x000fe20007ffe1ff */
[----:B------:R-:W-:-:S03]  /*58f0*/  IMAD R19, R19, UR6, RZ ;  /* 0x0000000613137c24 */ /* 0x000fc6000f8e02ff */
[----:B------:R-:W-:-:S04]  /*5900*/  SEL R10, R16, R8, !P2 ;  /* 0x00000008100a7207 */ /* 0x000fc80005000000 */
[----:B------:R-:W-:-:S05]  /*5910*/  IADD3 R8, PT, PT, R10, R15, RZ ;  /* 0x0000000f0a087210 */ /* 0x000fca0007ffe0ff */
[----:B------:R-:W-:Y:S02]  /*5920*/  IMAD R11, R8, R17, 0x3039 ;  /* 0x00003039080b7424 */ /* 0x000fe400078e0211 */
[----:B------:R-:W-:-:S03]  /*5930*/  IMAD.MOV.U32 R8, RZ, RZ, RZ ;  /* 0x000000ffff087224 */ /* 0x000fc600078e00ff */
[----:B------:R-:W-:Y:S01]  /*5940*/  LOP3.LUT R11, R11, 0x7fffffff, RZ, 0xc0, !PT ;  /* 0x7fffffff0b0b7812 */ /* 0x000fe200078ec0ff */
[----:B------:R-:W-:Y:S01]  /*5950*/  IMAD.HI.U32 R18, R9, R19, R8 ;  /* 0x0000001309127227 */ /* 0x000fe200078e0008 */
[----:B------:R-:W-:-:S05]  /*5960*/  LOP3.LUT R19, RZ, UR6, RZ, 0x33, !PT ;  /* 0x00000006ff137c12 */ /* 0x000fca000f8e33ff */
[----:B------:R-:W-:-:S05]  /*5970*/  IMAD.HI.U32 R8, R18, R11, RZ ;  /* 0x0000000b12087227 */ /* 0x000fca00078e00ff */
[----:B------:R-:W-:-:S05]  /*5980*/  IADD3 R8, PT, PT, -R8, RZ, RZ ;  /* 0x000000ff08087210 */ /* 0x000fca0007ffe1ff */
[----:B------:R-:W-:Y:S02]  /*5990*/  IMAD R20, R8, UR6, R11 ;  /* 0x0000000608147c24 */ /* 0x000fe4000f8e020b */
[----:B------:R-:W0:Y:S03]  /*59a0*/  LDC.64 R8, c[0x0][0x390] ;  /* 0x0000e400ff087b82 */ /* 0x000e260000000a00 */
[----:B------:R-:W-:-:S13]  /*59b0*/  ISETP.GE.U32.AND P1, PT, R20, UR6, PT ;  /* 0x0000000614007c0c */ /* 0x000fda000bf26070 */
[----:B------:R-:W-:Y:S01]  /*59c0*/  @P1 VIADD R20, R20, -UR6 ;  /* 0x8000000614141c36 */ /* 0x000fe20008000000 */
[----:B------:R-:W-:-:S04]  /*59d0*/  ISETP.NE.U32.AND P1, PT, RZ, UR6, PT ;  /* 0x00000006ff007c0c */ /* 0x000fc8000bf25070 */
[----:B------:R-:W-:-:S13]  /*59e0*/  ISETP.GE.U32.AND P3, PT, R20, UR6, PT ;  /* 0x0000000614007c0c */ /* 0x000fda000bf66070 */
[----:B------:R-:W-:-:S04]  /*59f0*/  @P3 IADD3 R20, PT, PT, R20, -UR6, RZ ;  /* 0x8000000614143c10 */ /* 0x000fc8000fffe0ff */
[----:B------:R-:W-:-:S05]  /*5a00*/  SEL R11, R19, R20, !P1 ;  /* 0x00000014130b7207 */ /* 0x000fca0004800000 */
[----:B------:R-:W-:-:S04]  /*5a10*/  IMAD R11, R11, UR7, R10 ;  /* 0x000000070b0b7c24 */ /* 0x000fc8000f8e020a */
[----:B0-----:R-:W-:-:S06]  /*5a20*/  IMAD.WIDE R10, R11, 0x4, R8 ;  /* 0x000000040b0a7825 */ /* 0x001fcc00078e0208 */
[----:B------:R-:W2:Y:S01]  /*5a30*/  LDG.E R10, desc[UR4][R10.64] ;  /* 0x000000040a0a7981 */ /* 0x000ea2000c1e1900 */
[----:B------:R-:W-:-:S05]  /*5a40*/  VIADD R2, R2, 0x80 ;  /* 0x0000008002027836 */ /* 0x000fca0000000000 */
        /* <DEDUP_REMOVED lines=13> */
[----:B------:R-:W-:-:S05]  /*5b20*/  LOP3.LUT R7, R2, 0x7fffffff, RZ, 0xc0, !PT ;  /* 0x7fffffff02077812 */ /* 0x000fca00078ec0ff */
        /* <DEDUP_REMOVED lines=9> */
[----:B------:R-:W-:-:S04]  /*5bc0*/  IMAD.WIDE R14, R5, 0x4, R12 ;  /* 0x00000004050e7825 */ /* 0x000fc800078e020c */
[----:B------:R-:W-:Y:S01]  /*5bd0*/  IMAD.WIDE R8, R19, 0x4, R8 ;  /* 0x0000000413087825 */ /* 0x000fe200078e0208 */
[----:B--2---:R0:W-:Y:S05]  /*5be0*/  STG.E desc[UR4][R14.64], R10 ;  /* 0x0000000a0e007986 */ /* 0x0041ea000c101904 */
[----:B------:R-:W2:Y:S01]  /*5bf0*/  LDG.E R9, desc[UR4][R8.64] ;  /* 0x0000000408097981 */ /* 0x000ea2000c1e1900 */
[----:B------:R-:W-:-:S03]  /*5c00*/  IADD3 R4, PT, PT, R4, 0x2, RZ ;  /* 0x0000000204047810 */ /* 0x000fc60007ffe0ff */
[----:B--2---:R0:W-:Y:S04]  /*5c10*/  STG.E desc[UR4][R14.64+0x200], R9 ;  /* 0x000200090e007986 */ /* 0x0041e8000c101904 */
.L_x_483:
[----:B------:R-:W-:Y:S05]  /*5c20*/  @P0 EXIT ;  /* 0x000000000000094d */ /* 0x000fea0003800000 */
[----:B0---4-:R-:W0:Y:S01]  /*5c30*/  LDC R10, c[0x0][0x3bc] ;  /* 0x0000ef00ff0a7b82 */ /* 0x011e220000000800 */
[----:B-1----:R-:W-:Y:S01]  /*5c40*/  IMAD R3, R4, 0x80, R3 ;  /* 0x0000008004037824 */ /* 0x002fe200078e0203 */
[----:B------:R-:W1:Y:S03]  /*5c50*/  LDCU.64 UR6, c[0x0][0x398] ;  /* 0x00007300ff0677ac */ /* 0x000e660008000a00 */
[----:B------:R-:W-:-:S05]  /*5c60*/  IMAD.IADD R0, R0, 0x1, R3 ;  /* 0x0000000100007824 */ /* 0x000fca00078e0203 */
[----:B------:R-:W-:Y:S02]  /*5c70*/  ISETP.GE.AND P1, PT, R0, RZ, PT ;  /* 0x000000ff0000720c */ /* 0x000fe40003f26270 */
[----:B0-----:R-:W-:Y:S02]  /*5c80*/  IABS R7, R10 ;  /* 0x0000000a00077213 */ /* 0x001fe40000000000 */
[----:B------:R-:W-:Y:S02]  /*5c90*/  ISETP.NE.AND P2, PT, R10, RZ, PT ;  /* 0x000000ff0a00720c */ /* 0x000fe40003f45270 */
[----:B------:R-:W0:Y:S08]  /*5ca0*/  I2F.RP R2, R7 ;  /* 0x0000000700027306 */ /* 0x000e300000209400 */
[----:B0-----:R-:W0:Y:S02]  /*5cb0*/  MUFU.RCP R2, R2 ;  /* 0x0000000200027308 */ /* 0x001e240000001000 */
[----:B0-----:R-:W-:-:S06]  /*5cc0*/  VIADD R5, R2, 0xffffffe ;  /* 0x0ffffffe02057836 */ /* 0x001fcc0000000000 */
[----:B------:R-:W0:Y:S02]  /*5cd0*/  F2I.FTZ.U32.TRUNC.NTZ R5, R5 ;  /* 0x0000000500057305 */ /* 0x000e24000021f000 */
[----:B0-----:R-:W-:-:S04]  /*5ce0*/  IADD3 R8, PT, PT, RZ, -R5, RZ ;  /* 0x80000005ff087210 */ /* 0x001fc80007ffe0ff */
[----:B------:R-:W-:Y:S02]  /*5cf0*/  MOV R4, R8 ;  /* 0x0000000800047202 */ /* 0x000fe40000000f00 */
[----:B------:R-:W-:-:S03]  /*5d00*/  IABS R8, R0 ;  /* 0x0000000000087213 */ /* 0x000fc60000000000 */
[----:B------:R-:W-:Y:S02]  /*5d10*/  IMAD R9, R4, R7, RZ ;  /* 0x0000000704097224 */ /* 0x000fe400078e02ff */
[----:B------:R-:W-:-:S05]  /*5d20*/  HFMA2 R4, -RZ, RZ, 0, 0 ;  /* 0x00000000ff047431 */ /* 0x000fca00000001ff */
[----:B------:R-:W-:-:S04]  /*5d30*/  IMAD.HI.U32 R9, R5, R9, R4 ;  /* 0x0000000905097227 */ /* 0x000fc800078e0004 */
[----:B------:R-:W-:Y:S02]  /*5d40*/  IMAD.MOV.U32 R4, RZ, RZ, R8 ;  /* 0x000000ffff047224 */ /* 0x000fe400078e0008 */
[----:B-1----:R-:W0:Y:S02]  /*5d50*/  I2F.U32.RP R8, UR6 ;  /* 0x0000000600087d06 */ /* 0x002e240008209000 */
[----:B------:R-:W-:-:S05]  /*5d60*/  IMAD.HI.U32 R2, R9, R4, RZ ;  /* 0x0000000409027227 */ /* 0x000fca00078e00ff */
[----:B------:R-:W-:-:S05]  /*5d70*/  IADD3 R5, PT, PT, -R2, RZ, RZ ;  /* 0x000000ff02057210 */ /* 0x000fca0007ffe1ff */
        /* <DEDUP_REMOVED lines=8> */
[----:B------:R-:W-:Y:S01]  /*5e00*/  @!P0 IMAD.IADD R2, R2, 0x1, -R7 ;  /* 0x0000000102028824 */ /* 0x000fe200078e0a07 */
[----:B------:R-:W-:Y:S01]  /*5e10*/  MOV R7, 0x41c64e6d ;  /* 0x41c64e6d00077802 */ /* 0x000fe20000000f00 */
[----:B-1----:R-:W-:-:S03]  /*5e20*/  IMAD.MOV R9, RZ, RZ, -R5 ;  /* 0x000000ffff097224 */ /* 0x002fc600078e0a05 */
[----:B------:R-:W-:Y:S02]  /*5e30*/  @!P1 IADD3 R2, PT, PT, -R2, RZ, RZ ;  /* 0x000000ff02029210 */ /* 0x000fe40007ffe1ff */
[----:B------:R-:W-:Y:S01]  /*5e40*/  @!P2 LOP3.LUT R2, RZ, R10, RZ, 0x33, !PT ;  /* 0x0000000aff02a212 */ /* 0x000fe200078e33ff */
[----:B------:R-:W-:Y:S01]  /*5e50*/  IMAD R9, R9, UR6, RZ ;  /* 0x0000000609097c24 */ /* 0x000fe2000f8e02ff */
[----:B------:R-:W-:Y:S02]  /*5e60*/  ISETP.NE.U32.AND P1, PT, RZ, UR6, PT ;  /* 0x00000006ff007c0c */ /* 0x000fe4000bf25070 */
[----:B------:R-:W-:Y:S01]  /*5e70*/  IADD3 R6, PT, PT, R2, R6, R3 ;  /* 0x0000000602067210 */ /* 0x000fe20007ffe003 */
[----:B------:R-:W-:Y:S02]  /*5e80*/  IMAD.HI.U32 R9, R5, R9, R4 ;  /* 0x0000000905097227 */ /* 0x000fe400078e0004 */
[----:B------:R-:W0:Y:S02]  /*5e90*/  LDC.64 R4, c[0x0][0x390] ;  /* 0x0000e400ff047b82 */ /* 0x000e240000000a00 */
        /* <DEDUP_REMOVED lines=12> */
[----:B------:R-:W4:Y:S01]  /*5f60*/  LDG.E R5, desc[UR4][R4.64] ;  /* 0x0000000404057981 */ /* 0x000f22000c1e1900 */
[----:B------:R-:W-:-:S05]  /*5f70*/  IMAD.WIDE R12, R3, 0x4, R12 ;  /* 0x00000004030c7825 */ /* 0x000fca00078e020c */
[----:B----4-:R-:W-:Y:S01]  /*5f80*/  STG.E desc[UR4][R12.64], R5 ;  /* 0x000000050c007986 */ /* 0x010fe2000c101904 */
[----:B------:R-:W-:Y:S05]  /*5f90*/  EXIT ;  /* 0x000000000000794d */ /* 0x000fea0003800000 */
.L_x_484:
        /* <DEDUP_REMOVED lines=14> */
.L_x_1065:


//--------------------- .text._ZN3cub18CUB_300001_SM_10006detail9transform16transform_kernelINS2_10policy_hubILb1EN4cuda3std3__45tupleIJN6thrust24THRUST_300001_SM_1000_NS12zip_iteratorINS8_IJNSA_17counting_iteratorIiNSA_11use_defaultESD_SD_EENSA_18transform_iteratorINSA_6detail10functional5actorINSH_9compositeIJNSH_16operator_adaptorINS7_7modulusIvEEEENSI_INSH_8argumentILj0EEEEENSI_INSH_5valueIiEEEEEEEEESE_SD_SD_EEEEEEEEEEE10policy1000Ei25KMeansCentroidInitFunctorNSG_15normal_iteratorINSA_10device_ptrIfEEEEJSY_EEEvT0_iT1_T2_DpNS2_10kernel_argIT3_EE --------------------------
	.section	.text._ZN3cub18CUB_300001_SM_10006detail9transform16transform_kernelINS2_10policy_hubILb1EN4cuda3std3__45tupleIJN6thrust24THRUST_300001_SM_1000_NS12zip_iteratorINS8_IJNSA_17counting_iteratorIiNSA_11use_defaultESD_SD_EENSA_18transform_iteratorINSA_6detail10functional5actorINSH_9compositeIJNSH_16operator_adaptorINS7_7modulusIvEEEENSI_INSH_8argumentILj0EEEEENSI_INSH_5valueIiEEEEEEEEESE_SD_SD_EEEEEEEEEEE10policy1000Ei25KMeansCentroidInitFunctorNSG_15normal_iteratorINSA_10device_ptrIfEEEEJSY_EEEvT0_iT1_T2_DpNS2_10kernel_argIT3_EE,"ax",@progbits
	.align	128
        .global         _ZN3cub18CUB_300001_SM_10006detail9transform16transform_kernelINS2_10policy_hubILb1EN4cuda3std3__45tupleIJN6thrust24THRUST_300001_SM_1000_NS12zip_iteratorINS8_IJNSA_17counting_iteratorIiNSA_11use_defaultESD_SD_EENSA_18transform_iteratorINSA_6detail10functional5actorINSH_9compositeIJNSH_16operator_adaptorINS7_7modulusIvEEEENSI_INSH_8argumentILj0EEEEENSI_INSH_5valueIiEEEEEEEEESE_SD_SD_EEEEEEEEEEE10policy1000Ei25KMeansCentroidInitFunctorNSG_15normal_iteratorINSA_10device_ptrIfEEEEJSY_EEEvT0_iT1_T2_DpNS2_10kernel_argIT3_EE
        .type           _ZN3cub18CUB_300001_SM_10006detail9transform16transform_kernelINS2_10policy_hubILb1EN4cuda3std3__45tupleIJN6thrust24THRUST_300001_SM_1000_NS12zip_iteratorINS8_IJNSA_17counting_iteratorIiNSA_11use_defaultESD_SD_EENSA_18transform_iteratorINSA_6detail10functional5actorINSH_9compositeIJNSH_16operator_adaptorINS7_7modulusIvEEEENSI_INSH_8argumentILj0EEEEENSI_INSH_5valueIiEEEEEEEEESE_SD_SD_EEEEEEEEEEE10policy1000Ei25KMeansCentroidInitFunctorNSG_15normal_iteratorINSA_10device_ptrIfEEEEJSY_EEEvT0_iT1_T2_DpNS2_10kernel_argIT3_EE,@function
        .size           _ZN3cub18CUB_300001_SM_10006detail9transform16transform_kernelINS2_10policy_hubILb1EN4cuda3std3__45tupleIJN6thrust24THRUST_300001_SM_1000_NS12zip_iteratorINS8_IJNSA_17counting_iteratorIiNSA_11use_defaultESD_SD_EENSA_18transform_iteratorINSA_6detail10functional5actorINSH_9compositeIJNSH_16operator_adaptorINS7_7modulusIvEEEENSI_INSH_8argumentILj0EEEEENSI_INSH_5valueIiEEEEEEEEESE_SD_SD_EEEEEEEEEEE10policy1000Ei25KMeansCentroidInitFunctorNSG_15normal_iteratorINSA_10device_ptrIfEEEEJSY_EEEvT0_iT1_T2_DpNS2_10kernel_argIT3_EE,(.L_x_1066 - _ZN3cub18CUB_300001_SM_10006detail9transform16transform_kernelINS2_10policy_hubILb1EN4cuda3std3__45tupleIJN6thrust24THRUST_300001_SM_1000_NS12zip_iteratorINS8_IJNSA_17counting_iteratorIiNSA_11use_defaultESD_SD_EENSA_18transform_iteratorINSA_6detail10functional5actorINSH_9compositeIJNSH_16operator_adaptorINS7_7modulusIvEEEENSI_INSH_8argumentILj0EEEEENSI_INSH_5valueIiEEEEEEEEESE_SD_SD_EEEEEEEEEEE10policy1000Ei25KMeansCentroidInitFunctorNSG_15normal_iteratorINSA_10device_ptrIfEEEEJSY_EEEvT0_iT1_T2_DpNS2_10kernel_argIT3_EE)
        .other          _ZN3cub18CUB_300001_SM_10006detail9transform16transform_kernelINS2_10policy_hubILb1EN4cuda3std3__45tupleIJN6thrust24THRUST_300001_SM_1000_NS12zip_iteratorINS8_IJNSA_17counting_iteratorIiNSA_11use_defaultESD_SD_EENSA_18transform_iteratorINSA_6detail10functional5actorINSH_9compositeIJNSH_16operator_adaptorINS7_7modulusIvEEEENSI_INSH_8argumentILj0EEEEENSI_INSH_5valueIiEEEEEEEEESE_SD_SD_EEEEEEEEEEE10policy1000Ei25KMeansCentroidInitFunctorNSG_15normal_iteratorINSA_10device_ptrIfEEEEJSY_EEEvT0_iT1_T2_DpNS2_10kernel_argIT3_EE,@"STO_CUDA_ENTRY STV_DEFAULT"
_ZN3cub18CUB_300001_SM_10006detail9transform16transform_kernelINS2_10policy_hubILb1EN4cuda3std3__45tupleIJN6thrust24THRUST_300001_SM_1000_NS12zip_iteratorINS8_IJNSA_17counting_iteratorIiNSA_11use_defaultESD_SD_EENSA_18transform_iteratorINSA_6detail10functional5actorINSH_9compositeIJNSH_16operator_adaptorINS7_7modulusIvEEEENSI_INSH_8argumentILj0EEEEENSI_INSH_5valueIiEEEEEEEEESE_SD_SD_EEEEEEEEEEE10policy1000Ei25KMeansCentroidInitFunctorNSG_15normal_iteratorINSA_10device_ptrIfEEEEJSY_EEEvT0_iT1_T2_DpNS2_10kernel_argIT3_EE:
.text._ZN3cub18CUB_300001_SM_10006detail9transform16transform_kernelINS2_10policy_hubILb1EN4cuda3std3__45tupleIJN6thrust24THRUST_300001_SM_1000_NS12zip_iteratorINS8_IJNSA_17counting_iteratorIiNSA_11use_defaultESD_SD_EENSA_18transform_iteratorINSA_6detail10functional5actorINSH_9compositeIJNSH_16operator_adaptorINS7_7modulusIvEEEENSI_INSH_8argumentILj0EEEEENSI_INSH_5valueIiEEEEEEEEESE_SD_SD_EEEEEEEEEEE10policy1000Ei25KMeansCentroidInitFunctorNSG_15normal_iteratorINSA_10device_ptrIfEEEEJSY_EEEvT0_iT1_T2_DpNS2_10kernel_argIT3_EE:
[----:B------:R-:W-:Y:S08]  /*0000*/  LDC R1, c[0x0][0x37c] ;  /* 0x0000df00ff017b82 */ /* 0x000ff00000000800 */
[----:B------:R-:W0:Y:S01]  /*0010*/  LDC.64 R8, c[0x0][0x380] ;  /* 0x0000e000ff087b82 */ /* 0x000e220000000a00 */
[----:B------:R-:W1:Y:S07]  /*0020*/  LDCU.64 UR6, c[0x0][0x3a8] ;  /* 0x00007500ff0677ac */ /* 0x000e6e0008000a00 */
[----:B------:R-:W2:Y:S08]  /*0030*/  S2UR UR4, SR_CTAID.X ;  /* 0x00000000000479c3 */ /* 0x000eb00000002500 */
[----:B------:R-:W3:Y:S01]  /*0040*/  LDC.64 R12, c[0x0][0x3a0] ;  /* 0x0000e800ff0c7b82 */ /* 0x000ee20000000a00 */
[----:B0-----:R-:W-:-:S04]  /*0050*/  IMAD.SHL.U32 R0, R9, 0x80, RZ ;  /* 0x0000008009007824 */ /* 0x001fc800078e00ff */
[----:B--2---:R-:W-:Y:S01]  /*0060*/  IMAD R3, R0, UR4, RZ ;  /* 0x0000000400037c24 */ /* 0x004fe2000f8e02ff */
[----:B------:R-:W0:Y:S03]  /*0070*/  LDCU.64 UR4, c[0x0][0x358] ;  /* 0x00006b00ff0477ac */ /* 0x000e260008000a00 */
[----:B------:R-:W-:Y:S01]  /*0080*/  IMAD.IADD R5, R8, 0x1, -R3 ;  /* 0x0000000108057824 */ /* 0x000fe200078e0a03 */
[C---:B-1----:R-:W-:Y:S01]  /*0090*/  IADD3 R6, PT, PT, R3.reuse, UR6, RZ ;  /* 0x0000000603067c10 */ /* 0x042fe2000fffe0ff */
[----:B---3--:R-:W-:-:S03]  /*00a0*/  IMAD.WIDE R12, R3, 0x4, R12 ;  /* 0x00000004030c7825 */ /* 0x008fc600078e020c */
[CC--:B------:R-:W-:Y:S02]  /*00b0*/  ISETP.GT.AND P0, PT, R0.reuse, R5.reuse, PT ;  /* 0x000000050000720c */ /* 0x0c0fe40003f04270 */
[----:B------:R-:W-:Y:S01]  /*00c0*/  VIMNMX R8, PT, PT, R0, R5, PT ;  /* 0x0000000500087248 */ /* 0x000fe20003fe0100 */
[----:B------:R-:W-:-:S10]  /*00d0*/  VIADD R0, R3, UR7 ;  /* 0x0000000703007c36 */ /* 0x000fd40008000000 */
[----:B0-----:R-:W-:Y:S05]  /*00e0*/  @P0 BRA `(.L_x_485) ;  /* 0x0000003400940947 */ /* 0x001fea0003800000 */
        /* <DEDUP_REMOVED lines=11> */
[----:B-1----:R-:W-:Y:S01]  /*01a0*/  IADD3 R7, PT, PT, R0, R3, RZ ;  /* 0x0000000300077210 */ /* 0x002fe20007ffe0ff */
[----:B------:R-:W-:-:S03]  /*01b0*/  HFMA2 R20, -RZ, RZ, 2.88671875, 25.703125 ;  /* 0x41c64e6dff147431 */ /* 0x000fc600000001ff */
[----:B------:R-:W-:Y:S02]  /*01c0*/  IABS R15, R7 ;  /* 0x00000007000f7213 */ /* 0x000fe40000000000 */
[----:B------:R-:W-:Y:S01]  /*01d0*/  ISETP.GE.AND P1, PT, R7, RZ, PT ;  /* 0x000000ff0700720c */ /* 0x000fe20003f26270 */
[----:B--2---:R-:W1:Y:S01]  /*01e0*/  I2F.U32.RP R8, UR6 ;  /* 0x0000000600087d06 */ /* 0x004e620008209000 */
[----:B0-----:R-:W-:-:S07]  /*01f0*/  IABS R18, R5 ;  /* 0x0000000500127213 */ /* 0x001fce0000000000 */
[----:B------:R-:W0:Y:S08]  /*0200*/  I2F.RP R4, R18 ;  /* 0x0000001200047306 */ /* 0x000e300000209400 */
[----:B-1----:R-:W-:Y:S08]  /*0210*/  MUFU.RCP R8, R8 ;  /* 0x0000000800087308 */ /* 0x002ff00000001000 */
[----:B0-----:R-:W0:Y:S02]  /*0220*/  MUFU.RCP R4, R4 ;  /* 0x0000000400047308 */ /* 0x001e240000001000 */
[----:B0-----:R-:W-:-:S06]  /*0230*/  VIADD R10, R4, 0xffffffe ;  /* 0x0ffffffe040a7836 */ /* 0x001fcc0000000000 */
        /* <DEDUP_REMOVED lines=8> */
[----:B------:R-:W-:Y:S02]  /*02c0*/  IMAD.MOV R4, RZ, RZ, -R4 ;  /* 0x000000ffff047224 */ /* 0x000fe400078e0a04 */
[----:B------:R-:W-:Y:S02]  /*02d0*/  IMAD.IADD R8, R6, 0x1, R3 ;  /* 0x0000000106087824 */ /* 0x000fe400078e0203 */
[----:B------:R-:W-:Y:S01]  /*02e0*/  IMAD R15, R18, R4, R15 ;  /* 0x00000004120f7224 */ /* 0x000fe200078e020f */
[----:B------:R-:W-:Y:S01]  /*02f0*/  LOP3.LUT R4, RZ, R5, RZ, 0x33, !PT ;  /* 0x00000005ff047212 */ /* 0x000fe200078e33ff */
[----:B0-----:R-:W-:-:S03]  /*0300*/  IMAD.MOV.U32 R10, RZ, RZ, RZ ;  /* 0x000000ffff0a7224 */ /* 0x001fc600078e00ff */
[----:B------:R-:W-:Y:S01]  /*0310*/  ISETP.GT.U32.AND P0, PT, R18, R15, PT ;  /* 0x0000000f1200720c */ /* 0x000fe20003f04070 */
[----:B-1----:R-:W-:-:S04]  /*0320*/  IMAD.MOV R21, RZ, RZ, -R11 ;  /* 0x000000ffff157224 */ /* 0x002fc800078e0a0b */
[----:B------:R-:W-:-:S04]  /*0330*/  IMAD R21, R21, UR6, RZ ;  /* 0x0000000615157c24 */ /* 0x000fc8000f8e02ff */
[----:B------:R-:W-:-:S04]  /*0340*/  IMAD.HI.U32 R11, R11, R21, R10 ;  /* 0x000000150b0b7227 */ /* 0x000fc800078e000a */
[----:B------:R-:W-:-:S04]  /*0350*/  @!P0 IADD3 R15, PT, PT, R15, -R18, RZ ;  /* 0x800000120f0f8210 */ /* 0x000fc80007ffe0ff */
[----:B------:R-:W-:-:S13]  /*0360*/  ISETP.GT.U32.AND P0, PT, R18, R15, PT ;  /* 0x0000000f1200720c */ /* 0x000fda0003f04070 */
[----:B------:R-:W-:Y:S01]  /*0370*/  @!P0 IMAD.IADD R15, R15, 0x1, -R18 ;  /* 0x000000010f0f8824 */ /* 0x000fe200078e0a12 */
[----:B------:R-:W-:-:S04]  /*0380*/  ISETP.NE.AND P0, PT, R5, RZ, PT ;  /* 0x000000ff0500720c */ /* 0x000fc80003f05270 */
[----:B------:R-:W-:-:S04]  /*0390*/  @!P1 IADD3 R15, PT, PT, -R15, RZ, RZ ;  /* 0x000000ff0f0f9210 */ /* 0x000fc80007ffe1ff */
[----:B------:R-:W-:-:S05]  /*03a0*/  SEL R15, R4, R15, !P0 ;  /* 0x0000000f040f7207 */ /* 0x000fca0004000000 */
[----:B------:R-:W-:-:S04]  /*03b0*/  IMAD.IADD R17, R15, 0x1, R8 ;  /* 0x000000010f117824 */ /* 0x000fc800078e0208 */
[----:B------:R-:W-:-:S05]  /*03c0*/  IMAD R17, R17, R20, 0x3039 ;  /* 0x0000303911117424 */ /* 0x000fca00078e0214 */
[----:B------:R-:W-:Y:S02]  /*03d0*/  LOP3.LUT R10, R17, 0x7fffffff, RZ, 0xc0, !PT ;  /* 0x7fffffff110a7812 */ /* 0x000fe400078ec0ff */
[----:B------:R-:W0:Y:S03]  /*03e0*/  LDC.64 R16, c[0x0][0x388] ;  /* 0x0000e200ff107b82 */ /* 0x000e260000000a00 */
        /* <DEDUP_REMOVED lines=37> */
[----:B------:R-:W-:-:S04]  /*0640*/  IMAD.WIDE.U32 R18, R3, 0x4, R12 ;  /* 0x0000000403127825 */ /* 0x000fc800078e000c */
        /* <DEDUP_REMOVED lines=10> */
[----:B--2---:R-:W-:Y:S02]  /*06f0*/  IABS R15, R26 ;  /* 0x0000001a000f7213 */ /* 0x004fe40000000000 */
[----:B0-----:R-:W-:Y:S01]  /*0700*/  MOV R22, RZ ;  /* 0x000000ff00167202 */ /* 0x001fe20000000f00 */
[----:B----4-:R-:W-:-:S04]  /*0710*/  IMAD.MOV R29, RZ, RZ, -R23 ;  /* 0x000000ffff1d7224 */ /* 0x010fc800078e0a17 */
[----:B-1----:R-:W-:-:S04]  /*0720*/  IMAD R19, R29, R24, RZ ;  /* 0x000000181d137224 */ /* 0x002fc800078e02ff */
[----:B------:R-:W-:-:S06]  /*0730*/  IMAD.HI.U32 R14, R23, R19, R22 ;  /* 0x00000013170e7227 */ /* 0x000fcc00078e0016 */
        /* <DEDUP_REMOVED lines=19> */
[----:B------:R-:W-:Y:S02]  /*0870*/  SEL R14, R10, R15, !P1 ;  /* 0x0000000f0a0e7207 */ /* 0x000fe40004800000 */
[----:B------:R-:W-:-:S03]  /*0880*/  IADD3 R15, PT, PT, R3, 0x80, RZ ;  /* 0x00000080030f7810 */ /* 0x000fc60007ffe0ff */
        /* <DEDUP_REMOVED lines=25> */
[----:B--2---:R-:W-:-:S05]  /*0a20*/  IADD3 R23, PT, PT, R8, R19, RZ ;  /* 0x0000001308177210 */ /* 0x004fca0007ffe0ff */
[----:B------:R-:W-:-:S05]  /*0a30*/  IMAD R23, R23, R20, -0x568a2c47 ;  /* 0xa975d3b917177424 */ /* 0x000fca00078e0214 */
[----:B------:R-:W-:-:S05]  /*0a40*/  LOP3.LUT R18, R23, 0x7fffffff, RZ, 0xc0, !PT ;  /* 0x7fffffff17127812 */ /* 0x000fca00078ec0ff */
        /* <DEDUP_REMOVED lines=43> */
[----:B--2---:R-:W-:-:S04]  /*0d00*/  IMAD R23, R18, UR7, R19 ;  /* 0x0000000712177c24 */ /* 0x004fc8000f8e0213 */
        /* <DEDUP_REMOVED lines=24> */
[----:B------:R-:W-:-:S05]  /*0e90*/  IMAD R23, R23, R20, 0x6fc440b9 ;  /* 0x6fc440b917177424 */ /* 0x000fca00078e0214 */
        /* <DEDUP_REMOVED lines=46> */
[----:B------:R-:W-:-:S04]  /*1180*/  IABS R5, R5 ;  /* 0x0000000500057213 */ /* 0x000fc80000000000 */
[----:B------:R-:W0:Y:S01]  /*1190*/  I2F.RP R24, R5 ;  /* 0x0000000500187306 */ /* 0x000e220000209400 */
[----:B---3--:R2:W-:Y:S04]  /*11a0*/  STG.E desc[UR4][R14.64+0x800], R25 ;  /* 0x000800190e007986 */ /* 0x0085e8000c101904 */
[----:B------:R1:W3:Y:S03]  /*11b0*/  LDG.E R23, desc[UR4][R22.64] ;  /* 0x0000000416177981 */ /* 0x0002e6000c1e1900 */
[----:B0-----:R-:W0:Y:S01]  /*11c0*/  MUFU.RCP R24, R24 ;  /* 0x0000001800187308 */ /* 0x001e220000001000 */
[----:B------:R-:W-:-:S04]  /*11d0*/  IADD3 R21, PT, PT, R7, 0x380, RZ ;  /* 0x0000038007157810 */ /* 0x000fc80007ffe0ff */
[----:B------:R-:W-:Y:S02]  /*11e0*/  ISETP.GE.AND P3, PT, R21, RZ, PT ;  /* 0x000000ff1500720c */ /* 0x000fe40003f66270 */
[----:B-1----:R-:W-:Y:S01]  /*11f0*/  IABS R22, R21 ;  /* 0x0000001500167213 */ /* 0x002fe20000000000 */
[----:B0-----:R-:W-:-:S06]  /*1200*/  VIADD R19, R24, 0xffffffe ;  /* 0x0ffffffe18137836 */ /* 0x001fcc0000000000 */
[----:B------:R-:W0:Y:S02]  /*1210*/  F2I.FTZ.U32.TRUNC.NTZ R19, R19 ;  /* 0x0000001300137305 */ /* 0x000e24000021f000 */
[----:B0-----:R-:W-:-:S04]  /*1220*/  IMAD.MOV R18, RZ, RZ, -R19 ;  /* 0x000000ffff127224 */ /* 0x001fc800078e0a13 */
[----:B------:R-:W-:Y:S02]  /*1230*/  IMAD R7, R18, R5, RZ ;  /* 0x0000000512077224 */ /* 0x000fe400078e02ff */
[----:B------:R-:W-:-:S04]  /*1240*/  IMAD.MOV.U32 R18, RZ, RZ, RZ ;  /* 0x000000ffff127224 */ /* 0x000fc800078e00ff */
[----:B------:R-:W-:-:S06]  /*1250*/  IMAD.HI.U32 R7, R19, R7, R18 ;  /* 0x0000000713077227 */ /* 0x000fcc00078e0012 */
        /* <DEDUP_REMOVED lines=31> */
.L_x_487:
[----:B------:R-:W2:Y:S01]  /*1450*/  LDC R22, c[0x0][0x3b4] ;  /* 0x0000ed00ff167b82 */ /* 0x000ea20000000800 */
[----:B---3--:R-:W-:Y:S01]  /*1460*/  IMAD R25, R8, 0x80, R3 ;  /* 0x0000008008197824 */ /* 0x008fe200078e0203 */
[----:B-1----:R-:W1:Y:S01]  /*1470*/  I2F.U32.RP R11, UR6 ;  /* 0x00000006000b7d06 */ /* 0x002e620008209000 */
[----:B------:R-:W-:-:S03]  /*1480*/  HFMA2 R21, -RZ, RZ, 2.88671875, 25.703125 ;  /* 0x41c64e6dff157431 */ /* 0x000fc600000001ff */
[----:B------:R-:W-:-:S04]  /*1490*/  IADD3 R9, PT, PT, R0, R25, RZ ;  /* 0x0000001900097210 */ /* 0x000fc80007ffe0ff */
[----:B------:R-:W-:Y:S02]  /*14a0*/  IABS R10, R9 ;  /* 0x00000009000a7213 */ /* 0x000fe40000000000 */
[----:B------:R-:W-:-:S03]  /*14b0*/  ISETP.GE.AND P2, PT, R9, RZ, PT ;  /* 0x000000ff0900720c */ /* 0x000fc60003f46270 */
[----:B------:R-:W-:Y:S01]  /*14c0*/  IMAD.HI.U32 R7, R7, R10, RZ ;  /* 0x0000000a07077227 */ /* 0x000fe200078e00ff */
[----:B-1----:R-:W1:Y:S03]  /*14d0*/  MUFU.RCP R11, R11 ;  /* 0x0000000b000b7308 */ /* 0x002e660000001000 */
[----:B------:R-:W-:Y:S01]  /*14e0*/  IMAD.MOV R7, RZ, RZ, -R7 ;  /* 0x000000ffff077224 */ /* 0x000fe200078e0a07 */
        /* <DEDUP_REMOVED lines=11> */
[----:B------:R-:W-:-:S04]  /*15a0*/  @!P0 IMAD.IADD R10, R10, 0x1, -R23 ;  /* 0x000000010a0a8824 */ /* 0x000fc800078e0a17 */
[----:B------:R-:W-:Y:S02]  /*15b0*/  IMAD.MOV.U32 R5, RZ, RZ, R10 ;  /* 0x000000ffff057224 */ /* 0x000fe400078e000a */
[----:B------:R-:W-:-:S03]  /*15c0*/  IMAD.IADD R10, R6, 0x1, R25 ;  /* 0x00000001060a7824 */ /* 0x000fc600078e0219 */
[----:B------:R-:W-:-:S04]  /*15d0*/  @!P2 IADD3 R5, PT, PT, -R5, RZ, RZ ;  /* 0x000000ff0505a210 */ /* 0x000fc80007ffe1ff */
[----:B------:R-:W-:-:S05]  /*15e0*/  SEL R5, R22, R5, !P1 ;  /* 0x0000000516057207 */ /* 0x000fca0004800000 */
[----:B------:R-:W-:-:S04]  /*15f0*/  IMAD.IADD R16, R5, 0x1, R10 ;  /* 0x0000000105107824 */ /* 0x000fc800078e020a */
[----:B------:R-:W-:Y:S02]  /*1600*/  IMAD R7, R16, R21, 0x3039 ;  /* 0x0000303910077424 */ /* 0x000fe400078e0215 */
[----:B------:R-:W-:-:S03]  /*1610*/  IMAD.MOV.U32 R16, RZ, RZ, RZ ;  /* 0x000000ffff107224 */ /* 0x000fc600078e00ff */
[----:B------:R-:W-:Y:S01]  /*1620*/  LOP3.LUT R7, R7, 0x7fffffff, RZ, 0xc0, !PT ;  /* 0x7fffffff07077812 */ /* 0x000fe200078ec0ff */
[----:B------:R-:W-:-:S06]  /*1630*/  IMAD.HI.U32 R20, R17, R11, R16 ;  /* 0x0000000b11147227 */ /* 0x000fcc00078e0010 */
[----:B------:R-:W-:-:S05]  /*1640*/  IMAD.HI.U32 R11, R20, R7, RZ ;  /* 0x00000007140b7227 */ /* 0x000fca00078e00ff */
[----:B------:R-:W-:Y:S02]  /*1650*/  IADD3 R16, PT, PT, -R11, RZ, RZ ;  /* 0x000000ff0b107210 */ /* 0x000fe40007ffe1ff */
[----:B------:R-:W-:-:S03]  /*1660*/  LOP3.LUT R11, RZ, UR6, RZ, 0x33, !PT ;  /* 0x00000006ff0b7c12 */ /* 0x000fc6000f8e33ff */
[----:B------:R-:W-:-:S05]  /*1670*/  IMAD R16, R16, UR6, R7 ;  /* 0x0000000610107c24 */ /* 0x000fca000f8e0207 */
        /* <DEDUP_REMOVED lines=9> */
[----:B------:R-:W1:Y:S01]  /*1710*/  I2F.RP R5, R23 ;  /* 0x0000001700057306 */ /* 0x000e620000209400 */
[----:B------:R-:W-:-:S05]  /*1720*/  VIADD R24, R9, 0x80 ;  /* 0x0000008009187836 */ /* 0x000fca0000000000 */
[----:B------:R-:W-:Y:S02]  /*1730*/  IABS R26, R24 ;  /* 0x00000018001a7213 */ /* 0x000fe40000000000 */
[----:B------:R-:W-:Y:S01]  /*1740*/  ISETP.GE.AND P3, PT, R24, RZ, PT ;  /* 0x000000ff1800720c */ /* 0x000fe20003f66270 */
[----:B-1----:R-:W1:Y:S02]  /*1750*/  MUFU.RCP R5, R5 ;  /* 0x0000000500057308 */ /* 0x002e640000001000 */
[----:B-1----:R-:W-:-:S06]  /*1760*/  IADD3 R17, PT, PT, R5, 0xffffffe, RZ ;  /* 0x0ffffffe05117810 */ /* 0x002fcc0007ffe0ff */
[----:B------:R-:W1:Y:S02]  /*1770*/  F2I.FTZ.U32.TRUNC.NTZ R17, R17 ;  /* 0x0000001100117305 */ /* 0x000e64000021f000 */
[----:B-1----:R-:W-:-:S04]  /*1780*/  IMAD.MOV R16, RZ, RZ, -R17 ;  /* 0x000000ffff107224 */ /* 0x002fc800078e0a11 */
[----:B------:R-:W-:Y:S01]  /*1790*/  IMAD R7, R16, R23, RZ ;  /* 0x0000001710077224 */ /* 0x000fe200078e02ff */
[----:B------:R-:W-:-:S05]  /*17a0*/  MOV R16, RZ ;  /* 0x000000ff00107202 */ /* 0x000fca0000000f00 */
[----:B------:R-:W-:-:S04]  /*17b0*/  IMAD.HI.U32 R7, R17, R7, R16 ;  /* 0x0000000711077227 */ /* 0x000fc800078e0010 */
[----:B------:R-:W-:-:S04]  /*17c0*/  IMAD.MOV.U32 R16, RZ, RZ, R26 ;  /* 0x000000ffff107224 */ /* 0x000fc800078e001a */
[----:B------:R-:W-:-:S04]  /*17d0*/  IMAD.HI.U32 R5, R7, R16, RZ ;  /* 0x0000001007057227 */ /* 0x000fc800078e00ff */
[----:B------:R-:W-:-:S04]  /*17e0*/  IMAD.MOV R5, RZ, RZ, -R5 ;  /* 0x000000ffff057224 */ /* 0x000fc800078e0a05 */
[----:B------:R-:W-:Y:S01]  /*17f0*/  IMAD R16, R23, R5, R16 ;  /* 0x0000000517107224 */ /* 0x000fe200078e0210 */
[----:B------:R-:W-:-:S04]  /*1800*/  MOV R5, R23 ;  /* 0x0000001700057202 */ /* 0x000fc80000000f00 */
[----:B------:R-:W-:-:S13]  /*1810*/  ISETP.GT.U32.AND P2, PT, R5, R16, PT ;  /* 0x000000100500720c */ /* 0x000fda0003f44070 */
[----:B------:R-:W-:-:S05]  /*1820*/  @!P2 IMAD.IADD R16, R16, 0x1, -R23 ;  /* 0x000000011010a824 */ /* 0x000fca00078e0a17 */
[----:B------:R-:W-:-:S13]  /*1830*/  ISETP.GT.U32.AND P2, PT, R5, R16, PT ;  /* 0x000000100500720c */ /* 0x000fda0003f44070 */
[----:B------:R-:W-:-:S05]  /*1840*/  @!P2 IMAD.IADD R16, R16, 0x1, -R23 ;  /* 0x000000011010a824 */ /* 0x000fca00078e0a17 */
[----:B------:R-:W-:-:S04]  /*1850*/  @!P3 IADD3 R16, PT, PT, -R16, RZ, RZ ;  /* 0x000000ff1010b210 */ /* 0x000fc80007ffe1ff */
[----:B------:R-:W-:-:S05]  /*1860*/  SEL R17, R22, R16, !P1 ;  /* 0x0000001016117207 */ /* 0x000fca0004800000 */
[----:B------:R-:W-:-:S04]  /*1870*/  IMAD.IADD R16, R17, 0x1, R10 ;  /* 0x0000000111107824 */ /* 0x000fc800078e020a */
        /* <DEDUP_REMOVED lines=15> */
[----:B------:R-:W-:Y:S02]  /*1970*/  VIADD R24, R9, 0x100 ;  /* 0x0000010009187836 */ /* 0x000fe40000000000 */
[----:B------:R-:W-:-:S03]  /*1980*/  VIADD R25, R25, 0x80 ;  /* 0x0000008019197836 */ /* 0x000fc60000000000 */
        /* <DEDUP_REMOVED lines=8> */
[----:B------:R-:W-:-:S05]  /*1a10*/  @!P2 IMAD.IADD R26, R26, 0x1, -R23 ;  /* 0x000000011a1aa824 */ /* 0x000fca00078e0a17 */
[----:B------:R-:W-:-:S04]  /*1a20*/  @!P3 IADD3 R26, PT, PT, -R26, RZ, RZ ;  /* 0x000000ff1a1ab210 */ /* 0x000fc80007ffe1ff */
[----:B0-----:R-:W-:-:S05]  /*1a30*/  SEL R17, R22, R26, !P1 ;  /* 0x0000001a16117207 */ /* 0x001fca0004800000 */
[----:B------:R-:W-:-:S04]  /*1a40*/  IMAD.IADD R16, R17, 0x1, R10 ;  /* 0x0000000111107824 */ /* 0x000fc800078e020a */
[----:B------:R-:W-:-:S05]  /*1a50*/  IMAD R16, R16, R21, -0x39b162c7 ;  /* 0xc64e9d3910107424 */ /* 0x000fca00078e0215 */
[----:B-1----:R-:W-:-:S05]  /*1a60*/  LOP3.LUT R19, R16, 0x7fffffff, RZ, 0xc0, !PT ;  /* 0x7fffffff10137812 */ /* 0x002fca00078ec0ff */
        /* <DEDUP_REMOVED lines=11> */
[----:B------:R-:W-:Y:S01]  /*1b20*/  IADD3 R24, PT, PT, R9, 0x180, RZ ;  /* 0x0000018009187810 */ /* 0x000fe20007ffe0ff */
[----:B--2---:R-:W-:Y:S04]  /*1b30*/  STG.E desc[UR4][R16.64], R29 ;  /* 0x0000001d10007986 */ /* 0x004fe8000c101904 */
[----:B------:R0:W2:Y:S01]  /*1b40*/  LDG.E R27, desc[UR4][R18.64] ;  /* 0x00000004121b7981 */ /* 0x0000a2000c1e1900 */
        /* <DEDUP_REMOVED lines=37> */
[----:B-1----:R-:W-:-:S05]  /*1da0*/  SEL R19, R22, R26, !P1 ;  /* 0x0000001a16137207 */ /* 0x002fca0004800000 */
[----:B------:R-:W-:-:S04]  /*1db0*/  IMAD.IADD R18, R19, 0x1, R10 ;  /* 0x0000000113127824 */ /* 0x000fc800078e020a */
[----:B------:R-:W-:-:S05]  /*1dc0*/  IMAD R18, R18, R21, -0x7362f5c7 ;  /* 0x8c9d0a3912127424 */ /* 0x000fca00078e0215 */
[----:B0-----:R-:W-:-:S05]  /*1dd0*/  LOP3.LUT R27, R18, 0x7fffffff, RZ, 0xc0, !PT ;  /* 0x7fffffff121b7812 */ /* 0x001fca00078ec0ff */
        /* <DEDUP_REMOVED lines=91> */
[----:B--2---:R3:W-:Y:S05]  /*2390*/  STG.E desc[UR4][R16.64+0xa00], R19 ;  /* 0x000a001310007986 */ /* 0x0047ea000c101904 */
[----:B------:R-:W2:Y:S01]  /*23a0*/  LDG.E R11, desc[UR4][R10.64] ;  /* 0x000000040a0b7981 */ /* 0x000ea2000c1e1900 */
[----:B------:R-:W-:-:S04]  /*23b0*/  IADD3 R8, PT, PT, R8, 0x8, RZ ;  /* 0x0000000808087810 */ /* 0x000fc80007ffe0ff */
[----:B------:R-:W-:Y:S01]  /*23c0*/  ISETP.NE.AND P0, PT, R8, R4, PT ;  /* 0x000000040800720c */ /* 0x000fe20003f05270 */
[----:B--2---:R3:W-:-:S12]  /*23d0*/  STG.E desc[UR4][R16.64+0xc00], R11 ;  /* 0x000c000b10007986 */ /* 0x0047d8000c101904 */
[----:B------:R-:W-:Y:S05]  /*23e0*/  @P0 BRA `(.L_x_487) ;  /* 0xfffffff000180947 */ /* 0x000fea000383ffff */
.L_x_486:
        /* <DEDUP_REMOVED lines=9> */
[----:B---3--:R-:W-:Y:S01]  /*2480*/  IMAD.MOV.U32 R16, RZ, RZ, RZ ;  /* 0x000000ffff107224 */ /* 0x008fe200078e00ff */
[----:B------:R-:W1:Y:S01]  /*2490*/  LDCU.64 UR6, c[0x0][0x390] ;  /* 0x00007200ff0677ac */ /* 0x000e620008000a00 */
[----:B------:R-:W-:Y:S02]  /*24a0*/  HFMA2 R19, -RZ, RZ, 2.88671875, 25.703125 ;  /* 0x41c64e6dff137431 */ /* 0x000fe400000001ff */
[--C-:B------:R-:W-:Y:S02]  /*24b0*/  IMAD.IADD R2, R0, 0x1, R15.reuse ;  /* 0x0000000100027824 */ /* 0x100fe400078e020f */
[----:B------:R-:W-:-:S03]  /*24c0*/  IMAD.IADD R18, R6, 0x1, R15 ;  /* 0x0000000106127824 */ /* 0x000fc600078e020f */
        /* <DEDUP_REMOVED lines=8> */
[----:B0-----:R-:W-:-:S06]  /*2550*/  VIADD R17, R7, 0xffffffe ;  /* 0x0ffffffe07117836 */ /* 0x001fcc0000000000 */
[----:B------:R-:W0:Y:S02]  /*2560*/  F2I.FTZ.U32.TRUNC.NTZ R17, R17 ;  /* 0x0000001100117305 */ /* 0x000e24000021f000 */
[----:B0-----:R-:W-:-:S04]  /*2570*/  IMAD.MOV R9, RZ, RZ, -R17 ;  /* 0x000000ffff097224 */ /* 0x001fc800078e0a11 */
[----:B------:R-:W-:-:S04]  /*2580*/  IMAD R9, R9, R14, RZ ;  /* 0x0000000e09097224 */ /* 0x000fc800078e02ff */
[----:B------:R-:W-:Y:S01]  /*2590*/  IMAD.HI.U32 R16, R17, R9, R16 ;  /* 0x0000000911107227 */ /* 0x000fe200078e0010 */
[----:B------:R-:W-:-:S05]  /*25a0*/  MOV R9, R8 ;  /* 0x0000000800097202 */ /* 0x000fca0000000f00 */
[----:B------:R-:W-:-:S04]  /*25b0*/  IMAD.HI.U32 R7, R16, R9, RZ ;  /* 0x0000000910077227 */ /* 0x000fc800078e00ff */
[----:B------:R-:W-:-:S04]  /*25c0*/  IMAD.MOV R7, RZ, RZ, -R7 ;  /* 0x000000ffff077224 */ /* 0x000fc800078e0a07 */
        /* <DEDUP_REMOVED lines=9> */
[----:B------:R-:W-:-:S03]  /*2660*/  ISETP.NE.AND P1, PT, R20, RZ, PT ;  /* 0x000000ff1400720c */ /* 0x000fc60003f25270 */
[----:B------:R-:W-:Y:S01]  /*2670*/  IMAD.MOV.U32 R8, RZ, RZ, R7 ;  /* 0x000000ffff087224 */ /* 0x000fe200078e0007 */
[----:B------:R-:W-:-:S04]  /*2680*/  LOP3.LUT R7, RZ, R20, RZ, 0x33, !PT ;  /* 0x00000014ff077212 */ /* 0x000fc800078e33ff */
[----:B------:R-:W-:-:S04]  /*2690*/  @!P2 IADD3 R8, PT, PT, -R8, RZ, RZ ;  /* 0x000000ff0808a210 */ /* 0x000fc80007ffe1ff */
        /* <DEDUP_REMOVED lines=121> */
.L_x_488:
        /* <DEDUP_REMOVED lines=89> */
.L_x_489:
        /* <DEDUP_REMOVED lines=56> */
.L_x_485:
        /* <DEDUP_REMOVED lines=10> */
[----:B------:R-:W-:Y:S01]  /*37e0*/  LOP3.LUT R11, R9, 0x7ffffffc, RZ, 0xc0, !PT ;  /* 0x7ffffffc090b7812 */ /* 0x000fe200078ec0ff */
[----:B------:R-:W-:Y:S01]  /*37f0*/  IMAD.MOV.U32 R9, RZ, RZ, RZ ;  /* 0x000000ffff097224 */ /* 0x000fe200078e00ff */
[----:B------:R-:W2:Y:S05]  /*3800*/  LDCU.64 UR6, c[0x0][0x390] ;  /* 0x00007200ff0677ac */ /* 0x000eaa0008000a00 */
[----:B------:R-:W3:Y:S02]  /*3810*/  LDC.64 R2, c[0x0][0x388] ;  /* 0x0000e200ff027b82 */ /* 0x000ee40000000a00 */
.L_x_499:
[C---:B-1----:R-:W-:Y:S01]  /*3820*/  LEA R19, R9.reuse, R10, 0x7 ;  /* 0x0000000a09137211 */ /* 0x042fe200078e38ff */
[----:B------:R-:W-:Y:S01]  /*3830*/  BSSY.RECONVERGENT B0, `(.L_x_491) ;  /* 0x0000038000007945 */ /* 0x000fe20003800200 */
[----:B------:R-:W-:Y:S02]  /*3840*/  VIADD R9, R9, 0x4 ;  /* 0x0000000409097836 */ /* 0x000fe40000000000 */
[C---:B------:R-:W-:Y:S01]  /*3850*/  ISETP.GE.AND P0, PT, R19.reuse, R8, PT ;  /* 0x000000081300720c */ /* 0x040fe20003f06270 */
[C---:B------:R-:W-:Y:S01]  /*3860*/  VIADD R15, R19.reuse, 0x100 ;  /* 0x00000100130f7836 */ /* 0x040fe20000000000 */
[C---:B------:R-:W-:Y:S01]  /*3870*/  IADD3 R17, PT, PT, R19.reuse, 0x80, RZ ;  /* 0x0000008013117810 */ /* 0x040fe20007ffe0ff */
[----:B0-2-4-:R-:W-:-:S10]  /*3880*/  IMAD.WIDE R4, R19, 0x4, R12 ;  /* 0x0000000413047825 */ /* 0x015fd400078e020c */
[----:B------:R-:W-:Y:S05]  /*3890*/  @P0 BRA `(.L_x_492) ;  /* 0x0000000000c40947 */ /* 0x000fea0003800000 */
[----:B0-----:R-:W-:Y:S01]  /*38a0*/  IABS R20, R18 ;  /* 0x0000001200147213 */ /* 0x001fe20000000000 */
[----:B------:R-:W-:Y:S01]  /*38b0*/  IMAD.MOV.U32 R6, RZ, RZ, RZ ;  /* 0x000000ffff067224 */ /* 0x000fe200078e00ff */
[----:B------:R-:W-:Y:S02]  /*38c0*/  IADD3 R21, PT, PT, R0, R19, RZ ;  /* 0x0000001300157210 */ /* 0x000fe40007ffe0ff */
[----:B------:R-:W0:Y:S01]  /*38d0*/  I2F.RP R22, R20 ;  /* 0x0000001400167306 */ /* 0x000e220000209400 */
[----:B------:R-:W-:Y:S02]  /*38e0*/  ISETP.NE.AND P2, PT, R18, RZ, PT ;  /* 0x000000ff1200720c */ /* 0x000fe40003f45270 */
[----:B------:R-:W-:Y:S02]  /*38f0*/  IABS R24, R21 ;  /* 0x0000001500187213 */ /* 0x000fe40000000000 */
[----:B------:R-:W-:Y:S01]  /*3900*/  ISETP.GE.AND P1, PT, R21, RZ, PT ;  /* 0x000000ff1500720c */ /* 0x000fe20003f26270 */
[----:B------:R-:W-:-:S02]  /*3910*/  HFMA2 R21, -RZ, RZ, 2.88671875, 25.703125 ;  /* 0x41c64e6dff157431 */ /* 0x000fc400000001ff */
[----:B0-----:R-:W0:Y:S02]  /*3920*/  MUFU.RCP R22, R22 ;  /* 0x0000001600167308 */ /* 0x001e240000001000 */
[----:B0-----:R-:W-:-:S06]  /*3930*/  IADD3 R7, PT, PT, R22, 0xffffffe, RZ ;  /* 0x0ffffffe16077810 */ /* 0x001fcc0007ffe0ff */
[----:B--2---:R-:W0:Y:S08]  /*3940*/  I2F.U32.RP R22, UR6 ;  /* 0x0000000600167d06 */ /* 0x004e300008209000 */
[----:B------:R-:W1:Y:S08]  /*3950*/  F2I.FTZ.U32.TRUNC.NTZ R7, R7 ;  /* 0x0000000700077305 */ /* 0x000e70000021f000 */
[----:B0-----:R-:W0:Y:S01]  /*3960*/  MUFU.RCP R22, R22 ;  /* 0x0000001600167308 */ /* 0x001e220000001000 */
[----:B-1----:R-:W-:-:S04]  /*3970*/  IMAD.MOV R23, RZ, RZ, -R7 ;  /* 0x000000ffff177224 */ /* 0x002fc800078e0a07 */
[----:B------:R-:W-:-:S04]  /*3980*/  IMAD R23, R23, R20, RZ ;  /* 0x0000001417177224 */ /* 0x000fc800078e02ff */
[----:B------:R-:W-:Y:S01]  /*3990*/  IMAD.HI.U32 R6, R7, R23, R6 ;  /* 0x0000001707067227 */ /* 0x000fe200078e0006 */
[----:B------:R-:W-:-:S03]  /*39a0*/  MOV R23, R24 ;  /* 0x0000001800177202 */ /* 0x000fc60000000f00 */
[----:B0-----:R-:W-:Y:S02]  /*39b0*/  VIADD R7, R22, 0xffffffe ;  /* 0x0ffffffe16077836 */ /* 0x001fe40000000000 */
[----:B------:R-:W-:-:S04]  /*39c0*/  IMAD.HI.U32 R6, R6, R23, RZ ;  /* 0x0000001706067227 */ /* 0x000fc800078e00ff */
[----:B------:R-:W-:Y:S01]  /*39d0*/  IMAD.MOV R6, RZ, RZ, -R6 ;  /* 0x000000ffff067224 */ /* 0x000fe200078e0a06 */
[----:B------:R-:W0:Y:S03]  /*39e0*/  F2I.FTZ.U32.TRUNC.NTZ R7, R7 ;  /* 0x0000000700077305 */ /* 0x000e26000021f000 */
[----:B------:R-:W-:-:S05]  /*39f0*/  IMAD R23, R20, R6, R23 ;  /* 0x0000000614177224 */ /* 0x000fca00078e0217 */
[----:B------:R-:W-:-:S13]  /*3a00*/  ISETP.GT.U32.AND P0, PT, R20, R23, PT ;  /* 0x000000171400720c */ /* 0x000fda0003f04070 */
[----:B------:R-:W-:-:S04]  /*3a10*/  @!P0 IADD3 R23, PT, PT, R23, -R20, RZ ;  /* 0x8000001417178210 */ /* 0x000fc80007ffe0ff */
[----:B------:R-:W-:-:S13]  /*3a20*/  ISETP.GT.U32.AND P0, PT, R20, R23, PT ;  /* 0x000000171400720c */ /* 0x000fda0003f04070 */
[----:B------:R-:W-:-:S05]  /*3a30*/  @!P0 IADD3 R23, PT, PT, R23, -R20, RZ ;  /* 0x8000001417178210 */ /* 0x000fca0007ffe0ff */
[----:B------:R-:W-:Y:S02]  /*3a40*/  IMAD.MOV.U32 R20, RZ, RZ, R23 ;  /* 0x000000ffff147224 */ /* 0x000fe400078e0017 */
[----:B0-----:R-:W-:-:S03]  /*3a50*/  IMAD.MOV R23, RZ, RZ, -R7 ;  /* 0x000000ffff177224 */ /* 0x001fc600078e0a07 */
[----:B------:R-:W-:Y:S01]  /*3a60*/  @!P1 IADD3 R20, PT, PT, -R20, RZ, RZ ;  /* 0x000000ff14149210 */ /* 0x000fe20007ffe1ff */
[----:B------:R-:W-:Y:S01]  /*3a70*/  IMAD R23, R23, UR6, RZ ;  /* 0x0000000617177c24 */ /* 0x000fe2000f8e02ff */
        /* <DEDUP_REMOVED lines=16> */
[----:B---3--:R-:W-:-:S06]  /*3b80*/  IMAD.WIDE R6, R7, 0x4, R2 ;  /* 0x0000000407067825 */ /* 0x008fcc00078e0202 */
[----:B------:R-:W2:Y:S04]  /*3b90*/  LDG.E R7, desc[UR4][R6.64] ;  /* 0x0000000406077981 */ /* 0x000ea8000c1e1900 */
[----:B--2---:R1:W-:Y:S02]  /*3ba0*/  STG.E desc[UR4][R4.64], R7 ;  /* 0x0000000704007986 */ /* 0x0043e4000c101904 */
.L_x_492:
[----:B--2---:R-:W-:Y:S05]  /*3bb0*/  BSYNC.RECONVERGENT B0 ;  /* 0x0000000000007941 */ /* 0x004fea0003800200 */
.L_x_491:
[-C--:B------:R-:W-:Y:S01]  /*3bc0*/  ISETP.GE.AND P3, PT, R17, R8.reuse, PT ;  /* 0x000000081100720c */ /* 0x080fe20003f66270 */
[----:B------:R-:W-:Y:S01]  /*3bd0*/  VIADD R19, R19, 0x180 ;  /* 0x0000018013137836 */ /* 0x000fe20000000000 */
[----:B------:R-:W-:Y:S01]  /*3be0*/  BSSY.RECONVERGENT B0, `(.L_x_493) ;  /* 0x0000036000007945 */ /* 0x000fe20003800200 */
[----:B------:R-:W-:Y:S02]  /*3bf0*/  ISETP.NE.AND P0, PT, R9, R11, PT ;  /* 0x0000000b0900720c */ /* 0x000fe40003f05270 */
[-C--:B------:R-:W-:Y:S02]  /*3c00*/  ISETP.GE.AND P2, PT, R15, R8.reuse, PT ;  /* 0x000000080f00720c */ /* 0x080fe40003f46270 */
[----:B------:R-:W-:-:S06]  /*3c10*/  ISETP.GE.AND P1, PT, R19, R8, PT ;  /* 0x000000081300720c */ /* 0x000fcc0003f26270 */
[----:B------:R-:W-:Y:S07]  /*3c20*/  @P3 BRA `(.L_x_494) ;  /* 0x0000000000c43947 */ /* 0x000fee0003800000 */
[----:B0-----:R-:W-:Y:S01]  /*3c30*/  IABS R20, R18 ;  /* 0x0000001200147213 */ /* 0x001fe20000000000 */
[----:B------:R-:W-:Y:S01]  /*3c40*/  IMAD.MOV.U32 R6, RZ, RZ, RZ ;  /* 0x000000ffff067224 */ /* 0x000fe200078e00ff */
[----:B------:R-:W-:Y:S02]  /*3c50*/  IADD3 R21, PT, PT, R0, R17, RZ ;  /* 0x0000001100157210 */ /* 0x000fe40007ffe0ff */
[----:B------:R-:W0:Y:S01]  /*3c60*/  I2F.RP R22, R20 ;  /* 0x0000001400167306 */ /* 0x000e220000209400 */
[----:B------:R-:W-:Y:S02]  /*3c70*/  ISETP.NE.AND P5, PT, R18, RZ, PT ;  /* 0x000000ff1200720c */ /* 0x000fe40003fa5270 */
[----:B------:R-:W-:Y:S02]  /*3c80*/  IABS R24, R21 ;  /* 0x0000001500187213 */ /* 0x000fe40000000000 */
[----:B------:R-:W-:-:S03]  /*3c90*/  ISETP.GE.AND P4, PT, R21, RZ, PT ;  /* 0x000000ff1500720c */ /* 0x000fc60003f86270 */
[----:B0-----:R-:W1:Y:S02]  /*3ca0*/  MUFU.RCP R22, R22 ;  /* 0x0000001600167308 */ /* 0x001e640000001000 */
[----:B-1----:R-:W-:-:S06]  /*3cb0*/  IADD3 R7, PT, PT, R22, 0xffffffe, RZ ;  /* 0x0ffffffe16077810 */ /* 0x002fcc0007ffe0ff */
[----:B------:R-:W0:Y:S08]  /*3cc0*/  I2F.U32.RP R22, UR6 ;  /* 0x0000000600167d06 */ /* 0x000e300008209000 */
        /* <DEDUP_REMOVED lines=10> */
[----:B------:R-:W-:Y:S02]  /*3d70*/  IMAD R23, R20, R6, R23 ;  /* 0x0000000614177224 */ /* 0x000fe400078e0217 */
[----:B------:R-:W-:-:S03]  /*3d80*/  HFMA2 R6, -RZ, RZ, 2.88671875, 25.703125 ;  /* 0x41c64e6dff067431 */ /* 0x000fc600000001ff */
[----:B------:R-:W-:Y:S01]  /*3d90*/  ISETP.GT.U32.AND P3, PT, R20, R23, PT ;  /* 0x000000171400720c */ /* 0x000fe20003f64070 */
[----:B0-----:R-:W-:-:S04]  /*3da0*/  IMAD.MOV R21, RZ, RZ, -R7 ;  /* 0x000000ffff157224 */ /* 0x001fc800078e0a07 */
[----:B------:R-:W-:-:S08]  /*3db0*/  IMAD R21, R21, UR6, RZ ;  /* 0x0000000615157c24 */ /* 0x000fd0000f8e02ff */
[----:B------:R-:W-:-:S04]  /*3dc0*/  @!P3 IADD3 R23, PT, PT, R23, -R20, RZ ;  /* 0x800000141717b210 */ /* 0x000fc80007ffe0ff */
[----:B------:R-:W-:-:S13]  /*3dd0*/  ISETP.GT.U32.AND P3, PT, R20, R23, PT ;  /* 0x000000171400720c */ /* 0x000fda0003f64070 */
[----:B------:R-:W-:-:S05]  /*3de0*/  @!P3 IADD3 R23, PT, PT, R23, -R20, RZ ;  /* 0x800000141717b210 */ /* 0x000fca0007ffe0ff */
[----:B------:R-:W-:-:S05]  /*3df0*/  IMAD.MOV.U32 R20, RZ, RZ, R23 ;  /* 0x000000ffff147224 */ /* 0x000fca00078e0017 */
[----:B------:R-:W-:Y:S02]  /*3e00*/  @!P4 IADD3 R20, PT, PT, -R20, RZ, RZ ;  /* 0x000000ff1414c210 */ /* 0x000fe40007ffe1ff */
        /* <DEDUP_REMOVED lines=19> */
.L_x_494:
[----:B------:R-:W-:Y:S05]  /*3f40*/  BSYNC.RECONVERGENT B0 ;  /* 0x0000000000007941 */ /* 0x000fea0003800200 */
.L_x_493:
[----:B------:R-:W-:Y:S04]  /*3f50*/  BSSY.RECONVERGENT B0, `(.L_x_495) ;  /* 0x0000032000007945 */ /* 0x000fe80003800200 */
[----:B------:R-:W-:Y:S05]  /*3f60*/  @P2 BRA `(.L_x_496) ;  /* 0x0000000000c02947 */ /* 0x000fea0003800000 */
[----:B0-----:R-:W-:Y:S01]  /*3f70*/  IABS R17, R18 ;  /* 0x0000001200117213 */ /* 0x001fe20000000000 */
[----:B------:R-:W-:Y:S01]  /*3f80*/  IMAD.IADD R20, R0, 0x1, R15 ;  /* 0x0000000100147824 */ /* 0x000fe200078e020f */
[----:B------:R-:W-:Y:S02]  /*3f90*/  ISETP.NE.AND P4, PT, R18, RZ, PT ;  /* 0x000000ff1200720c */ /* 0x000fe40003f85270 */
[----:B------:R-:W0:Y:S02]  /*3fa0*/  I2F.RP R21, R17 ;  /* 0x0000001100157306 */ /* 0x000e240000209400 */
[----:B------:R-:W-:Y:S02]  /*3fb0*/  IABS R22, R20 ;  /* 0x0000001400167213 */ /* 0x000fe40000000000 */
[----:B------:R-:W-:-:S04]  /*3fc0*/  ISETP.GE.AND P3, PT, R20, RZ, PT ;  /* 0x000000ff1400720c */ /* 0x000fc80003f66270 */
[----:B0-----:R-:W1:Y:S02]  /*3fd0*/  MUFU.RCP R21, R21 ;  /* 0x0000001500157308 */ /* 0x001e640000001000 */
[----:B-12---:R-:W-:-:S06]  /*3fe0*/  VIADD R7, R21, 0xffffffe ;  /* 0x0ffffffe15077836 */ /* 0x006fcc0000000000 */
[----:B------:R-:W0:Y:S08]  /*3ff0*/  I2F.U32.RP R21, UR6 ;  /* 0x0000000600157d06 */ /* 0x000e300008209000 */
[----:B------:R-:W1:Y:S08]  /*4000*/  F2I.FTZ.U32.TRUNC.NTZ R7, R7 ;  /* 0x0000000700077305 */ /* 0x000e70000021f000 */
[----:B0-----:R-:W0:Y:S01]  /*4010*/  MUFU.RCP R21, R21 ;  /* 0x0000001500157308 */ /* 0x001e220000001000 */
[----:B-1----:R-:W-:-:S05]  /*4020*/  IADD3 R6, PT, PT, RZ, -R7, RZ ;  /* 0x80000007ff067210 */ /* 0x002fca0007ffe0ff */
[----:B------:R-:W-:Y:S01]  /*4030*/  IMAD R23, R6, R17, RZ ;  /* 0x0000001106177224 */ /* 0x000fe200078e02ff */
[----:B------:R-:W-:-:S05]  /*4040*/  MOV R6, RZ ;  /* 0x000000ff00067202 */ /* 0x000fca0000000f00 */
[----:B------:R-:W-:-:S04]  /*4050*/  IMAD.HI.U32 R23, R7, R23, R6 ;  /* 0x0000001707177227 */ /* 0x000fc800078e0006 */
[----:B0-----:R-:W-:Y:S02]  /*4060*/  VIADD R7, R21, 0xffffffe ;  /* 0x0ffffffe15077836 */ /* 0x001fe40000000000 */
[----:B------:R-:W-:-:S04]  /*4070*/  IMAD.HI.U32 R6, R23, R22, RZ ;  /* 0x0000001617067227 */ /* 0x000fc800078e00ff */
[----:B------:R-:W-:Y:S01]  /*4080*/  IMAD.MOV R6, RZ, RZ, -R6 ;  /* 0x000000ffff067224 */ /* 0x000fe200078e0a06 */
[----:B------:R-:W0:Y:S03]  /*4090*/  F2I.FTZ.U32.TRUNC.NTZ R7, R7 ;  /* 0x0000000700077305 */ /* 0x000e26000021f000 */
[----:B------:R-:W-:-:S05]  /*40a0*/  IMAD R6, R17, R6, R22 ;  /* 0x0000000611067224 */ /* 0x000fca00078e0216 */
[----:B------:R-:W-:Y:S01]  /*40b0*/  ISETP.GT.U32.AND P2, PT, R17, R6, PT ;  /* 0x000000061100720c */ /* 0x000fe20003f44070 */
[----:B0-----:R-:W-:-:S04]  /*40c0*/  IMAD.MOV R21, RZ, RZ, -R7 ;  /* 0x000000ffff157224 */ /* 0x001fc800078e0a07 */
[----:B------:R-:W-:-:S08]  /*40d0*/  IMAD R21, R21, UR6, RZ ;  /* 0x0000000615157c24 */ /* 0x000fd0000f8e02ff */
[----:B------:R-:W-:-:S04]  /*40e0*/  @!P2 IADD3 R6, PT, PT, R6, -R17, RZ ;  /* 0x800000110606a210 */ /* 0x000fc80007ffe0ff */
[----:B------:R-:W-:-:S13]  /*40f0*/  ISETP.GT.U32.AND P2, PT, R17, R6, PT ;  /* 0x000000061100720c */ /* 0x000fda0003f44070 */
[----:B------:R-:W-:-:S05]  /*4100*/  @!P2 IADD3 R6, PT, PT, R6, -R17, RZ ;  /* 0x800000110606a210 */ /* 0x000fca0007ffe0ff */
[----:B------:R-:W-:Y:S02]  /*4110*/  IMAD.MOV.U32 R17, RZ, RZ, R6 ;  /* 0x000000ffff117224 */ /* 0x000fe400078e0006 */
[----:B------:R-:W-:-:S03]  /*4120*/  HFMA2 R6, -RZ, RZ, 2.88671875, 25.703125 ;  /* 0x41c64e6dff067431 */ /* 0x000fc600000001ff */
        /* <DEDUP_REMOVED lines=20> */
.L_x_496:
[----:B------:R-:W-:Y:S05]  /*4270*/  BSYNC.RECONVERGENT B0 ;  /* 0x0000000000007941 */ /* 0x000fea0003800200 */
.L_x_495:
        /* <DEDUP_REMOVED lines=9> */
[----:B-12-4-:R-:W-:-:S06]  /*4310*/  VIADD R7, R21, 0xffffffe ;  /* 0x0ffffffe15077836 */ /* 0x016fcc0000000000 */
        /* <DEDUP_REMOVED lines=40> */
.L_x_498:
[----:B------:R-:W-:Y:S05]  /*45a0*/  BSYNC.RECONVERGENT B0 ;  /* 0x0000000000007941 */ /* 0x000fea0003800200 */
.L_x_497:
[----:B------:R-:W-:Y:S05]  /*45b0*/  @P0 BRA `(.L_x_499) ;  /* 0xfffffff000980947 */ /* 0x000fea000383ffff */
.L_x_490:
[----:B------:R-:W-:-:S13]  /*45c0*/  ISETP.NE.AND P0, PT, R16, RZ, PT ;  /* 0x000000ff1000720c */ /* 0x000fda0003f05270 */
[----:B------:R-:W-:Y:S05]  /*45d0*/  @!P0 EXIT ;  /* 0x000000000000894d */ /* 0x000fea0003800000 */
[----:B------:R-:W-:-:S13]  /*45e0*/  ISETP.NE.AND P0, PT, R16, 0x1, PT ;  /* 0x000000011000780c */ /* 0x000fda0003f05270 */
[----:B------:R-:W-:Y:S05]  /*45f0*/  @!P0 BRA `(.L_x_500) ;  /* 0x0000000400c48947 */ /* 0x000fea0003800000 */
[----:B-1----:R-:W-:Y:S01]  /*4600*/  IMAD R9, R11, 0x80, R10 ;  /* 0x000000800b097824 */ /* 0x002fe200078e020a */
[----:B------:R-:W-:Y:S03]  /*4610*/  BSSY.RECONVERGENT B0, `(.L_x_501) ;  /* 0x0000039000007945 */ /* 0x000fe60003800200 */
[C---:B---3--:R-:W-:Y:S01]  /*4620*/  IMAD.WIDE R2, R9.reuse, 0x4, R12 ;  /* 0x0000000409027825 */ /* 0x048fe200078e020c */
[C---:B------:R-:W-:Y:S02]  /*4630*/  ISETP.GE.AND P1, PT, R9.reuse, R8, PT ;  /* 0x000000080900720c */ /* 0x040fe40003f26270 */
[----:B0-2-4-:R-:W-:-:S04]  /*4640*/  IADD3 R5, PT, PT, R9, 0x80, RZ ;  /* 0x0000008009057810 */ /* 0x015fc80007ffe0ff */
[----:B------:R-:W-:-:S07]  /*4650*/  ISETP.GE.AND P0, PT, R5, R8, PT ;  /* 0x000000080500720c */ /* 0x000fce0003f06270 */
[----:B------:R-:W-:Y:S06]  /*4660*/  @P1 BRA `(.L_x_502) ;  /* 0x0000000000cc1947 */ /* 0x000fec0003800000 */
[----:B------:R-:W0:Y:S01]  /*4670*/  LDC R18, c[0x0][0x3b4] ;  /* 0x0000ed00ff127b82 */ /* 0x000e220000000800 */
[----:B------:R-:W-:Y:S01]  /*4680*/  IMAD.IADD R15, R0, 0x1, R9 ;  /* 0x00000001000f7824 */ /* 0x000fe200078e0209 */
[----:B------:R-:W1:Y:S01]  /*4690*/  LDCU.64 UR6, c[0x0][0x390] ;  /* 0x00007200ff0677ac */ /* 0x000e620008000a00 */
[----:B------:R-:W-:-:S03]  /*46a0*/  MOV R6, RZ ;  /* 0x000000ff00067202 */ /* 0x000fc60000000f00 */
        /* <DEDUP_REMOVED lines=12> */
[----:B------:R-:W-:-:S04]  /*4770*/  IMAD.HI.U32 R6, R7, R17, R6 ;  /* 0x0000001107067227 */ /* 0x000fc800078e0006 */
[----:B------:R-:W-:-:S04]  /*4780*/  IMAD.MOV.U32 R17, RZ, RZ, R19 ;  /* 0x000000ffff117224 */ /* 0x000fc800078e0013 */
[----:B------:R-:W-:-:S05]  /*4790*/  IMAD.HI.U32 R6, R6, R17, RZ ;  /* 0x0000001106067227 */ /* 0x000fca00078e00ff */
[----:B------:R-:W-:-:S05]  /*47a0*/  IADD3 R6, PT, PT, -R6, RZ, RZ ;  /* 0x000000ff06067210 */ /* 0x000fca0007ffe1ff */
[----:B------:R-:W-:Y:S01]  /*47b0*/  IMAD R17, R4, R6, R17 ;  /* 0x0000000604117224 */ /* 0x000fe200078e0211 */
[----:B0-----:R-:W-:-:S04]  /*47c0*/  IADD3 R6, PT, PT, R16, 0xffffffe, RZ ;  /* 0x0ffffffe10067810 */ /* 0x001fc80007ffe0ff */
[----:B------:R-:W-:Y:S01]  /*47d0*/  ISETP.GT.U32.AND P1, PT, R4, R17, PT ;  /* 0x000000110400720c */ /* 0x000fe20003f24070 */
[----:B------:R0:W1:Y:S02]  /*47e0*/  F2I.FTZ.U32.TRUNC.NTZ R7, R6 ;  /* 0x0000000600077305 */ /* 0x000064000021f000 */
[----:B0-----:R-:W-:-:S10]  /*47f0*/  IMAD.MOV.U32 R6, RZ, RZ, RZ ;  /* 0x000000ffff067224 */ /* 0x001fd400078e00ff */
[----:B------:R-:W-:Y:S02]  /*4800*/  @!P1 IMAD.IADD R17, R17, 0x1, -R4 ;  /* 0x0000000111119824 */ /* 0x000fe400078e0a04 */
[----:B-1----:R-:W-:-:S03]  /*4810*/  IMAD.MOV R15, RZ, RZ, -R7 ;  /* 0x000000ffff0f7224 */ /* 0x002fc600078e0a07 */
[----:B------:R-:W-:Y:S01]  /*4820*/  ISETP.GT.U32.AND P1, PT, R4, R17, PT ;  /* 0x000000110400720c */ /* 0x000fe20003f24070 */
[----:B------:R-:W-:-:S12]  /*4830*/  IMAD R15, R15, UR6, RZ ;  /* 0x000000060f0f7c24 */ /* 0x000fd8000f8e02ff */
[----:B------:R-:W-:Y:S02]  /*4840*/  @!P1 IMAD.IADD R17, R17, 0x1, -R4 ;  /* 0x0000000111119824 */ /* 0x000fe400078e0a04 */
[----:B------:R-:W-:-:S03]  /*4850*/  HFMA2 R4, -RZ, RZ, 2.88671875, 25.703125 ;  /* 0x41c64e6dff047431 */ /* 0x000fc600000001ff */
[----:B------:R-:W-:Y:S02]  /*4860*/  @!P2 IADD3 R17, PT, PT, -R17, RZ, RZ ;  /* 0x000000ff1111a210 */ /* 0x000fe40007ffe1ff */
        /* <DEDUP_REMOVED lines=19> */
.L_x_502:
[----:B------:R-:W-:Y:S05]  /*49a0*/  BSYNC.RECONVERGENT B0 ;  /* 0x0000000000007941 */ /* 0x000fea0003800200 */
.L_x_501:
[----:B------:R-:W-:Y:S04]  /*49b0*/  BSSY.RECONVERGENT B0, `(.L_x_503) ;  /* 0x0000034000007945 */ /* 0x000fe80003800200 */
[----:B------:R-:W-:Y:S05]  /*49c0*/  @P0 BRA `(.L_x_504) ;  /* 0x0000000000c80947 */ /* 0x000fea0003800000 */
[----:B------:R-:W1:Y:S01]  /*49d0*/  LDC R18, c[0x0][0x3b4] ;  /* 0x0000ed00ff127b82 */ /* 0x000e620000000800 */
[----:B------:R-:W2:Y:S01]  /*49e0*/  LDCU.64 UR6, c[0x0][0x390] ;  /* 0x00007200ff0677ac */ /* 0x000ea20008000a00 */
[----:B------:R-:W-:Y:S01]  /*49f0*/  MOV R6, RZ ;  /* 0x000000ff00067202 */ /* 0x000fe20000000f00 */
[----:B------:R-:W-:-:S05]  /*4a00*/  IMAD.IADD R9, R0, 0x1, R5 ;  /* 0x0000000100097824 */ /* 0x000fca00078e0205 */
[----:B------:R-:W-:Y:S01]  /*4a10*/  ISETP.GE.AND P1, PT, R9, RZ, PT ;  /* 0x000000ff0900720c */ /* 0x000fe20003f26270 */
[----:B--2---:R-:W2:Y:S01]  /*4a20*/  I2F.U32.RP R16, UR6 ;  /* 0x0000000600107d06 */ /* 0x004ea20008209000 */
[----:B-1----:R-:W-:Y:S02]  /*4a30*/  IABS R4, R18 ;  /* 0x0000001200047213 */ /* 0x002fe40000000000 */
[----:B------:R-:W-:-:S05]  /*4a40*/  ISETP.NE.AND P2, PT, R18, RZ, PT ;  /* 0x000000ff1200720c */ /* 0x000fca0003f45270 */
[----:B------:R-:W1:Y:S08]  /*4a50*/  I2F.RP R15, R4 ;  /* 0x00000004000f7306 */ /* 0x000e700000209400 */
[----:B--2---:R-:W-:Y:S08]  /*4a60*/  MUFU.RCP R16, R16 ;  /* 0x0000001000107308 */ /* 0x004ff00000001000 */
[----:B-1----:R-:W0:Y:S02]  /*4a70*/  MUFU.RCP R15, R15 ;  /* 0x0000000f000f7308 */ /* 0x002e240000001000 */
[----:B0-----:R-:W-:Y:S01]  /*4a80*/  VIADD R7, R15, 0xffffffe ;  /* 0x0ffffffe0f077836 */ /* 0x001fe20000000000 */
[----:B------:R-:W-:-:S05]  /*4a90*/  IABS R15, R9 ;  /* 0x00000009000f7213 */ /* 0x000fca0000000000 */
[----:B------:R-:W0:Y:S02]  /*4aa0*/  F2I.FTZ.U32.TRUNC.NTZ R7, R7 ;  /* 0x0000000700077305 */ /* 0x000e24000021f000 */
[----:B0-----:R-:W-:-:S05]  /*4ab0*/  IADD3 R17, PT, PT, RZ, -R7, RZ ;  /* 0x80000007ff117210 */ /* 0x001fca0007ffe0ff */
[----:B------:R-:W-:-:S04]  /*4ac0*/  IMAD R17, R17, R4, RZ ;  /* 0x0000000411117224 */ /* 0x000fc800078e02ff */
[----:B------:R-:W-:-:S06]  /*4ad0*/  IMAD.HI.U32 R6, R7, R17, R6 ;  /* 0x0000001107067227 */ /* 0x000fcc00078e0006 */
[----:B------:R-:W-:-:S04]  /*4ae0*/  IMAD.HI.U32 R6, R6, R15, RZ ;  /* 0x0000000f06067227 */ /* 0x000fc800078e00ff */
[----:B------:R-:W-:-:S04]  /*4af0*/  IMAD.MOV R6, RZ, RZ, -R6 ;  /* 0x000000ffff067224 */ /* 0x000fc800078e0a06 */
[----:B------:R-:W-:Y:S02]  /*4b00*/  IMAD R15, R4, R6, R15 ;  /* 0x00000006040f7224 */ /* 0x000fe400078e020f */
[----:B------:R-:W-:-:S03]  /*4b10*/  VIADD R6, R16, 0xffffffe ;  /* 0x0ffffffe10067836 */ /* 0x000fc60000000000 */
[----:B------:R-:W-:Y:S01]  /*4b20*/  ISETP.GT.U32.AND P0, PT, R4, R15, PT ;  /* 0x0000000f0400720c */ /* 0x000fe20003f04070 */
[----:B------:R0:W1:Y:S02]  /*4b30*/  F2I.FTZ.U32.TRUNC.NTZ R7, R6 ;  /* 0x0000000600077305 */ /* 0x000064000021f000 */
[----:B0-----:R-:W-:-:S10]  /*4b40*/  HFMA2 R6, -RZ, RZ, 0, 0 ;  /* 0x00000000ff067431 */ /* 0x001fd400000001ff */
[----:B------:R-:W-:Y:S02]  /*4b50*/  @!P0 IADD3 R15, PT, PT, R15, -R4, RZ ;  /* 0x800000040f0f8210 */ /* 0x000fe40007ffe0ff */
[----:B-1----:R-:W-:Y:S02]  /*4b60*/  IADD3 R9, PT, PT, RZ, -R7, RZ ;  /* 0x80000007ff097210 */ /* 0x002fe40007ffe0ff */
[----:B------:R-:W-:-:S03]  /*4b70*/  ISETP.GT.U32.AND P0, PT, R4, R15, PT ;  /* 0x0000000f0400720c */ /* 0x000fc60003f04070 */
[----:B------:R-:W-:-:S10]  /*4b80*/  IMAD R9, R9, UR6, RZ ;  /* 0x0000000609097c24 */ /* 0x000fd4000f8e02ff */
[----:B------:R-:W-:Y:S01]  /*4b90*/  @!P0 IADD3 R15, PT, PT, R15, -R4, RZ ;  /* 0x800000040f0f8210 */ /* 0x000fe20007ffe0ff */
[----:B------:R-:W-:-:S04]  /*4ba0*/  IMAD.MOV.U32 R4, RZ, RZ, 0x41c64e6d ;  /* 0x41c64e6dff047424 */ /* 0x000fc800078e00ff */
[----:B------:R-:W-:Y:S01]  /*4bb0*/  @!P1 IMAD.MOV R15, RZ, RZ, -R15 ;  /* 0x000000ffff0f9224 */ /* 0x000fe200078e0a0f */
[----:B------:R-:W-:Y:S02]  /*4bc0*/  @!P2 LOP3.LUT R15, RZ, R18, RZ, 0x33, !PT ;  /* 0x00000012ff0fa212 */ /* 0x000fe400078e33ff */
        /* <DEDUP_REMOVED lines=18> */
.L_x_504:
[----:B------:R-:W-:Y:S05]  /*4cf0*/  BSYNC.RECONVERGENT B0 ;  /* 0x0000000000007941 */ /* 0x000fea0003800200 */
.L_x_503:
[----:B------:R-:W-:-:S07]  /*4d00*/  IADD3 R11, PT, PT, R11, 0x2, RZ ;  /* 0x000000020b0b7810 */ /* 0x000fce0007ffe0ff */
.L_x_500:
[----:B01-3--:R-:W0:Y:S02]  /*4d10*/  LDC R2, c[0x0][0x384] ;  /* 0x0000e100ff027b82 */ /* 0x00be240000000800 */
[----:B0-----:R-:W-:-:S04]  /*4d20*/  LOP3.LUT R2, R2, 0x1, RZ, 0xc0, !PT ;  /* 0x0000000102027812 */ /* 0x001fc800078ec0ff */
[----:B------:R-:W-:-:S13]  /*4d30*/  ISETP.NE.U32.AND P0, PT, R2, 0x1, PT ;  /* 0x000000010200780c */ /* 0x000fda0003f05070 */
[----:B------:R-:W-:Y:S05]  /*4d40*/  @P0 EXIT ;  /* 0x000000000000094d */ /* 0x000fea0003800000 */
[----:B------:R-:W-:-:S05]  /*4d50*/  IMAD R11, R11, 0x80, R10 ;  /* 0x000000800b0b7824 */ /* 0x000fca00078e020a */
[----:B------:R-:W-:-:S13]  /*4d60*/  ISETP.GE.AND P0, PT, R11, R8, PT ;  /* 0x000000080b00720c */ /* 0x000fda0003f06270 */
[----:B------:R-:W-:Y:S05]  /*4d70*/  @P0 EXIT ;  /* 0x000000000000094d */ /* 0x000fea0003800000 */
[----:B------:R-:W2:Y:S01]  /*4d80*/  LDC R9, c[0x0][0x3b4] ;  /* 0x0000ed00ff097b82 */ /* 0x000ea20000000800 */
[----:B------:R-:W-:Y:S01]  /*4d90*/  IADD3 R0, PT, PT, R0, R11, RZ ;  /* 0x0000000b00007210 */ /* 0x000fe20007ffe0ff */
[----:B------:R-:W0:Y:S03]  /*4da0*/  LDCU.64 UR6, c[0x0][0x390] ;  /* 0x00007200ff0677ac */ /* 0x000e260008000a00 */
[----:B------:R-:W-:Y:S02]  /*4db0*/  IABS R8, R0 ;  /* 0x0000000000087213 */ /* 0x000fe40000000000 */
[----:B------:R-:W-:Y:S02]  /*4dc0*/  ISETP.GE.AND P1, PT, R0, RZ, PT ;  /* 0x000000ff0000720c */ /* 0x000fe40003f26270 */
[----:B--2-4-:R-:W-:Y:S02]  /*4dd0*/  IABS R5, R9 ;  /* 0x0000000900057213 */ /* 0x014fe40000000000 */
[----:B------:R-:W-:-:S02]  /*4de0*/  ISETP.NE.AND P2, PT, R9, RZ, PT ;  /* 0x000000ff0900720c */ /* 0x000fc40003f45270 */
        /* <DEDUP_REMOVED lines=8> */
[----:B------:R-:W-:-:S04]  /*4e70*/  IMAD.MOV.U32 R2, RZ, RZ, RZ ;  /* 0x000000ffff027224 */ /* 0x000fc800078e00ff */
[----:B------:R-:W-:Y:S01]  /*4e80*/  IMAD.HI.U32 R2, R3, R7, R2 ;  /* 0x0000000703027227 */ /* 0x000fe200078e0002 */
[----:B------:R-:W-:-:S05]  /*4e90*/  MOV R3, R8 ;  /* 0x0000000800037202 */ /* 0x000fca0000000f00 */
        /* <DEDUP_REMOVED lines=10> */
[----:B------:R-:W-:Y:S01]  /*4f40*/  @!P0 IADD3 R2, PT, PT, R2, -R5, RZ ;  /* 0x8000000502028210 */ /* 0x000fe20007ffe0ff */
[----:B------:R-:W-:-:S04]  /*4f50*/  HFMA2 R5, -RZ, RZ, 2.88671875, 25.703125 ;  /* 0x41c64e6dff057431 */ /* 0x000fc800000001ff */
[----:B------:R-:W-:Y:S02]  /*4f60*/  IMAD.MOV.U32 R0, RZ, RZ, R2 ;  /* 0x000000ffff007224 */ /* 0x000fe400078e0002 */
[----:B------:R-:W-:-:S03]  /*4f70*/  IMAD.MOV.U32 R2, RZ, RZ, RZ ;  /* 0x000000ffff027224 */ /* 0x000fc600078e00ff */
[----:B------:R-:W-:Y:S01]  /*4f80*/  @!P1 IADD3 R0, PT, PT, -R0, RZ, RZ ;  /* 0x000000ff00009210 */ /* 0x000fe20007ffe1ff */
[----:B------:R-:W-:Y:S01]  /*4f90*/  IMAD.HI.U32 R7, R3, R7, R2 ;  /* 0x0000000703077227 */ /* 0x000fe200078e0002 */
[----:B------:R-:W-:Y:S02]  /*4fa0*/  @!P2 LOP3.LUT R0, RZ, R9, RZ, 0x33, !PT ;  /* 0x00000009ff00a212 */ /* 0x000fe400078e33ff */
[----:B------:R-:W-:Y:S02]  /*4fb0*/  ISETP.NE.U32.AND P1, PT, RZ, UR6, PT ;  /* 0x00000006ff007c0c */ /* 0x000fe4000bf25070 */
[----:B------:R-:W-:-:S05]  /*4fc0*/  IADD3 R14, PT, PT, R0, R14, R11 ;  /* 0x0000000e000e7210 */ /* 0x000fca0007ffe00b */
[----:B------:R-:W-:-:S05]  /*4fd0*/  IMAD R14, R14, R5, 0x3039 ;  /* 0x000030390e0e7424 */ /* 0x000fca00078e0205 */
[----:B------:R-:W-:-:S05]  /*4fe0*/  LOP3.LUT R14, R14, 0x7fffffff, RZ, 0xc0, !PT ;  /* 0x7fffffff0e0e7812 */ /* 0x000fca00078ec0ff */
[----:B------:R-:W-:-:S05]  /*4ff0*/  IMAD.HI.U32 R2, R7, R14, RZ ;  /* 0x0000000e07027227 */ /* 0x000fca00078e00ff */
[----:B------:R-:W-:Y:S02]  /*5000*/  IADD3 R5, PT, PT, -R2, RZ, RZ ;  /* 0x000000ff02057210 */ /* 0x000fe40007ffe1ff */
[----:B------:R-:W0:Y:S03]  /*5010*/  LDC.64 R2, c[0x0][0x388] ;  /* 0x0000e200ff027b82 */ /* 0x000e260000000a00 */
        /* <DEDUP_REMOVED lines=8> */
[----:B------:R-:W2:Y:S01]  /*50a0*/  LDG.E R3, desc[UR4][R2.64] ;  /* 0x0000000402037981 */ /* 0x000ea2000c1e1900 */
[----:B------:R-:W-:-:S05]  /*50b0*/  IMAD.WIDE R12, R11, 0x4, R12 ;  /* 0x000000040b0c7825 */ /* 0x000fca00078e020c */
[----:B--2---:R-:W-:Y:S01]  /*50c0*/  STG.E desc[UR4][R12.64], R3 ;  /* 0x000000030c007986 */ /* 0x004fe2000c101904 */
[----:B------:R-:W-:Y:S05]  /*50d0*/  EXIT ;  /* 0x000000000000794d */ /* 0x000fea0003800000 */
.L_x_505:
        /* <DEDUP_REMOVED lines=10> */
.L_x_1066:


//--------------------- .text._ZN3cub18CUB_300001_SM_10006detail9transform16transform_kernelINS2_10policy_hubILb1EN4cuda3std3__45tupleIJN6thrust24THRUST_300001_SM_1000_NS17counting_iteratorIiNSA_11use_defaultESC_SC_EEEEEE10policy1000El22NearestCentroidFunctorNSA_6detail15normal_iteratorINSA_10device_ptrIiEEEEJSD_EEEvT0_iT1_T2_DpNS2_10kernel_argIT3_EE --------------------------
	.section	.text._ZN3cub18CUB_300001_SM_10006detail9transform16transform_kernelINS2_10policy_hubILb1EN4cuda3std3__45tupleIJN6thrust24THRUST_300001_SM_1000_NS17counting_iteratorIiNSA_11use_defaultESC_SC_EEEEEE10policy1000El22NearestCentroidFunctorNSA_6detail15normal_iteratorINSA_10device_ptrIiEEEEJSD_EEEvT0_iT1_T2_DpNS2_10kernel_argIT3_EE,"ax",@progbits
	.align	128
        .global         _ZN3cub18CUB_300001_SM_10006detail9transform16transform_kernelINS2_10policy_hubILb1EN4cuda3std3__45tupleIJN6thrust24THRUST_300001_SM_1000_NS17counting_iteratorIiNSA_11use_defaultESC_SC_EEEEEE10policy1000El22NearestCentroidFunctorNSA_6detail15normal_iteratorINSA_10device_ptrIiEEEEJSD_EEEvT0_iT1_T2_DpNS2_10kernel_argIT3_EE
        .type           _ZN3cub18CUB_300001_SM_10006detail9transform16transform_kernelINS2_10policy_hubILb1EN4cuda3std3__45tupleIJN6thrust24THRUST_300001_SM_1000_NS17counting_iteratorIiNSA_11use_defaultESC_SC_EEEEEE10policy1000El22NearestCentroidFunctorNSA_6detail15normal_iteratorINSA_10device_ptrIiEEEEJSD_EEEvT0_iT1_T2_DpNS2_10kernel_argIT3_EE,@function
        .size           _ZN3cub18CUB_300001_SM_10006detail9transform16transform_kernelINS2_10policy_hubILb1EN4cuda3std3__45tupleIJN6thrust24THRUST_300001_SM_1000_NS17counting_iteratorIiNSA_11use_defaultESC_SC_EEEEEE10policy1000El22NearestCentroidFunctorNSA_6detail15normal_iteratorINSA_10device_ptrIiEEEEJSD_EEEvT0_iT1_T2_DpNS2_10kernel_argIT3_EE,(.L_x_1067 - _ZN3cub18CUB_300001_SM_10006detail9transform16transform_kernelINS2_10policy_hubILb1EN4cuda3std3__45tupleIJN6thrust24THRUST_300001_SM_1000_NS17counting_iteratorIiNSA_11use_defaultESC_SC_EEEEEE10policy1000El22NearestCentroidFunctorNSA_6detail15normal_iteratorINSA_10device_ptrIiEEEEJSD_EEEvT0_iT1_T2_DpNS2_10kernel_argIT3_EE)
        .other          _ZN3cub18CUB_300001_SM_10006detail9transform16transform_kernelINS2_10policy_hubILb1EN4cuda3std3__45tupleIJN6thrust24THRUST_300001_SM_1000_NS17counting_iteratorIiNSA_11use_defaultESC_SC_EEEEEE10policy1000El22NearestCentroidFunctorNSA_6detail15normal_iteratorINSA_10device_ptrIiEEEEJSD_EEEvT0_iT1_T2_DpNS2_10kernel_argIT3_EE,@"STO_CUDA_ENTRY STV_DEFAULT"
_ZN3cub18CUB_300001_SM_10006detail9transform16transform_kernelINS2_10policy_hubILb1EN4cuda3std3__45tupleIJN6thrust24THRUST_300001_SM_1000_NS17counting_iteratorIiNSA_11use_defaultESC_SC_EEEEEE10policy1000El22NearestCentroidFunctorNSA_6detail15normal_iteratorINSA_10device_ptrIiEEEEJSD_EEEvT0_iT1_T2_DpNS2_10kernel_argIT3_EE:
.text._ZN3cub18CUB_300001_SM_10006detail9transform16transform_kernelINS2_10policy_hubILb1EN4cuda3std3__45tupleIJN6thrust24THRUST_300001_SM_1000_NS17counting_iteratorIiNSA_11use_defaultESC_SC_EEEEEE10policy1000El22NearestCentroidFunctorNSA_6detail15normal_iteratorINSA_10device_ptrIiEEEEJSD_EEEvT0_iT1_T2_DpNS2_10kernel_argIT3_EE:
        /* <DEDUP_REMOVED lines=11> */
[----:B------:R-:W0:Y:S02]  /*00b0*/  LDCU UR4, c[0x0][0x3b0] ;  /* 0x00007600ff0477ac */ /* 0x000e240008000800 */
[----:B------:R-:W-:Y:S01]  /*00c0*/  IMAD.IADD R7, R7, 0x1, R5 ;  /* 0x0000000107077824 */ /* 0x000fe200078e0205 */
[----:B----4-:R-:W-:-:S04]  /*00d0*/  LEA R10, P1, R6, R10, 0x2 ;  /* 0x0000000a060a7211 */ /* 0x010fc800078210ff */
[----:B------:R-:W-:Y:S02]  /*00e0*/  IADD3.X R5, PT, PT, ~R7, UR7, RZ, P0, !PT ;  /* 0x0000000707057c10 */ /* 0x000fe400087fe5ff */
[----:B------:R-:W-:Y:S02]  /*00f0*/  ISETP.LT.U32.AND P0, PT, R2, R3, PT ;  /* 0x000000030200720c */ /* 0x000fe40003f01070 */
[----:B------:R-:W-:Y:S02]  /*0100*/  LEA.HI.X R11, R6, R11, R7, 0x2, P1 ;  /* 0x0000000b060b7211 */ /* 0x000fe400008f1407 */
[----:B------:R-:W-:-:S04]  /*0110*/  ISETP.LT.AND.EX P0, PT, R5, R0, PT, P0 ;  /* 0x000000000500720c */ /* 0x000fc80003f01300 */
[----:B------:R-:W-:-:S04]  /*0120*/  SEL R2, R2, R3, P0 ;  /* 0x0000000302027207 */ /* 0x000fc80000000000 */
[----:B------:R-:W-:Y:S02]  /*0130*/  ISETP.NE.AND P0, PT, R3, R2, PT ;  /* 0x000000020300720c */ /* 0x000fe40003f05270 */
[----:B0-----:R-:W-:-:S11]  /*0140*/  IADD3 R3, PT, PT, R6, UR4, RZ ;  /* 0x0000000406037c10 */ /* 0x001fd6000fffe0ff */
[----:B--2---:R-:W-:Y:S05]  /*0150*/  @!P0 BRA `(.L_x_506) ;  /* 0x0000001000448947 */ /* 0x004fea0003800000 */
[----:B------:R-:W-:-:S13]  /*0160*/  ISETP.GE.AND P0, PT, R4, 0x1, PT ;  /* 0x000000010400780c */ /* 0x000fda0003f06270 */
[----:B------:R-:W-:Y:S05]  /*0170*/  @!P0 EXIT ;  /* 0x000000000000894d */ /* 0x000fea0003800000 */
[----:B------:R-:W0:Y:S01]  /*0180*/  LDCU UR4, c[0x0][0x3a0] ;  /* 0x00007400ff0477ac */ /* 0x000e220008000800 */
[----:B------:R-:W1:Y:S01]  /*0190*/  S2R R5, SR_TID.X ;  /* 0x0000000000057919 */ /* 0x000e620000002100 */
[----:B0-----:R-:W-:-:S09]  /*01a0*/  UISETP.GE.AND UP0, UPT, UR4, 0x1, UPT ;  /* 0x000000010400788c */ /* 0x001fd2000bf06270 */
[----:B------:R-:W-:Y:S05]  /*01b0*/  BRA.U !UP0, `(.L_x_507) ;  /* 0x0000000d08487547 */ /* 0x000fea000b800000 */
[----:B------:R-:W0:Y:S02]  /*01c0*/  LDCU UR5, c[0x0][0x3a4] ;  /* 0x00007480ff0577ac */ /* 0x000e240008000800 */
[----:B0-----:R-:W-:-:S09]  /*01d0*/  UISETP.GT.AND UP0, UPT, UR5, URZ, UPT ;  /* 0x000000ff0500728c */ /* 0x001fd2000bf04270 */
[----:B------:R-:W-:Y:S05]  /*01e0*/  BRA.U UP0, `(.L_x_508) ;  /* 0x0000000100fc7547 */ /* 0x000fea000b800000 */
[----:B------:R-:W-:Y:S01]  /*01f0*/  IMAD.MOV.U32 R0, RZ, RZ, RZ ;  /* 0x000000ffff007224 */ /* 0x000fe200078e00ff */
[----:B------:R-:W-:-:S12]  /*0200*/  ULOP3.LUT UR4, UR4, 0x7ffffffc, URZ, 0xc0, !UPT ;  /* 0x7ffffffc04047892 */ /* 0x000fd8000f8ec0ff */
.L_x_516:
[----:B01----:R-:W-:Y:S01]  /*0210*/  IMAD R7, R0, 0x80, R5 ;  /* 0x0000008000077824 */ /* 0x003fe200078e0205 */
[----:B------:R-:W-:Y:S04]  /*0220*/  BSSY.RECONVERGENT B0, `(.L_x_509) ;  /* 0x0000036000007945 */ /* 0x000fe80003800200 */
[----:B------:R-:W-:-:S13]  /*0230*/  ISETP.GE.AND P0, PT, R7, R2, PT ;  /* 0x000000020700720c */ /* 0x000fda0003f06270 */
[----:B------:R-:W-:Y:S05]  /*0240*/  @P0 BRA `(.L_x_510) ;  /* 0x0000000000cc0947 */ /* 0x000fea0003800000 */
[----:B------:R-:W0:Y:S01]  /*0250*/  LDCU UR5, c[0x0][0x3a0] ;  /* 0x00007400ff0577ac */ /* 0x000e220008000800 */
[----:B------:R-:W-:Y:S01]  /*0260*/  HFMA2 R3, -RZ, RZ, 0, 0 ;  /* 0x00000000ff037431 */ /* 0x000fe200000001ff */
[----:B0-----:R-:W-:-:S09]  /*0270*/  UISETP.GE.U32.AND UP0, UPT, UR5, 0x4, UPT ;  /* 0x000000040500788c */ /* 0x001fd2000bf06070 */
[----:B------:R-:W-:Y:S05]  /*0280*/  BRA.U !UP0, `(.L_x_511) ;  /* 0x0000000108b47547 */ /* 0x000fea000b800000 */
[----:B------:R-:W-:Y:S01]  /*0290*/  UISETP.GT.AND UP0, UPT, UR4, URZ, UPT ;  /* 0x000000ff0400728c */ /* 0x000fe2000bf04270 */
[----:B------:R-:W-:Y:S01]  /*02a0*/  IMAD.MOV.U32 R3, RZ, RZ, -0x1 ;  /* 0xffffffffff037424 */ /* 0x000fe200078e00ff */
[----:B------:R-:W-:Y:S01]  /*02b0*/  MOV R6, RZ ;  /* 0x000000ff00067202 */ /* 0x000fe20000000f00 */
[----:B------:R-:W-:-:S06]  /*02c0*/  IMAD.MOV.U32 R4, RZ, RZ, 0x7f7fffff ;  /* 0x7f7fffffff047424 */ /* 0x000fcc00078e00ff */
[----:B------:R-:W-:Y:S05]  /*02d0*/  BRA.U !UP0, `(.L_x_512) ;  /* 0x0000000108887547 */ /* 0x000fea000b800000 */
[----:B------:R-:W-:Y:S02]  /*02e0*/  IADD3 R8, PT, PT, -R6, UR4, RZ ;  /* 0x0000000406087c10 */ /* 0x000fe4000fffe1ff */
[----:B------:R-:W-:Y:S02]  /*02f0*/  PLOP3.LUT P0, PT, PT, PT, PT, 0x80, 0x8 ;  /* 0x000000000008781c */ /* 0x000fe40003f0f070 */
[----:B------:R-:W-:-:S13]  /*0300*/  ISETP.GT.AND P1, PT, R8, 0xc, PT ;  /* 0x0000000c0800780c */ /* 0x000fda0003f24270 */
[----:B------:R-:W-:Y:S05]  /*0310*/  @!P1 BRA `(.L_x_513) ;  /* 0x0000000000449947 */ /* 0x000fea0003800000 */
[----:B------:R-:W-:Y:S01]  /*0320*/  PLOP3.LUT P0, PT, PT, PT, PT, 0x8, 0x80 ;  /* 0x000000000080781c */ /* 0x000fe20003f0e170 */
[----:B------:R-:W-:-:S12]  /*0330*/  UIADD3 UR5, UPT, UPT, UR4, -0xc, URZ ;  /* 0xfffffff404057890 */ /* 0x000fd8000fffe0ff */
.L_x_514:
[----:B------:R-:W-:-:S04]  /*0340*/  FSETP.GT.AND P2, PT, R4, RZ, PT ;  /* 0x000000ff0400720b */ /* 0x000fc80003f44000 */
[----:B------:R-:W-:Y:S02]  /*0350*/  FSEL R4, R4, RZ, !P2 ;  /* 0x000000ff04047208 */ /* 0x000fe40005000000 */
[----:B------:R-:W-:Y:S02]  /*0360*/  SEL R3, R6, R3, P2 ;  /* 0x0000000306037207 */ /* 0x000fe40001000000 */
[----:B------:R-:W-:-:S04]  /*0370*/  FSETP.GT.AND P3, PT, R4, RZ, PT ;  /* 0x000000ff0400720b */ /* 0x000fc80003f64000 */
[----:B------:R-:W-:-:S04]  /*0380*/  FSEL R4, R4, RZ, !P3 ;  /* 0x000000ff04047208 */ /* 0x000fc80005800000 */
[----:B------:R-:W-:-:S04]  /*0390*/  FSETP.GT.AND P4, PT, R4, RZ, PT ;  /* 0x000000ff0400720b */ /* 0x000fc80003f84000 */
[----:B------:R-:W-:Y:S01]  /*03a0*/  FSEL R4, R4, RZ, !P4 ;  /* 0x000000ff04047208 */ /* 0x000fe20006000000 */
[----:B------:R-:W-:-:S03]  /*03b0*/  @P3 VIADD R3, R6, 0x4 ;  /* 0x0000000406033836 */ /* 0x000fc60000000000 */
[----:B------:R-:W-:-:S04]  /*03c0*/  FSETP.GT.AND P1, PT, R4, RZ, PT ;  /* 0x000000ff0400720b */ /* 0x000fc80003f24000 */
[----:B------:R-:W-:Y:S01]  /*03d0*/  FSEL R4, R4, RZ, !P1 ;  /* 0x000000ff04047208 */ /* 0x000fe20004800000 */
[----:B------:R-:W-:-:S08]  /*03e0*/  @P4 VIADD R3, R6, 0x8 ;  /* 0x0000000806034836 */ /* 0x000fd00000000000 */
[C---:B------:R-:W-:Y:S01]  /*03f0*/  @P1 IADD3 R3, PT, PT, R6.reuse, 0xc, RZ ;  /* 0x0000000c06031810 */ /* 0x040fe20007ffe0ff */
[----:B------:R-:W-:-:S05]  /*0400*/  VIADD R6, R6, 0x10 ;  /* 0x0000001006067836 */ /* 0x000fca0000000000 */
[----:B------:R-:W-:-:S13]  /*0410*/  ISETP.GE.AND P2, PT, R6, UR5, PT ;  /* 0x0000000506007c0c */ /* 0x000fda000bf46270 */
[----:B------:R-:W-:Y:S05]  /*0420*/  @!P2 BRA `(.L_x_514) ;  /* 0xfffffffc00c4a947 */ /* 0x000fea000383ffff */
.L_x_513:
[----:B------:R-:W-:-:S04]  /*0430*/  IADD3 R8, PT, PT, -R6, UR4, RZ ;  /* 0x0000000406087c10 */ /* 0x000fc8000fffe1ff */
[----:B------:R-:W-:-:S13]  /*0440*/  ISETP.GT.AND P1, PT, R8, 0x4, PT ;  /* 0x000000040800780c */ /* 0x000fda0003f24270 */
[----:B------:R-:W-:Y:S05]  /*0450*/  @!P1 BRA `(.L_x_515) ;  /* 0x0000000000209947 */ /* 0x000fea0003800000 */
[C---:B------:R-:W-:Y:S02]  /*0460*/  FSETP.GT.AND P1, PT, R4.reuse, RZ, PT ;  /* 0x000000ff0400720b */ /* 0x040fe40003f24000 */
[----:B------:R-:W-:Y:S02]  /*0470*/  PLOP3.LUT P0, PT, PT, PT, PT, 0x8, 0x80 ;  /* 0x000000000080781c */ /* 0x000fe40003f0e170 */
[----:B------:R-:W-:Y:S02]  /*0480*/  FSEL R4, R4, RZ, !P1 ;  /* 0x000000ff04047208 */ /* 0x000fe40004800000 */
[----:B------:R-:W-:Y:S02]  /*0490*/  SEL R3, R6, R3, P1 ;  /* 0x0000000306037207 */ /* 0x000fe40000800000 */
[----:B------:R-:W-:-:S04]  /*04a0*/  FSETP.GT.AND P2, PT, R4, RZ, PT ;  /* 0x000000ff0400720b */ /* 0x000fc80003f44000 */
[----:B------:R-:W-:-:S09]  /*04b0*/  FSEL R4, R4, RZ, !P2 ;  /* 0x000000ff04047208 */ /* 0x000fd20005000000 */
[C---:B------:R-:W-:Y:S01]  /*04c0*/  @P2 VIADD R3, R6.reuse, 0x4 ;  /* 0x0000000406032836 */ /* 0x040fe20000000000 */
[----:B------:R-:W-:-:S07]  /*04d0*/  IADD3 R6, PT, PT, R6, 0x8, RZ ;  /* 0x0000000806067810 */ /* 0x000fce0007ffe0ff */
.L_x_515:
[----:B------:R-:W-:-:S13]  /*04e0*/  ISETP.NE.OR P0, PT, R6, UR4, P0 ;  /* 0x0000000406007c0c */ /* 0x000fda0008705670 */
[----:B------:R-:W-:Y:S05]  /*04f0*/  @!P0 BRA `(.L_x_511) ;  /* 0x0000000000188947 */ /* 0x000fea0003800000 */
.L_x_512:
[----:B------:R-:W-:-:S04]  /*0500*/  FSETP.GT.AND P1, PT, R4, RZ, PT ;  /* 0x000000ff0400720b */ /* 0x000fc80003f24000 */
[C---:B------:R-:W-:Y:S01]  /*0510*/  SEL R3, R6.reuse, R3, P1 ;  /* 0x0000000306037207 */ /* 0x040fe20000800000 */
[----:B------:R-:W-:Y:S01]  /*0520*/  VIADD R6, R6, 0x4 ;  /* 0x0000000406067836 */ /* 0x000fe20000000000 */
[----:B------:R-:W-:-:S04]  /*0530*/  FSEL R4, R4, RZ, !P1 ;  /* 0x000000ff04047208 */ /* 0x000fc80004800000 */
[----:B------:R-:W-:-:S13]  /*0540*/  ISETP.NE.AND P0, PT, R6, UR4, PT ;  /* 0x0000000406007c0c */ /* 0x000fda000bf05270 */
[----:B------:R-:W-:Y:S05]  /*0550*/  @P0 BRA `(.L_x_512) ;  /* 0xfffffffc00e80947 */ /* 0x000fea000383ffff */
.L_x_511:
[----:B------:R-:W-:-:S05]  /*0560*/  IMAD.WIDE R6, R7, 0x4, R10 ;  /* 0x0000000407067825 */ /* 0x000fca00078e020a */
[----:B------:R0:W-:Y:S02]  /*0570*/  STG.E desc[UR8][R6.64], R3 ;  /* 0x0000000306007986 */ /* 0x0001e4000c101908 */
.L_x_510:
[----:B------:R-:W-:Y:S05]  /*0580*/  BSYNC.RECONVERGENT B0 ;  /* 0x0000000000007941 */ /* 0x000fea0003800200 */
.L_x_509:
[----:B------:R-:W1:Y:S01]  /*0590*/  LDCU UR5, c[0x0][0x388] ;  /* 0x00007100ff0577ac */ /* 0x000e620008000800 */
[----:B------:R-:W-:-:S05]  /*05a0*/  VIADD R0, R0, 0x1 ;  /* 0x0000000100007836 */ /* 0x000fca0000000000 */
[----:B-1----:R-:W-:-:S13]  /*05b0*/  ISETP.NE.AND P0, PT, R0, UR5, PT ;  /* 0x0000000500007c0c */ /* 0x002fda000bf05270 */
[----:B------:R-:W-:Y:S05]  /*05c0*/  @!P0 EXIT ;  /* 0x000000000000894d */ /* 0x000fea0003800000 */
[----:B------:R-:W-:Y:S05]  /*05d0*/  BRA `(.L_x_516) ;  /* 0xfffffffc000c7947 */ /* 0x000fea000383ffff */
.L_x_508:
[----:B------:R-:W-:Y:S01]  /*05e0*/  HFMA2 R4, -RZ, RZ, 0, 0 ;  /* 0x00000000ff047431 */ /* 0x000fe200000001ff */
[----:B------:R-:W-:Y:S02]  /*05f0*/  ULOP3.LUT UR6, UR5, 0x7, URZ, 0xc0, !UPT ;  /* 0x0000000705067892 */ /* 0x000fe4000f8ec0ff */
[----:B------:R-:W-:-:S12]  /*0600*/  ULOP3.LUT UR5, UR5, 0x7ffffff8, URZ, 0xc0, !UPT ;  /* 0x7ffffff805057892 */ /* 0x000fd8000f8ec0ff */
.L_x_524:
[----:B01----:R-:W-:Y:S01]  /*0610*/  IMAD R6, R4, 0x80, R5 ;  /* 0x0000008004067824 */ /* 0x003fe200078e0205 */
[----:B------:R-:W-:Y:S04]  /*0620*/  BSSY.RECONVERGENT B0, `(.L_x_517) ;  /* 0x0000086000007945 */ /* 0x000fe80003800200 */
[----:B------:R-:W-:-:S13]  /*0630*/  ISETP.GE.AND P0, PT, R6, R2, PT ;  /* 0x000000020600720c */ /* 0x000fda0003f06270 */
[----:B------:R-:W-:Y:S05]  /*0640*/  @P0 BRA `(.L_x_518) ;  /* 0x00000008000c0947 */ /* 0x000fea0003800000 */
[----:B------:R-:W-:Y:S01]  /*0650*/  IMAD.IADD R7, R3, 0x1, R6 ;  /* 0x0000000103077824 */ /* 0x000fe200078e0206 */
[----:B------:R-:W-:Y:S01]  /*0660*/  MOV R8, 0xffffffff ;  /* 0xffffffff00087802 */ /* 0x000fe20000000f00 */
[----:B------:R-:W-:Y:S02]  /*0670*/  IMAD.MOV.U32 R9, RZ, RZ, 0x7f7fffff ;  /* 0x7f7fffffff097424 */ /* 0x000fe400078e00ff */
[----:B------:R-:W-:-:S07]  /*0680*/  IMAD.MOV.U32 R23, RZ, RZ, RZ ;  /* 0x000000ffff177224 */ /* 0x000fce00078e00ff */
.L_x_523:
[----:B------:R-:W0:Y:S01]  /*0690*/  LDC R24, c[0x0][0x3a4] ;  /* 0x0000e900ff187b82 */ /* 0x000e220000000800 */
[----:B------:R-:W-:Y:S02]  /*06a0*/  HFMA2 R22, -RZ, RZ, 0, 0 ;  /* 0x00000000ff167431 */ /* 0x000fe400000001ff */
[----:B------:R-:W-:Y:S01]  /*06b0*/  IMAD.MOV.U32 R0, RZ, RZ, RZ ;  /* 0x000000ffff007224 */ /* 0x000fe200078e00ff */
[----:B0-----:R-:W-:Y:S01]  /*06c0*/  ISETP.GE.U32.AND P0, PT, R24, 0x8, PT ;  /* 0x000000081800780c */ /* 0x001fe20003f06070 */
[----:B------:R-:W-:-:S12]  /*06d0*/  IMAD R25, R23, R24, RZ ;  /* 0x0000001817197224 */ /* 0x000fd800078e02ff */
[----:B------:R-:W-:Y:S05]  /*06e0*/  @!P0 BRA `(.L_x_519) ;  /* 0x0000000000b08947 */ /* 0x000fea0003800000 */
[----:B------:R-:W-:Y:S01]  /*06f0*/  IMAD.MOV.U32 R22, RZ, RZ, RZ ;  /* 0x000000ffff167224 */ /* 0x000fe200078e00ff */
[----:B------:R-:W-:-:S06]  /*0700*/  UMOV UR4, URZ ;  /* 0x000000ff00047c82 */ /* 0x000fcc0008000000 */
.L_x_520:
[----:B------:R-:W0:Y:S01]  /*0710*/  LDC.64 R14, c[0x0][0x390] ;  /* 0x0000e400ff0e7b82 */ /* 0x000e220000000a00 */
[----:B------:R-:W-:Y:S01]  /*0720*/  IADD3 R19, PT, PT, R25, UR4, RZ ;  /* 0x0000000419137c10 */ /* 0x000fe2000fffe0ff */
[----:B------:R-:W-:-:S06]  /*0730*/  IMAD R17, R7, R24, UR4 ;  /* 0x0000000407117e24 */ /* 0x000fcc000f8e0218 */
[----:B------:R-:W1:Y:S01]  /*0740*/  LDC.64 R12, c[0x0][0x398] ;  /* 0x0000e600ff0c7b82 */ /* 0x000e620000000a00 */
[----:B0-----:R-:W-:-:S05]  /*0750*/  IMAD.WIDE R14, R17, 0x4, R14 ;  /* 0x00000004110e7825 */ /* 0x001fca00078e020e */
        /* <DEDUP_REMOVED lines=9> */
[----:B--2---:R-:W-:-:S03]  /*07f0*/  FADD R19, R0, -R17 ;  /* 0x8000001100137221 */ /* 0x004fc60000000000 */
[----:B------:R-:W2:Y:S01]  /*0800*/  LDG.E R0, desc[UR8][R14.64+0xc] ;  /* 0x00000c080e007981 */ /* 0x000ea2000c1e1900 */
[----:B------:R-:W-:-:S03]  /*0810*/  FFMA R22, R19, R19, R22 ;  /* 0x0000001313167223 */ /* 0x000fc60000000016 */
[----:B------:R-:W2:Y:S01]  /*0820*/  LDG.E R17, desc[UR8][R12.64+0xc] ;  /* 0x00000c080c117981 */ /* 0x000ea2000c1e1900 */
[----:B---3--:R-:W-:-:S03]  /*0830*/  FADD R27, R16, -R27 ;  /* 0x8000001b101b7221 */ /* 0x008fc60000000000 */
[----:B------:R-:W3:Y:S01]  /*0840*/  LDG.E R16, desc[UR8][R14.64+0x10] ;  /* 0x000010080e107981 */ /* 0x000ee2000c1e1900 */
[----:B------:R-:W-:-:S03]  /*0850*/  FFMA R27, R27, R27, R22 ;  /* 0x0000001b1b1b7223 */ /* 0x000fc60000000016 */
[----:B------:R-:W3:Y:S01]  /*0860*/  LDG.E R19, desc[UR8][R12.64+0x10] ;  /* 0x000010080c137981 */ /* 0x000ee2000c1e1900 */
[----:B----4-:R-:W-:-:S03]  /*0870*/  FADD R26, R18, -R21 ;  /* 0x80000015121a7221 */ /* 0x010fc60000000000 */
[----:B------:R-:W5:Y:S01]  /*0880*/  LDG.E R21, desc[UR8][R14.64+0x14] ;  /* 0x000014080e157981 */ /* 0x000f62000c1e1900 */
[----:B------:R-:W-:-:S03]  /*0890*/  FFMA R26, R26, R26, R27 ;  /* 0x0000001a1a1a7223 */ /* 0x000fc6000000001b */
[----:B------:R-:W4:Y:S04]  /*08a0*/  LDG.E R18, desc[UR8][R14.64+0x18] ;  /* 0x000018080e127981 */ /* 0x000f28000c1e1900 */
[----:B------:R-:W4:Y:S04]  /*08b0*/  LDG.E R27, desc[UR8][R12.64+0x18] ;  /* 0x000018080c1b7981 */ /* 0x000f28000c1e1900 */
[----:B------:R-:W4:Y:S01]  /*08c0*/  LDG.E R22, desc[UR8][R14.64+0x1c] ;  /* 0x00001c080e167981 */ /* 0x000f22000c1e1900 */
[----:B------:R-:W-:-:S04]  /*08d0*/  UIADD3 UR4, UPT, UPT, UR4, 0x8, URZ ;  /* 0x0000000804047890 */ /* 0x000fc8000fffe0ff */
[----:B------:R-:W-:Y:S01]  /*08e0*/  UISETP.NE.AND UP0, UPT, UR4, UR5, UPT ;  /* 0x000000050400728c */ /* 0x000fe2000bf05270 */
[----:B--2---:R-:W-:-:S04]  /*08f0*/  FADD R17, R0, -R17 ;  /* 0x8000001100117221 */ /* 0x004fc80000000000 */
[----:B------:R-:W-:Y:S01]  /*0900*/  FFMA R26, R17, R17, R26 ;  /* 0x00000011111a7223 */ /* 0x000fe2000000001a */
[----:B---3--:R-:W-:-:S04]  /*0910*/  FADD R19, R16, -R19 ;  /* 0x8000001310137221 */ /* 0x008fc80000000000 */
[----:B------:R-:W-:Y:S01]  /*0920*/  FFMA R26, R19, R19, R26 ;  /* 0x00000013131a7223 */ /* 0x000fe2000000001a */
[----:B-----5:R-:W-:-:S04]  /*0930*/  FADD R21, R21, -R20 ;  /* 0x8000001415157221 */ /* 0x020fc80000000000 */
[----:B------:R-:W-:Y:S01]  /*0940*/  FFMA R26, R21, R21, R26 ;  /* 0x00000015151a7223 */ /* 0x000fe2000000001a */
[----:B----4-:R-:W-:Y:S01]  /*0950*/  FADD R27, R18, -R27 ;  /* 0x8000001b121b7221 */ /* 0x010fe20000000000 */
[----:B------:R-:W-:-:S03]  /*0960*/  FADD R29, R22, -R29 ;  /* 0x8000001d161d7221 */ /* 0x000fc60000000000 */
[----:B------:R-:W-:-:S04]  /*0970*/  FFMA R26, R27, R27, R26 ;  /* 0x0000001b1b1a7223 */ /* 0x000fc8000000001a */
[----:B------:R-:W-:Y:S01]  /*0980*/  FFMA R22, R29, R29, R26 ;  /* 0x0000001d1d167223 */ /* 0x000fe2000000001a */
[----:B------:R-:W-:Y:S06]  /*0990*/  BRA.U UP0, `(.L_x_520) ;  /* 0xfffffffd005c7547 */ /* 0x000fec000b83ffff */
[----:B------:R-:W-:-:S07]  /*09a0*/  IMAD.U32 R0, RZ, RZ, UR5 ;  /* 0x00000005ff007e24 */ /* 0x000fce000f8e00ff */
.L_x_519:
[----:B------:R-:W-:-:S09]  /*09b0*/  UISETP.NE.AND UP0, UPT, UR6, URZ, UPT ;  /* 0x000000ff0600728c */ /* 0x000fd2000bf05270 */
[----:B------:R-:W-:Y:S05]  /*09c0*/  BRA.U !UP0, `(.L_x_521) ;  /* 0x0000000508087547 */ /* 0x000fea000b800000 */
[----:B------:R-:W-:-:S04]  /*09d0*/  UIADD3 UR4, UPT, UPT, UR6, -0x1, URZ ;  /* 0xffffffff06047890 */ /* 0x000fc8000fffe0ff */
[----:B------:R-:W-:-:S09]  /*09e0*/  UISETP.GE.U32.AND UP0, UPT, UR4, 0x3, UPT ;  /* 0x000000030400788c */ /* 0x000fd2000bf06070 */
[----:B------:R-:W-:Y:S05]  /*09f0*/  BRA.U !UP0, `(.L_x_522) ;  /* 0x0000000108707547 */ /* 0x000fea000b800000 */
[----:B------:R-:W0:Y:S01]  /*0a00*/  LDC.64 R16, c[0x0][0x390] ;  /* 0x0000e400ff107b82 */ /* 0x000e220000000a00 */
[--C-:B------:R-:W-:Y:S01]  /*0a10*/  IMAD R19, R7, R24, R0.reuse ;  /* 0x0000001807137224 */ /* 0x100fe200078e0200 */
[C---:B------:R-:W-:Y:S01]  /*0a20*/  IADD3 R18, P0, PT, R25.reuse, R0, RZ ;  /* 0x0000000019127210 */ /* 0x040fe20007f1e0ff */
[----:B------:R-:W-:-:S05]  /*0a30*/  IMAD.IADD R21, R25, 0x1, R0 ;  /* 0x0000000119157824 */ /* 0x000fca00078e0200 */
[----:B------:R-:W1:Y:S08]  /*0a40*/  LDC.64 R14, c[0x0][0x398] ;  /* 0x0000e600ff0e7b82 */ /* 0x000e700000000a00 */
[----:B------:R-:W2:Y:S01]  /*0a50*/  LDC.64 R12, c[0x0][0x398] ;  /* 0x0000e600ff0c7b82 */ /* 0x000ea20000000a00 */
[----:B0-----:R-:W-:Y:S01]  /*0a60*/  IMAD.WIDE R16, R19, 0x4, R16 ;  /* 0x0000000413107825 */ /* 0x001fe200078e0210 */
[----:B------:R-:W-:-:S04]  /*0a70*/  IADD3.X R19, PT, PT, RZ, RZ, RZ, P0, !PT ;  /* 0x000000ffff137210 */ /* 0x000fc800007fe4ff */
[----:B------:R-:W3:Y:S01]  /*0a80*/  LDG.E R26, desc[UR8][R16.64+0x4] ;  /* 0x00000408101a7981 */ /* 0x000ee2000c1e1900 */
[----:B-1----:R-:W-:-:S03]  /*0a90*/  IMAD.WIDE.U32 R14, R21, 0x4, R14 ;  /* 0x00000004150e7825 */ /* 0x002fc600078e000e */
[----:B------:R-:W4:Y:S04]  /*0aa0*/  LDG.E R20, desc[UR8][R16.64+0xc] ;  /* 0x00000c0810147981 */ /* 0x000f28000c1e1900 */
[----:B------:R-:W5:Y:S01]  /*0ab0*/  LDG.E R21, desc[UR8][R16.64] ;  /* 0x0000000810157981 */ /* 0x000f62000c1e1900 */
[----:B--2---:R-:W-:-:S03]  /*0ac0*/  LEA R12, P0, R18, R12, 0x2 ;  /* 0x0000000c120c7211 */ /* 0x004fc600078010ff */
[----:B------:R-:W5:Y:S01]  /*0ad0*/  LDG.E R14, desc[UR8][R14.64] ;  /* 0x000000080e0e7981 */ /* 0x000f62000c1e1900 */
[----:B------:R-:W-:-:S03]  /*0ae0*/  LEA.HI.X R13, R18, R13, R19, 0x2, P0 ;  /* 0x0000000d120d7211 */ /* 0x000fc600000f1413 */
[----:B------:R-:W2:Y:S04]  /*0af0*/  LDG.E R18, desc[UR8][R16.64+0x8] ;  /* 0x0000080810127981 */ /* 0x000ea8000c1e1900 */
[----:B------:R-:W3:Y:S04]  /*0b00*/  LDG.E R27, desc[UR8][R12.64+0x4] ;  /* 0x000004080c1b7981 */ /* 0x000ee8000c1e1900 */
[----:B------:R-:W2:Y:S04]  /*0b10*/  LDG.E R19, desc[UR8][R12.64+0x8] ;  /* 0x000008080c137981 */ /* 0x000ea8000c1e1900 */
[----:B------:R-:W4:Y:S01]  /*0b20*/  LDG.E R29, desc[UR8][R12.64+0xc] ;  /* 0x00000c080c1d7981 */ /* 0x000f22000c1e1900 */
[----:B------:R-:W-:-:S02]  /*0b30*/  VIADD R0, R0, 0x4 ;  /* 0x0000000400007836 */ /* 0x000fc40000000000 */
[----:B-----5:R-:W-:-:S04]  /*0b40*/  FADD R21, R21, -R14 ;  /* 0x8000000e15157221 */ /* 0x020fc80000000000 */
[----:B------:R-:W-:Y:S01]  /*0b50*/  FFMA R21, R21, R21, R22 ;  /* 0x0000001515157223 */ /* 0x000fe20000000016 */
[----:B---3--:R-:W-:-:S04]  /*0b60*/  FADD R26, R26, -R27 ;  /* 0x8000001b1a1a7221 */ /* 0x008fc80000000000 */
[----:B------:R-:W-:Y:S01]  /*0b70*/  FFMA R21, R26, R26, R21 ;  /* 0x0000001a1a157223 */ /* 0x000fe20000000015 */
[----:B--2---:R-:W-:Y:S01]  /*0b80*/  FADD R18, R18, -R19 ;  /* 0x8000001312127221 */ /* 0x004fe20000000000 */
[----:B----4-:R-:W-:-:S03]  /*0b90*/  FADD R20, R20, -R29 ;  /* 0x8000001d14147221 */ /* 0x010fc60000000000 */
[----:B------:R-:W-:-:S04]  /*0ba0*/  FFMA R21, R18, R18, R21 ;  /* 0x0000001212157223 */ /* 0x000fc80000000015 */
[----:B------:R-:W-:-:S07]  /*0bb0*/  FFMA R22, R20, R20, R21 ;  /* 0x0000001414167223 */ /* 0x000fce0000000015 */
.L_x_522:
[----:B------:R-:W-:-:S13]  /*0bc0*/  LOP3.LUT P0, R12, R24, 0x3, RZ, 0xc0, !PT ;  /* 0x00000003180c7812 */ /* 0x000fda000780c0ff */
[----:B------:R-:W-:Y:S05]  /*0bd0*/  @!P0 BRA `(.L_x_521) ;  /* 0x0000000000848947 */ /* 0x000fea0003800000 */
[----:B------:R-:W-:Y:S01]  /*0be0*/  ISETP.NE.AND P0, PT, R12, 0x1, PT ;  /* 0x000000010c00780c */ /* 0x000fe20003f05270 */
[----:B------:R-:W0:Y:S01]  /*0bf0*/  LDC.64 R14, c[0x0][0x390] ;  /* 0x0000e400ff0e7b82 */ /* 0x000e220000000a00 */
[----:B------:R-:W-:-:S07]  /*0c00*/  LOP3.LUT R26, R24, 0x1, RZ, 0xc0, !PT ;  /* 0x00000001181a7812 */ /* 0x000fce00078ec0ff */
[----:B------:R-:W1:Y:S04]  /*0c10*/  LDC.64 R12, c[0x0][0x398] ;  /* 0x0000e600ff0c7b82 */ /* 0x000e680000000a00 */
[CC--:B------:R-:W-:Y:S02]  /*0c20*/  @P0 IADD3 R18, P1, PT, R25.reuse, R0.reuse, RZ ;  /* 0x0000000019120210 */ /* 0x0c0fe40007f3e0ff */
[----:B------:R-:W-:Y:S02]  /*0c30*/  @P0 IADD3 R27, PT, PT, R25, R0, RZ ;  /* 0x00000000191b0210 */ /* 0x000fe40007ffe0ff */
[----:B------:R-:W2:Y:S01]  /*0c40*/  @P0 LDC.64 R16, c[0x0][0x398] ;  /* 0x0000e600ff100b82 */ /* 0x000ea20000000a00 */
[----:B------:R-:W-:-:S07]  /*0c50*/  @P0 IMAD.X R19, RZ, RZ, RZ, P1 ;  /* 0x000000ffff130224 */ /* 0x000fce00008e06ff */
[----:B------:R-:W3:Y:S01]  /*0c60*/  LDC.64 R20, c[0x0][0x398] ;  /* 0x0000e600ff147b82 */ /* 0x000ee20000000a00 */
[----:B-1----:R-:W-:-:S04]  /*0c70*/  @P0 IMAD.WIDE.U32 R12, R27, 0x4, R12 ;  /* 0x000000041b0c0825 */ /* 0x002fc800078e000c */
[----:B------:R-:W-:Y:S02]  /*0c80*/  @P0 IMAD R27, R7, R24, R0 ;  /* 0x00000018071b0224 */ /* 0x000fe400078e0200 */
[----:B------:R-:W-:Y:S01]  /*0c90*/  @P0 VIADD R0, R0, 0x2 ;  /* 0x0000000200000836 */ /* 0x000fe20000000000 */
[----:B------:R-:W4:Y:S01]  /*0ca0*/  @P0 LDG.E R12, desc[UR8][R12.64] ;  /* 0x000000080c0c0981 */ /* 0x000f22000c1e1900 */
[----:B--2---:R-:W-:Y:S01]  /*0cb0*/  @P0 LEA R16, P1, R18, R16, 0x2 ;  /* 0x0000001012100211 */ /* 0x004fe200078210ff */
[----:B0-----:R-:W-:-:S03]  /*0cc0*/  @P0 IMAD.WIDE R14, R27, 0x4, R14 ;  /* 0x000000041b0e0825 */ /* 0x001fc600078e020e */
[----:B------:R-:W-:Y:S02]  /*0cd0*/  @P0 LEA.HI.X R17, R18, R17, R19, 0x2, P1 ;  /* 0x0000001112110211 */ /* 0x000fe400008f1413 */
[----:B------:R-:W0:Y:S01]  /*0ce0*/  LDC.64 R18, c[0x0][0x390] ;  /* 0x0000e400ff127b82 */ /* 0x000e220000000a00 */
[----:B------:R-:W-:Y:S02]  /*0cf0*/  ISETP.NE.U32.AND P1, PT, R26, 0x1, PT ;  /* 0x000000011a00780c */ /* 0x000fe40003f25070 */
[----:B------:R-:W2:Y:S11]  /*0d00*/  @P0 LDG.E R16, desc[UR8][R16.64+0x4] ;  /* 0x0000040810100981 */ /* 0x000eb6000c1e1900 */
[----:B------:R-:W-:-:S02]  /*0d10*/  @!P1 IMAD R27, R7, R24, R0 ;  /* 0x00000018071b9224 */ /* 0x000fc400078e0200 */
[----:B------:R-:W-:Y:S02]  /*0d20*/  @!P1 IMAD.IADD R29, R25, 0x1, R0 ;  /* 0x00000001191d9824 */ /* 0x000fe400078e0200 */
[----:B------:R-:W4:Y:S02]  /*0d30*/  @P0 LDG.E R25, desc[UR8][R14.64] ;  /* 0x000000080e190981 */ /* 0x000f24000c1e1900 */
[----:B---3--:R-:W-:-:S04]  /*0d40*/  @!P1 IMAD.WIDE.U32 R20, R29, 0x4, R20 ;  /* 0x000000041d149825 */ /* 0x008fc800078e0014 */
[----:B0-----:R-:W-:Y:S02]  /*0d50*/  @!P1 IMAD.WIDE R18, R27, 0x4, R18 ;  /* 0x000000041b129825 */ /* 0x001fe400078e0212 */
[----:B------:R-:W2:Y:S04]  /*0d60*/  @P0 LDG.E R27, desc[UR8][R14.64+0x4] ;  /* 0x000004080e1b0981 */ /* 0x000ea8000c1e1900 */
[----:B------:R-:W3:Y:S04]  /*0d70*/  @!P1 LDG.E R18, desc[UR8][R18.64] ;  /* 0x0000000812129981 */ /* 0x000ee8000c1e1900 */
[----:B------:R-:W3:Y:S01]  /*0d80*/  @!P1 LDG.E R21, desc[UR8][R20.64] ;  /* 0x0000000814159981 */ /* 0x000ee2000c1e1900 */
[----:B----4-:R-:W-:-:S04]  /*0d90*/  @P0 FADD R25, R25, -R12 ;  /* 0x8000000c19190221 */ /* 0x010fc80000000000 */
[----:B------:R-:W-:Y:S01]  /*0da0*/  @P0 FFMA R25, R25, R25, R22 ;  /* 0x0000001919190223 */ /* 0x000fe20000000016 */
[----:B--2---:R-:W-:-:S04]  /*0db0*/  @P0 FADD R0, R27, -R16 ;  /* 0x800000101b000221 */ /* 0x004fc80000000000 */
[----:B------:R-:W-:Y:S01]  /*0dc0*/  @P0 FFMA R22, R0, R0, R25 ;  /* 0x0000000000160223 */ /* 0x000fe20000000019 */
[----:B---3--:R-:W-:-:S04]  /*0dd0*/  @!P1 FADD R17, R18, -R21 ;  /* 0x8000001512119221 */ /* 0x008fc80000000000 */
[----:B------:R-:W-:-:S07]  /*0de0*/  @!P1 FFMA R22, R17, R17, R22 ;  /* 0x0000001111169223 */ /* 0x000fce0000000016 */
.L_x_521:
[----:B------:R-:W0:Y:S01]  /*0df0*/  LDCU UR4, c[0x0][0x3a0] ;  /* 0x00007400ff0477ac */ /* 0x000e220008000800 */
[----:B------:R-:W-:-:S04]  /*0e00*/  FSETP.GEU.AND P0, PT, R22, R9, PT ;  /* 0x000000091600720b */ /* 0x000fc80003f0e000 */
[C---:B------:R-:W-:Y:S02]  /*0e10*/  SEL R8, R23.reuse, R8, !P0 ;  /* 0x0000000817087207 */ /* 0x040fe40004000000 */
[----:B------:R-:W-:Y:S02]  /*0e20*/  IADD3 R23, PT, PT, R23, 0x1, RZ ;  /* 0x0000000117177810 */ /* 0x000fe40007ffe0ff */
[----:B------:R-:W-:Y:S02]  /*0e30*/  FSEL R9, R22, R9, !P0 ;  /* 0x0000000916097208 */ /* 0x000fe40004000000 */
[----:B0-----:R-:W-:-:S13]  /*0e40*/  ISETP.NE.AND P1, PT, R23, UR4, PT ;  /* 0x0000000417007c0c */ /* 0x001fda000bf25270 */
[----:B------:R-:W-:Y:S05]  /*0e50*/  @P1 BRA `(.L_x_523) ;  /* 0xfffffff8000c1947 */ /* 0x000fea000383ffff */
[----:B------:R-:W-:-:S05]  /*0e60*/  IMAD.WIDE R6, R6, 0x4, R10 ;  /* 0x0000000406067825 */ /* 0x000fca00078e020a */
[----:B------:R0:W-:Y:S02]  /*0e70*/  STG.E desc[UR8][R6.64], R8 ;  /* 0x0000000806007986 */ /* 0x0001e4000c101908 */
.L_x_518:
[----:B------:R-:W-:Y:S05]  /*0e80*/  BSYNC.RECONVERGENT B0 ;  /* 0x0000000000007941 */ /* 0x000fea0003800200 */
.L_x_517:
[----:B------:R-:W1:Y:S01]  /*0e90*/  LDCU UR4, c[0x0][0x388] ;  /* 0x00007100ff0477ac */ /* 0x000e620008000800 */
[----:B------:R-:W-:-:S05]  /*0ea0*/  VIADD R4, R4, 0x1 ;  /* 0x0000000104047836 */ /* 0x000fca0000000000 */
[----:B-1----:R-:W-:-:S13]  /*0eb0*/  ISETP.NE.AND P0, PT, R4, UR4, PT ;  /* 0x0000000404007c0c */ /* 0x002fda000bf05270 */
[----:B------:R-:W-:Y:S05]  /*0ec0*/  @!P0 EXIT ;  /* 0x000000000000894d */ /* 0x000fea0003800000 */
[----:B------:R-:W-:Y:S05]  /*0ed0*/  BRA `(.L_x_524) ;  /* 0xfffffff400cc7947 */ /* 0x000fea000383ffff */
.L_x_507:
[C---:B------:R-:W-:Y:S01]  /*0ee0*/  ISETP.GE.U32.AND P0, PT, R4.reuse, 0x4, PT ;  /* 0x000000040400780c */ /* 0x040fe20003f06070 */
[----:B------:R-:W-:Y:S01]  /*0ef0*/  IMAD.MOV.U32 R0, RZ, RZ, RZ ;  /* 0x000000ffff007224 */ /* 0x000fe200078e00ff */
[----:B------:R-:W-:-:S11]  /*0f00*/  LOP3.LUT R8, R4, 0x3, RZ, 0xc0, !PT ;  /* 0x0000000304087812 */ /* 0x000fd600078ec0ff */
[----:B------:R-:W-:Y:S05]  /*0f10*/  @!P0 BRA `(.L_x_525) ;  /* 0x0000000000a08947 */ /* 0x000fea0003800000 */
[C---:B-1----:R-:W-:Y:S01]  /*0f20*/  VIADD R7, R5.reuse, 0x100 ;  /* 0x0000010005077836 */ /* 0x042fe20000000000 */
[C---:B------:R-:W-:Y:S01]  /*0f30*/  IADD3 R3, PT, PT, R5.reuse, 0x80, RZ ;  /* 0x0000008005037810 */ /* 0x040fe20007ffe0ff */
[C---:B------:R-:W-:Y:S01]  /*0f40*/  VIADD R9, R5.reuse, 0x180 ;  /* 0x0000018005097836 */ /* 0x040fe20000000000 */
[-C--:B------:R-:W-:Y:S02]  /*0f50*/  ISETP.GE.AND P0, PT, R5, R2.reuse, PT ;  /* 0x000000020500720c */ /* 0x080fe40003f06270 */
[-C--:B------:R-:W-:Y:S02]  /*0f60*/  ISETP.GE.AND P1, PT, R3, R2.reuse, PT ;  /* 0x000000020300720c */ /* 0x080fe40003f26270 */
[-C--:B------:R-:W-:Y:S01]  /*0f70*/  ISETP.GE.AND P2, PT, R7, R2.reuse, PT ;  /* 0x000000020700720c */ /* 0x080fe20003f46270 */
[----:B------:R-:W-:Y:S01]  /*0f80*/  IMAD.WIDE R6, R5, 0x4, R10 ;  /* 0x0000000405067825 */ /* 0x000fe200078e020a */
[----:B------:R-:W-:Y:S02]  /*0f90*/  ISETP.GE.AND P3, PT, R9, R2, PT ;  /* 0x000000020900720c */ /* 0x000fe40003f66270 */
[----:B------:R-:W-:-:S05]  /*0fa0*/  LOP3.LUT R0, R4, 0x7ffffffc, RZ, 0xc0, !PT ;  /* 0x7ffffffc04007812 */ /* 0x000fca00078ec0ff */
[----:B------:R-:W-:Y:S02]  /*0fb0*/  @!P0 MOV R3, 0xffffffff ;  /* 0xffffffff00038802 */ /* 0x000fe40000000f00 */
[----:B------:R-:W-:Y:S02]  /*0fc0*/  @!P1 IMAD.MOV.U32 R9, RZ, RZ, -0x1 ;  /* 0xffffffffff099424 */ /* 0x000fe400078e00ff */
[----:B------:R-:W-:Y:S01]  /*0fd0*/  @!P2 IMAD.MOV.U32 R13, RZ, RZ, -0x1 ;  /* 0xffffffffff0da424 */ /* 0x000fe200078e00ff */
[----:B------:R0:W-:Y:S01]  /*0fe0*/  @!P0 STG.E desc[UR8][R6.64], R3 ;  /* 0x0000000306008986 */ /* 0x0001e2000c101908 */
[----:B------:R-:W-:Y:S02]  /*0ff0*/  @!P3 MOV R15, 0xffffffff ;  /* 0xffffffff000fb802 */ /* 0x000fe40000000f00 */
[----:B------:R-:W-:Y:S01]  /*1000*/  ISETP.NE.AND P0, PT, R0, 0x4, PT ;  /* 0x000000040000780c */ /* 0x000fe20003f05270 */
[----:B------:R0:W-:Y:S04]  /*1010*/  @!P1 STG.E desc[UR8][R6.64+0x200], R9 ;  /* 0x0002000906009986 */ /* 0x0001e8000c101908 */
[----:B------:R0:W-:Y:S04]  /*1020*/  @!P2 STG.E desc[UR8][R6.64+0x400], R13 ;  /* 0x0004000d0600a986 */ /* 0x0001e8000c101908 */
[----:B------:R0:W-:Y:S04]  /*1030*/  @!P3 STG.E desc[UR8][R6.64+0x600], R15 ;  /* 0x0006000f0600b986 */ /* 0x0001e8000c101908 */
[----:B------:R-:W-:Y:S05]  /*1040*/  @!P0 BRA `(.L_x_525) ;  /* 0x0000000000548947 */ /* 0x000fea0003800000 */
[----:B------:R-:W-:-:S07]  /*1050*/  IMAD.MOV.U32 R4, RZ, RZ, 0x4 ;  /* 0x00000004ff047424 */ /* 0x000fce00078e00ff */
.L_x_526:
[C---:B0-2---:R-:W-:Y:S02]  /*1060*/  IMAD R13, R4.reuse, 0x80, R5 ;  /* 0x00000080040d7824 */ /* 0x045fe400078e0205 */
[----:B------:R-:W-:Y:S02]  /*1070*/  VIADD R4, R4, 0x4 ;  /* 0x0000000404047836 */ /* 0x000fe40000000000 */
[C---:B------:R-:W-:Y:S01]  /*1080*/  VIADD R7, R13.reuse, 0x100 ;  /* 0x000001000d077836 */ /* 0x040fe20000000000 */
[C---:B------:R-:W-:Y:S01]  /*1090*/  IADD3 R9, PT, PT, R13.reuse, 0x80, RZ ;  /* 0x000000800d097810 */ /* 0x040fe20007ffe0ff */
[C---:B------:R-:W-:Y:S01]  /*10a0*/  VIADD R3, R13.reuse, 0x180 ;  /* 0x000001800d037836 */ /* 0x040fe20000000000 */
[-C--:B------:R-:W-:Y:S02]  /*10b0*/  ISETP.GE.AND P0, PT, R13, R2.reuse, PT ;  /* 0x000000020d00720c */ /* 0x080fe40003f06270 */
[-C--:B------:R-:W-:Y:S02]  /*10c0*/  ISETP.GE.AND P1, PT, R9, R2.reuse, PT ;  /* 0x000000020900720c */ /* 0x080fe40003f26270 */
[-C--:B------:R-:W-:Y:S01]  /*10d0*/  ISETP.GE.AND P2, PT, R7, R2.reuse, PT ;  /* 0x000000020700720c */ /* 0x080fe20003f46270 */
[----:B------:R-:W-:Y:S01]  /*10e0*/  IMAD.WIDE R6, R13, 0x4, R10 ;  /* 0x000000040d067825 */ /* 0x000fe200078e020a */
[----:B------:R-:W-:-:S07]  /*10f0*/  ISETP.GE.AND P3, PT, R3, R2, PT ;  /* 0x000000020300720c */ /* 0x000fce0003f66270 */
[----:B------:R-:W-:Y:S02]  /*1100*/  @!P0 MOV R3, 0xffffffff ;  /* 0xffffffff00038802 */ /* 0x000fe40000000f00 */
[----:B------:R-:W-:Y:S02]  /*1110*/  @!P1 IMAD.MOV.U32 R9, RZ, RZ, -0x1 ;  /* 0xffffffffff099424 */ /* 0x000fe400078e00ff */
[----:B------:R-:W-:Y:S01]  /*1120*/  @!P2 IMAD.MOV.U32 R13, RZ, RZ, -0x1 ;  /* 0xffffffffff0da424 */ /* 0x000fe200078e00ff */
[----:B------:R2:W-:Y:S01]  /*1130*/  @!P0 STG.E desc[UR8][R6.64], R3 ;  /* 0x0000000306008986 */ /* 0x0005e2000c101908 */
[----:B------:R-:W-:Y:S02]  /*1140*/  @!P3 MOV R15, 0xffffffff ;  /* 0xffffffff000fb802 */ /* 0x000fe40000000f00 */
[----:B------:R-:W-:Y:S01]  /*1150*/  ISETP.NE.AND P0, PT, R4, R0, PT ;  /* 0x000000000400720c */ /* 0x000fe20003f05270 */
[----:B------:R2:W-:Y:S04]  /*1160*/  @!P1 STG.E desc[UR8][R6.64+0x200], R9 ;  /* 0x0002000906009986 */ /* 0x0005e8000c101908 */
[----:B------:R2:W-:Y:S04]  /*1170*/  @!P2 STG.E desc[UR8][R6.64+0x400], R13 ;  /* 0x0004000d0600a986 */ /* 0x0005e8000c101908 */
[----:B------:R2:W-:Y:S04]  /*1180*/  @!P3 STG.E desc[UR8][R6.64+0x600], R15 ;  /* 0x0006000f0600b986 */ /* 0x0005e8000c101908 */
[----:B------:R-:W-:Y:S05]  /*1190*/  @P0 BRA `(.L_x_526) ;  /* 0xfffffffc00b00947 */ /* 0x000fea000383ffff */
.L_x_525:
[----:B------:R-:W-:-:S13]  /*11a0*/  ISETP.NE.AND P0, PT, R8, RZ, PT ;  /* 0x000000ff0800720c */ /* 0x000fda0003f05270 */
[----:B------:R-:W-:Y:S05]  /*11b0*/  @!P0 EXIT ;  /* 0x000000000000894d */ /* 0x000fea0003800000 */
[----:B------:R-:W-:-:S05]  /*11c0*/  UMOV UR4, URZ ;  /* 0x000000ff00047c82 */ /* 0x000fca0008000000 */
.L_x_527:
[C---:B012---:R-:W-:Y:S01]  /*11d0*/  IMAD R7, R0.reuse, 0x80, R5 ;  /* 0x0000008000077824 */ /* 0x047fe200078e0205 */
[----:B------:R-:W-:Y:S01]  /*11e0*/  UIADD3 UR4, UPT, UPT, UR4, 0x1, URZ ;  /* 0x0000000104047890 */ /* 0x000fe2000fffe0ff */
[----:B------:R-:W-:-:S03]  /*11f0*/  VIADD R0, R0, 0x1 ;  /* 0x0000000100007836 */ /* 0x000fc60000000000 */
[----:B------:R-:W-:-:S13]  /*1200*/  ISETP.GE.AND P0, PT, R7, R2, PT ;  /* 0x000000020700720c */ /* 0x000fda0003f06270 */
[----:B------:R-:W-:Y:S01]  /*1210*/  @!P0 IMAD.WIDE R6, R7, 0x4, R10 ;  /* 0x0000000407068825 */ /* 0x000fe200078e020a */
[----:B------:R-:W-:-:S05]  /*1220*/  @!P0 MOV R3, 0xffffffff ;  /* 0xffffffff00038802 */ /* 0x000fca0000000f00 */
[----:B------:R3:W-:Y:S01]  /*1230*/  @!P0 STG.E desc[UR8][R6.64], R3 ;  /* 0x0000000306008986 */ /* 0x0007e2000c101908 */
[----:B------:R-:W-:-:S13]  /*1240*/  ISETP.NE.AND P0, PT, R8, UR4, PT ;  /* 0x0000000408007c0c */ /* 0x000fda000bf05270 */
[----:B---3--:R-:W-:Y:S05]  /*1250*/  @P0 BRA `(.L_x_527) ;  /* 0xfffffffc00dc0947 */ /* 0x008fea000383ffff */
[----:B------:R-:W-:Y:S05]  /*1260*/  EXIT ;  /* 0x000000000000794d */ /* 0x000fea0003800000 */
.L_x_506:
        /* <DEDUP_REMOVED lines=11> */
.L_x_535:
        /* <DEDUP_REMOVED lines=15> */
.L_x_533:
        /* <DEDUP_REMOVED lines=15> */
.L_x_532:
        /* <DEDUP_REMOVED lines=11> */
.L_x_534:
[----:B------:R-:W-:-:S13]  /*15b0*/  ISETP.NE.OR P0, PT, R4, UR4, P0 ;  /* 0x0000000404007c0c */ /* 0x000fda0008705670 */
[----:B------:R-:W-:Y:S05]  /*15c0*/  @!P0 BRA `(.L_x_530) ;  /* 0x0000000000188947 */ /* 0x000fea0003800000 */
.L_x_531:
[----:B------:R-:W-:-:S04]  /*15d0*/  FSETP.GT.AND P1, PT, R2, RZ, PT ;  /* 0x000000ff0200720b */ /* 0x000fc80003f24000 */
[C---:B------:R-:W-:Y:S01]  /*15e0*/  SEL R7, R4.reuse, R7, P1 ;  /* 0x0000000704077207 */ /* 0x040fe20000800000 */
[----:B------:R-:W-:Y:S01]  /*15f0*/  VIADD R4, R4, 0x4 ;  /* 0x0000000404047836 */ /* 0x000fe20000000000 */
[----:B------:R-:W-:-:S04]  /*1600*/  FSEL R2, R2, RZ, !P1 ;  /* 0x000000ff02027208 */ /* 0x000fc80004800000 */
[----:B------:R-:W-:-:S13]  /*1610*/  ISETP.NE.AND P0, PT, R4, UR4, PT ;  /* 0x0000000404007c0c */ /* 0x000fda000bf05270 */
[----:B------:R-:W-:Y:S05]  /*1620*/  @P0 BRA `(.L_x_531) ;  /* 0xfffffffc00e80947 */ /* 0x000fea000383ffff */
.L_x_530:
[----:B------:R-:W0:Y:S01]  /*1630*/  LDCU UR5, c[0x0][0x388] ;  /* 0x00007100ff0577ac */ /* 0x000e220008000800 */
[C---:B-1----:R-:W-:Y:S01]  /*1640*/  IMAD R3, R5.reuse, 0x80, R0 ;  /* 0x0000008005037824 */ /* 0x042fe200078e0200 */
[----:B------:R-:W-:-:S03]  /*1650*/  IADD3 R5, PT, PT, R5, 0x1, RZ ;  /* 0x0000000105057810 */ /* 0x000fc60007ffe0ff */
[----:B------:R-:W-:-:S05]  /*1660*/  IMAD.WIDE R2, R3, 0x4, R10 ;  /* 0x0000000403027825 */ /* 0x000fca00078e020a */
[----:B------:R1:W-:Y:S01]  /*1670*/  STG.E desc[UR8][R2.64], R7 ;  /* 0x0000000702007986 */ /* 0x0003e2000c101908 */
[----:B0-----:R-:W-:-:S13]  /*1680*/  ISETP.NE.AND P0, PT, R5, UR5, PT ;  /* 0x0000000505007c0c */ /* 0x001fda000bf05270 */
[----:B-1----:R-:W-:Y:S05]  /*1690*/  @!P0 EXIT ;  /* 0x000000000000894d */ /* 0x002fea0003800000 */
[----:B------:R-:W-:Y:S05]  /*16a0*/  BRA `(.L_x_535) ;  /* 0xfffffffc001c7947 */ /* 0x000fea000383ffff */
.L_x_529:
[----:B------:R-:W0:Y:S01]  /*16b0*/  LDCU.64 UR4, c[0x0][0x390] ;  /* 0x00007200ff0477ac */ /* 0x000e220008000a00 */
[----:B------:R-:W-:Y:S01]  /*16c0*/  IMAD.MOV.U32 R5, RZ, RZ, RZ ;  /* 0x000000ffff057224 */ /* 0x000fe200078e00ff */
[----:B------:R-:W-:Y:S02]  /*16d0*/  ULOP3.LUT UR6, UR6, 0x7, URZ, 0xc0, !UPT ;  /* 0x0000000706067892 */ /* 0x000fe4000f8ec0ff */
[----:B0-----:R-:W-:-:S04]  /*16e0*/  UIADD3 UR4, UP0, UPT, UR4, 0x10, URZ ;  /* 0x0000001004047890 */ /* 0x001fc8000ff1e0ff */
[----:B------:R-:W-:-:S12]  /*16f0*/  UIADD3.X UR5, UPT, UPT, URZ, UR5, URZ, UP0, !UPT ;  /* 0x00000005ff057290 */ /* 0x000fd800087fe4ff */
.L_x_541:
[----:B------:R-:W0:Y:S01]  /*1700*/  LDCU UR7, c[0x0][0x3a4] ;  /* 0x00007480ff0777ac */ /* 0x000e220008000800 */
[----:B-1----:R-:W-:Y:S02]  /*1710*/  IMAD R2, R5, 0x80, R0 ;  /* 0x0000008005027824 */ /* 0x002fe400078e0200 */
[----:B------:R-:W-:Y:S02]  /*1720*/  HFMA2 R7, -RZ, RZ, 0, 0 ;  /* 0x00000000ff077431 */ /* 0x000fe400000001ff */
[----:B------:R-:W-:Y:S02]  /*1730*/  IMAD.MOV.U32 R4, RZ, RZ, -0x1 ;  /* 0xffffffffff047424 */ /* 0x000fe400078e00ff */
[----:B------:R-:W-:Y:S01]  /*1740*/  IMAD.MOV.U32 R6, RZ, RZ, 0x7f7fffff ;  /* 0x7f7fffffff067424 */ /* 0x000fe200078e00ff */
[----:B------:R-:W-:-:S05]  /*1750*/  IADD3 R20, PT, PT, R3, R2, RZ ;  /* 0x0000000203147210 */ /* 0x000fca0007ffe0ff */
[----:B0-----:R-:W-:-:S07]  /*1760*/  IMAD R20, R20, UR7, RZ ;  /* 0x0000000714147c24 */ /* 0x001fce000f8e02ff */
.L_x_540:
[----:B------:R-:W0:Y:S01]  /*1770*/  LDC R16, c[0x0][0x3a4] ;  /* 0x0000e900ff107b82 */ /* 0x000e220000000800 */
[----:B------:R-:W-:Y:S02]  /*1780*/  CS2R R22, SRZ ;  /* 0x0000000000167805 */ /* 0x000fe4000001ff00 */
[----:B0-----:R-:W-:Y:S01]  /*1790*/  ISETP.GE.U32.AND P0, PT, R16, 0x8, PT ;  /* 0x000000081000780c */ /* 0x001fe20003f06070 */
[----:B------:R-:W-:-:S12]  /*17a0*/  IMAD R21, R7, R16, RZ ;  /* 0x0000001007157224 */ /* 0x000fd800078e02ff */
[----:B------:R-:W-:Y:S05]  /*17b0*/  @!P0 BRA `(.L_x_536) ;  /* 0x0000000000c48947 */ /* 0x000fea0003800000 */
[----:B------:R-:W0:Y:S01]  /*17c0*/  LDC.64 R8, c[0x0][0x398] ;  /* 0x0000e600ff087b82 */ /* 0x000e220000000a00 */
[----:B------:R-:W-:Y:S01]  /*17d0*/  LOP3.LUT R22, R16, 0x7ffffff8, RZ, 0xc0, !PT ;  /* 0x7ffffff810167812 */ /* 0x000fe200078ec0ff */
[----:B------:R-:W-:Y:S01]  /*17e0*/  IMAD.MOV.U32 R23, RZ, RZ, RZ ;  /* 0x000000ffff177224 */ /* 0x000fe200078e00ff */
[----:B------:R-:W-:-:S03]  /*17f0*/  MOV R15, R20 ;  /* 0x00000014000f7202 */ /* 0x000fc60000000f00 */
[----:B------:R-:W-:Y:S02]  /*1800*/  IMAD.MOV R14, RZ, RZ, -R22 ;  /* 0x000000ffff0e7224 */ /* 0x000fe400078e0a16 */
[----:B0-----:R-:W-:-:S03]  /*1810*/  IMAD.WIDE.U32 R8, R21, 0x4, R8 ;  /* 0x0000000415087825 */ /* 0x001fc600078e0008 */
[----:B------:R-:W-:-:S05]  /*1820*/  IADD3 R12, P0, PT, R8, 0x10, RZ ;  /* 0x00000010080c7810 */ /* 0x000fca0007f1e0ff */
[----:B------:R-:W-:-:S08]  /*1830*/  IMAD.X R13, RZ, RZ, R9, P0 ;  /* 0x000000ffff0d7224 */ /* 0x000fd000000e0609 */
.L_x_537:
[----:B------:R-:W-:Y:S01]  /*1840*/  MOV R9, UR5 ;  /* 0x0000000500097c02 */ /* 0x000fe20008000f00 */
[----:B------:R-:W-:Y:S01]  /*1850*/  IMAD.U32 R8, RZ, RZ, UR4 ;  /* 0x00000004ff087e24 */ /* 0x000fe2000f8e00ff */
[----:B------:R-:W2:Y:S03]  /*1860*/  LDG.E R24, desc[UR8][R12.64+-0x10] ;  /* 0xfffff0080c187981 */ /* 0x000ea6000c1e1900 */
[----:B------:R-:W-:Y:S01]  /*1870*/  IMAD.WIDE R8, R15, 0x4, R8 ;  /* 0x000000040f087825 */ /* 0x000fe200078e0208 */
[----:B------:R-:W3:Y:S04]  /*1880*/  LDG.E R17, desc[UR8][R12.64+-0xc] ;  /* 0xfffff4080c117981 */ /* 0x000ee8000c1e1900 */
[----:B------:R-:W2:Y:S04]  /*1890*/  LDG.E R19, desc[UR8][R8.64+-0x10] ;  /* 0xfffff00808137981 */ /* 0x000ea8000c1e1900 */
[----:B------:R-:W3:Y:S04]  /*18a0*/  LDG.E R18, desc[UR8][R8.64+-0xc] ;  /* 0xfffff40808127981 */ /* 0x000ee8000c1e1900 */
[----:B------:R-:W4:Y:S04]  /*18b0*/  LDG.E R26, desc[UR8][R12.64+-0x8] ;  /* 0xfffff8080c1a7981 */ /* 0x000f28000c1e1900 */
[----:B------:R-:W4:Y:S04]  /*18c0*/  LDG.E R25, desc[UR8][R8.64+-0x8] ;  /* 0xfffff80808197981 */ /* 0x000f28000c1e1900 */
[----:B------:R-:W5:Y:S01]  /*18d0*/  LDG.E R28, desc[UR8][R8.64+0xc] ;  /* 0x00000c08081c7981 */ /* 0x000f62000c1e1900 */
[----:B--2---:R-:W-:-:S03]  /*18e0*/  FADD R24, R19, -R24 ;  /* 0x8000001813187221 */ /* 0x004fc60000000000 */
[----:B------:R-:W2:Y:S01]  /*18f0*/  LDG.E R19, desc[UR8][R8.64+-0x4] ;  /* 0xfffffc0808137981 */ /* 0x000ea2000c1e1900 */
[----:B------:R-:W-:-:S03]  /*1900*/  FFMA R23, R24, R24, R23 ;  /* 0x0000001818177223 */ /* 0x000fc60000000017 */
[----:B------:R-:W2:Y:S01]  /*1910*/  LDG.E R24, desc[UR8][R12.64+-0x4] ;  /* 0xfffffc080c187981 */ /* 0x000ea2000c1e1900 */
[----:B---3--:R-:W-:-:S03]  /*1920*/  FADD R18, R18, -R17 ;  /* 0x8000001112127221 */ /* 0x008fc60000000000 */
[----:B------:R-:W3:Y:S01]  /*1930*/  LDG.E R17, desc[UR8][R12.64] ;  /* 0x000000080c117981 */ /* 0x000ee2000c1e1900 */
[----:B------:R-:W-:Y:S01]  /*1940*/  FFMA R23, R18, R18, R23 ;  /* 0x0000001212177223 */ /* 0x000fe20000000017 */
[----:B----4-:R-:W-:Y:S02]  /*1950*/  FADD R26, R25, -R26 ;  /* 0x8000001a191a7221 */ /* 0x010fe40000000000 */
[----:B------:R-:W3:Y:S02]  /*1960*/  LDG.E R18, desc[UR8][R8.64] ;  /* 0x0000000808127981 */ /* 0x000ee4000c1e1900 */
[----:B------:R-:W-:Y:S02]  /*1970*/  FFMA R23, R26, R26, R23 ;  /* 0x0000001a1a177223 */ /* 0x000fe40000000017 */
[----:B------:R-:W5:Y:S01]  /*1980*/  LDG.E R25, desc[UR8][R12.64+0xc] ;  /* 0x00000c080c197981 */ /* 0x000f62000c1e1900 */
[----:B--2---:R-:W-:-:S03]  /*1990*/  FADD R26, R19, -R24 ;  /* 0x80000018131a7221 */ /* 0x004fc60000000000 */
[----:B------:R-:W2:Y:S04]  /*19a0*/  LDG.E R19, desc[UR8][R12.64+0x4] ;  /* 0x000004080c137981 */ /* 0x000ea8000c1e1900 */
[----:B------:R-:W2:Y:S01]  /*19b0*/  LDG.E R24, desc[UR8][R8.64+0x4] ;  /* 0x0000040808187981 */ /* 0x000ea2000c1e1900 */
[----:B------:R-:W-:-:S03]  /*19c0*/  FFMA R27, R26, R26, R23 ;  /* 0x0000001a1a1b7223 */ /* 0x000fc60000000017 */
[----:B------:R0:W4:Y:S04]  /*19d0*/  LDG.E R23, desc[UR8][R12.64+0x8] ;  /* 0x000008080c177981 */ /* 0x000128000c1e1900 */
[----:B------:R-:W4:Y:S01]  /*19e0*/  LDG.E R26, desc[UR8][R8.64+0x8] ;  /* 0x00000808081a7981 */ /* 0x000f22000c1e1900 */
[----:B------:R-:W-:Y:S02]  /*19f0*/  VIADD R14, R14, 0x8 ;  /* 0x000000080e0e7836 */ /* 0x000fe40000000000 */
[----:B---3--:R-:W-:-:S03]  /*1a00*/  FADD R18, R18, -R17 ;  /* 0x8000001112127221 */ /* 0x008fc60000000000 */
[----:B------:R-:W-:Y:S01]  /*1a10*/  ISETP.NE.AND P0, PT, R14, RZ, PT ;  /* 0x000000ff0e00720c */ /* 0x000fe20003f05270 */
[----:B------:R-:W-:Y:S01]  /*1a20*/  FFMA R27, R18, R18, R27 ;  /* 0x00000012121b7223 */ /* 0x000fe2000000001b */
[----:B0-----:R-:W-:Y:S01]  /*1a30*/  IADD3 R12, P1, PT, R12, 0x20, RZ ;  /* 0x000000200c0c7810 */ /* 0x001fe20007f3e0ff */
[----:B-----5:R-:W-:Y:S01]  /*1a40*/  FADD R28, R28, -R25 ;  /* 0x800000191c1c7221 */ /* 0x020fe20000000000 */
[----:B------:R-:W-:-:S03]  /*1a50*/  IADD3 R15, PT, PT, R15, 0x8, RZ ;  /* 0x000000080f0f7810 */ /* 0x000fc60007ffe0ff */
[----:B------:R-:W-:Y:S02]  /*1a60*/  IMAD.X R13, RZ, RZ, R13, P1 ;  /* 0x000000ffff0d7224 */ /* 0x000fe400008e060d */
[----:B--2---:R-:W-:-:S04]  /*1a70*/  FADD R24, R24, -R19 ;  /* 0x8000001318187221 */ /* 0x004fc80000000000 */
[----:B------:R-:W-:Y:S01]  /*1a80*/  FFMA R27, R24, R24, R27 ;  /* 0x00000018181b7223 */ /* 0x000fe2000000001b */
[----:B----4-:R-:W-:-:S04]  /*1a90*/  FADD R26, R26, -R23 ;  /* 0x800000171a1a7221 */ /* 0x010fc80000000000 */
[----:B------:R-:W-:-:S04]  /*1aa0*/  FFMA R27, R26, R26, R27 ;  /* 0x0000001a1a1b7223 */ /* 0x000fc8000000001b */
[----:B------:R-:W-:Y:S01]  /*1ab0*/  FFMA R23, R28, R28, R27 ;  /* 0x0000001c1c177223 */ /* 0x000fe2000000001b */
[----:B------:R-:W-:Y:S06]  /*1ac0*/  @P0 BRA `(.L_x_537) ;  /* 0xfffffffc005c0947 */ /* 0x000fec000383ffff */
.L_x_536:
[----:B------:R-:W-:-:S09]  /*1ad0*/  UISETP.NE.AND UP0, UPT, UR6, URZ, UPT ;  /* 0x000000ff0600728c */ /* 0x000fd2000bf05270 */
[----:B------:R-:W-:Y:S05]  /*1ae0*/  BRA.U !UP0, `(.L_x_538) ;  /* 0x0000000508087547 */ /* 0x000fea000b800000 */
[----:B------:R-:W-:-:S04]  /*1af0*/  UIADD3 UR7, UPT, UPT, UR6, -0x1, URZ ;  /* 0xffffffff06077890 */ /* 0x000fc8000fffe0ff */
[----:B------:R-:W-:-:S09]  /*1b00*/  UISETP.GE.U32.AND UP0, UPT, UR7, 0x3, UPT ;  /* 0x000000030700788c */ /* 0x000fd2000bf06070 */
[----:B------:R-:W-:Y:S05]  /*1b10*/  BRA.U !UP0, `(.L_x_539) ;  /* 0x0000000108707547 */ /* 0x000fea000b800000 */
[----:B------:R-:W0:Y:S01]  /*1b20*/  LDC.64 R12, c[0x0][0x398] ;  /* 0x0000e600ff0c7b82 */ /* 0x000e220000000a00 */
[C-C-:B------:R-:W-:Y:S01]  /*1b30*/  IMAD.IADD R25, R21.reuse, 0x1, R22.reuse ;  /* 0x0000000115197824 */ /* 0x140fe200078e0216 */
[----:B------:R-:W-:Y:S01]  /*1b40*/  IADD3 R17, P0, PT, R21, R22, RZ ;  /* 0x0000001615117210 */ /* 0x000fe20007f1e0ff */
[----:B------:R-:W-:-:S03]  /*1b50*/  IMAD.IADD R19, R20, 0x1, R22 ;  /* 0x0000000114137824 */ /* 0x000fc600078e0216 */
[----:B------:R-:W-:Y:S02]  /*1b60*/  IADD3.X R18, PT, PT, RZ, RZ, RZ, P0, !PT ;  /* 0x000000ffff127210 */ /* 0x000fe400007fe4ff */
[----:B------:R-:W1:Y:S08]  /*1b70*/  LDC.64 R14, c[0x0][0x390] ;  /* 0x0000e400ff0e7b82 */ /* 0x000e700000000a00 */
[----:B------:R-:W2:Y:S01]  /*1b80*/  LDC.64 R8, c[0x0][0x398] ;  /* 0x0000e600ff087b82 */ /* 0x000ea20000000a00 */
[----:B0-----:R-:W-:-:S06]  /*1b90*/  IMAD.WIDE.U32 R12, R25, 0x4, R12 ;  /* 0x00000004190c7825 */ /* 0x001fcc00078e000c */
[----:B------:R-:W3:Y:S01]  /*1ba0*/  LDG.E R12, desc[UR8][R12.64] ;  /* 0x000000080c0c7981 */ /* 0x000ee2000c1e1900 */
[----:B-1----:R-:W-:-:S05]  /*1bb0*/  IMAD.WIDE R14, R19, 0x4, R14 ;  /* 0x00000004130e7825 */ /* 0x002fca00078e020e */
[----:B------:R-:W3:Y:S01]  /*1bc0*/  LDG.E R19, desc[UR8][R14.64] ;  /* 0x000000080e137981 */ /* 0x000ee2000c1e1900 */
[----:B--2---:R-:W-:-:S03]  /*1bd0*/  LEA R8, P0, R17, R8, 0x2 ;  /* 0x0000000811087211 */ /* 0x004fc600078010ff */
[----:B------:R-:W2:Y:S01]  /*1be0*/  LDG.E R25, desc[UR8][R14.64+0x4] ;  /* 0x000004080e197981 */ /* 0x000ea2000c1e1900 */
[----:B------:R-:W-:-:S03]  /*1bf0*/  LEA.HI.X R9, R17, R9, R18, 0x2, P0 ;  /* 0x0000000911097211 */ /* 0x000fc600000f1412 */
[----:B------:R-:W4:Y:S04]  /*1c00*/  LDG.E R27, desc[UR8][R14.64+0xc] ;  /* 0x00000c080e1b7981 */ /* 0x000f28000c1e1900 */
[----:B------:R-:W2:Y:S04]  /*1c10*/  LDG.E R26, desc[UR8][R8.64+0x4] ;  /* 0x00000408081a7981 */ /* 0x000ea8000c1e1900 */
[----:B------:R-:W5:Y:S04]  /*1c20*/  LDG.E R18, desc[UR8][R14.64+0x8] ;  /* 0x000008080e127981 */ /* 0x000f68000c1e1900 */
[----:B------:R-:W5:Y:S04]  /*1c30*/  LDG.E R17, desc[UR8][R8.64+0x8] ;  /* 0x0000080808117981 */ /* 0x000f68000c1e1900 */
[----:B------:R-:W4:Y:S01]  /*1c40*/  LDG.E R28, desc[UR8][R8.64+0xc] ;  /* 0x00000c08081c7981 */ /* 0x000f22000c1e1900 */
[----:B------:R-:W-:-:S02]  /*1c50*/  VIADD R22, R22, 0x4 ;  /* 0x0000000416167836 */ /* 0x000fc40000000000 */
[----:B---3--:R-:W-:-:S04]  /*1c60*/  FADD R24, R19, -R12 ;  /* 0x8000000c13187221 */ /* 0x008fc80000000000 */
[----:B------:R-:W-:Y:S01]  /*1c70*/  FFMA R23, R24, R24, R23 ;  /* 0x0000001818177223 */ /* 0x000fe20000000017 */
[----:B--2---:R-:W-:-:S04]  /*1c80*/  FADD R26, R25, -R26 ;  /* 0x8000001a191a7221 */ /* 0x004fc80000000000 */
[----:B------:R-:W-:Y:S01]  /*1c90*/  FFMA R23, R26, R26, R23 ;  /* 0x0000001a1a177223 */ /* 0x000fe20000000017 */
[----:B-----5:R-:W-:Y:S01]  /*1ca0*/  FADD R18, R18, -R17 ;  /* 0x8000001112127221 */ /* 0x020fe20000000000 */
[----:B----4-:R-:W-:-:S03]  /*1cb0*/  FADD R28, R27, -R28 ;  /* 0x8000001c1b1c7221 */ /* 0x010fc60000000000 */
[----:B------:R-:W-:-:S04]  /*1cc0*/  FFMA R23, R18, R18, R23 ;  /* 0x0000001212177223 */ /* 0x000fc80000000017 */
[----:B------:R-:W-:-:S07]  /*1cd0*/  FFMA R23, R28, R28, R23 ;  /* 0x0000001c1c177223 */ /* 0x000fce0000000017 */
.L_x_539:
[----:B------:R-:W-:-:S13]  /*1ce0*/  LOP3.LUT P0, R8, R16, 0x3, RZ, 0xc0, !PT ;  /* 0x0000000310087812 */ /* 0x000fda000780c0ff */
[----:B------:R-:W-:Y:S05]  /*1cf0*/  @!P0 BRA `(.L_x_538) ;  /* 0x0000000000848947 */ /* 0x000fea0003800000 */
[----:B------:R-:W-:Y:S01]  /*1d00*/  ISETP.NE.AND P0, PT, R8, 0x1, PT ;  /* 0x000000010800780c */ /* 0x000fe20003f05270 */
[----:B------:R-:W0:Y:S01]  /*1d10*/  LDC.64 R12, c[0x0][0x398] ;  /* 0x0000e600ff0c7b82 */ /* 0x000e220000000a00 */
[----:B------:R-:W-:-:S04]  /*1d20*/  LOP3.LUT R25, R16, 0x1, RZ, 0xc0, !PT ;  /* 0x0000000110197812 */ /* 0x000fc800078ec0ff */
[----:B------:R-:W-:-:S03]  /*1d30*/  ISETP.NE.U32.AND P3, PT, R25, 0x1, PT ;  /* 0x000000011900780c */ /* 0x000fc60003f65070 */
[----:B------:R-:W1:Y:S04]  /*1d40*/  LDC.64 R14, c[0x0][0x390] ;  /* 0x0000e400ff0e7b82 */ /* 0x000e680000000a00 */
[CC--:B------:R-:W-:Y:S02]  /*1d50*/  @P0 IADD3 R24, P1, PT, R21.reuse, R22.reuse, RZ ;  /* 0x0000001615180210 */ /* 0x0c0fe40007f3e0ff */
[----:B------:R-:W-:Y:S02]  /*1d60*/  @P0 IADD3 R27, PT, PT, R21, R22, RZ ;  /* 0x00000016151b0210 */ /* 0x000fe40007ffe0ff */
[----:B------:R-:W2:Y:S01]  /*1d70*/  @P0 LDC.64 R8, c[0x0][0x398] ;  /* 0x0000e600ff080b82 */ /* 0x000ea20000000a00 */
[----:B------:R-:W-:-:S07]  /*1d80*/  @P0 IMAD.X R25, RZ, RZ, RZ, P1 ;  /* 0x000000ffff190224 */ /* 0x000fce00008e06ff */
[----:B------:R-:W3:Y:S01]  /*1d90*/  LDC.64 R16, c[0x0][0x390] ;  /* 0x0000e400ff107b82 */ /* 0x000ee20000000a00 */
[----:B0-----:R-:W-:-:S06]  /*1da0*/  @P0 IMAD.WIDE.U32 R12, R27, 0x4, R12 ;  /* 0x000000041b0c0825 */ /* 0x001fcc00078e000c */
[----:B------:R-:W4:Y:S01]  /*1db0*/  @P0 LDG.E R13, desc[UR8][R12.64] ;  /* 0x000000080c0d0981 */ /* 0x000f22000c1e1900 */
[----:B------:R-:W0:Y:S01]  /*1dc0*/  LDC.64 R18, c[0x0][0x398] ;  /* 0x0000e600ff127b82 */ /* 0x000e220000000a00 */
[----:B--2---:R-:W-:-:S04]  /*1dd0*/  @P0 LEA R8, P2, R24, R8, 0x2 ;  /* 0x0000000818080211 */ /* 0x004fc800078410ff */
[----:B------:R-:W-:Y:S01]  /*1de0*/  @P0 LEA.HI.X R9, R24, R9, R25, 0x2, P2 ;  /* 0x0000000918090211 */ /* 0x000fe200010f1419 */
[----:B------:R-:W-:Y:S02]  /*1df0*/  @P0 IMAD.IADD R25, R20, 0x1, R22 ;  /* 0x0000000114190824 */ /* 0x000fe400078e0216 */
[----:B------:R-:W-:Y:S02]  /*1e00*/  @P0 VIADD R22, R22, 0x2 ;  /* 0x0000000216160836 */ /* 0x000fe40000000000 */
[----:B-1----:R-:W-:Y:S01]  /*1e10*/  @P0 IMAD.WIDE R14, R25, 0x4, R14 ;  /* 0x00000004190e0825 */ /* 0x002fe200078e020e */
[----:B------:R-:W2:Y:S02]  /*1e20*/  @P0 LDG.E R8, desc[UR8][R8.64+0x4] ;  /* 0x0000040808080981 */ /* 0x000ea4000c1e1900 */
[----:B------:R-:W-:Y:S01]  /*1e30*/  @!P3 IADD3 R25, PT, PT, R21, R22, RZ ;  /* 0x000000161519b210 */ /* 0x000fe20007ffe0ff */
[----:B------:R-:W-:Y:S02]  /*1e40*/  @!P3 IMAD.IADD R21, R20, 0x1, R22 ;  /* 0x000000011415b824 */ /* 0x000fe400078e0216 */
[----:B------:R-:W4:Y:S02]  /*1e50*/  @P0 LDG.E R22, desc[UR8][R14.64] ;  /* 0x000000080e160981 */ /* 0x000f24000c1e1900 */
[----:B---3--:R-:W-:-:S02]  /*1e60*/  @!P3 IMAD.WIDE R16, R21, 0x4, R16 ;  /* 0x000000041510b825 */ /* 0x008fc400078e0210 */
[----:B------:R-:W2:Y:S02]  /*1e70*/  @P0 LDG.E R21, desc[UR8][R14.64+0x4] ;  /* 0x000004080e150981 */ /* 0x000ea4000c1e1900 */
[----:B0-----:R-:W-:Y:S02]  /*1e80*/  @!P3 IMAD.WIDE.U32 R18, R25, 0x4, R18 ;  /* 0x000000041912b825 */ /* 0x001fe400078e0012 */
[----:B------:R-:W3:Y:S04]  /*1e90*/  @!P3 LDG.E R16, desc[UR8][R16.64] ;  /* 0x000000081010b981 */ /* 0x000ee8000c1e1900 */
[----:B------:R-:W3:Y:S01]  /*1ea0*/  @!P3 LDG.E R19, desc[UR8][R18.64] ;  /* 0x000000081213b981 */ /* 0x000ee2000c1e1900 */
[----:B----4-:R-:W-:Y:S01]  /*1eb0*/  @P0 FADD R22, R22, -R13 ;  /* 0x8000000d16160221 */ /* 0x010fe20000000000 */
[----:B--2---:R-:W-:-:S03]  /*1ec0*/  @P0 FADD R21, R21, -R8 ;  /* 0x8000000815150221 */ /* 0x004fc60000000000 */
[----:B------:R-:W-:-:S04]  /*1ed0*/  @P0 FFMA R22, R22, R22, R23 ;  /* 0x0000001616160223 */ /* 0x000fc80000000017 */
[----:B------:R-:W-:Y:S01]  /*1ee0*/  @P0 FFMA R23, R21, R21, R22 ;  /* 0x0000001515170223 */ /* 0x000fe20000000016 */
[----:B---3--:R-:W-:-:S04]  /*1ef0*/  @!P3 FADD R8, R16, -R19 ;  /* 0x800000131008b221 */ /* 0x008fc80000000000 */
[----:B------:R-:W-:-:S07]  /*1f00*/  @!P3 FFMA R23, R8, R8, R23 ;  /* 0x000000080817b223 */ /* 0x000fce0000000017 */
.L_x_538:
[----:B------:R-:W0:Y:S01]  /*1f10*/  LDCU UR7, c[0x0][0x3a0] ;  /* 0x00007400ff0777ac */ /* 0x000e220008000800 */
[----:B------:R-:W-:-:S04]  /*1f20*/  FSETP.GEU.AND P0, PT, R23, R6, PT ;  /* 0x000000061700720b */ /* 0x000fc80003f0e000 */
[C---:B------:R-:W-:Y:S01]  /*1f30*/  SEL R4, R7.reuse, R4, !P0 ;  /* 0x0000000407047207 */ /* 0x040fe20004000000 */
[----:B------:R-:W-:Y:S01]  /*1f40*/  VIADD R7, R7, 0x1 ;  /* 0x0000000107077836 */ /* 0x000fe20000000000 */
[----:B------:R-:W-:-:S04]  /*1f50*/  FSEL R6, R23, R6, !P0 ;  /* 0x0000000617067208 */ /* 0x000fc80004000000 */
[----:B0-----:R-:W-:-:S13]  /*1f60*/  ISETP.NE.AND P1, PT, R7, UR7, PT ;  /* 0x0000000707007c0c */ /* 0x001fda000bf25270 */
[----:B------:R-:W-:Y:S05]  /*1f70*/  @P1 BRA `(.L_x_540) ;  /* 0xfffffff400fc1947 */ /* 0x000fea000383ffff */
[----:B------:R-:W0:Y:S01]  /*1f80*/  LDCU UR7, c[0x0][0x388] ;  /* 0x00007100ff0777ac */ /* 0x000e220008000800 */
[----:B------:R-:W-:Y:S01]  /*1f90*/  IADD3 R5, PT, PT, R5, 0x1, RZ ;  /* 0x0000000105057810 */ /* 0x000fe20007ffe0ff */
[----:B------:R-:W-:-:S05]  /*1fa0*/  IMAD.WIDE R6, R2, 0x4, R10 ;  /* 0x0000000402067825 */ /* 0x000fca00078e020a */
[----:B------:R1:W-:Y:S01]  /*1fb0*/  STG.E desc[UR8][R6.64], R4 ;  /* 0x0000000406007986 */ /* 0x0003e2000c101908 */
[----:B0-----:R-:W-:-:S13]  /*1fc0*/  ISETP.NE.AND P0, PT, R5, UR7, PT ;  /* 0x0000000705007c0c */ /* 0x001fda000bf05270 */
[----:B-1----:R-:W-:Y:S05]  /*1fd0*/  @!P0 EXIT ;  /* 0x000000000000894d */ /* 0x002fea0003800000 */
[----:B------:R-:W-:Y:S05]  /*1fe0*/  BRA `(.L_x_541) ;  /* 0xfffffff400c47947 */ /* 0x000fea000383ffff */
.L_x_528:
[C---:B------:R-:W-:Y:S01]  /*1ff0*/  ISETP.GE.U32.AND P0, PT, R4.reuse, 0x8, PT ;  /* 0x000000080400780c */ /* 0x040fe20003f06070 */
[----:B------:R-:W-:Y:S01]  /*2000*/  IMAD.MOV.U32 R5, RZ, RZ, RZ ;  /* 0x000000ffff057224 */ /* 0x000fe200078e00ff */
[----:B------:R-:W-:-:S04]  /*2010*/  LOP3.LUT R12, R4, 0x7, RZ, 0xc0, !PT ;  /* 0x00000007040c7812 */ /* 0x000fc800078ec0ff */
[----:B------:R-:W-:-:S07]  /*2020*/  ISETP.NE.AND P1, PT, R12, RZ, PT ;  /* 0x000000ff0c00720c */ /* 0x000fce0003f25270 */
[----:B------:R-:W-:Y:S06]  /*2030*/  @!P0 BRA `(.L_x_542) ;  /* 0x0000000000488947 */ /* 0x000fec0003800000 */
[----:B------:R-:W-:Y:S01]  /*2040*/  HFMA2 R8, -RZ, RZ, 0, 0 ;  /* 0x00000000ff087431 */ /* 0x000fe200000001ff */
[----:B------:R-:W-:Y:S01]  /*2050*/  LOP3.LUT R5, R4, 0x7ffffff8, RZ, 0xc0, !PT ;  /* 0x7ffffff804057812 */ /* 0x000fe200078ec0ff */
[----:B------:R-:W-:-:S07]  /*2060*/  IMAD.MOV.U32 R9, RZ, RZ, -0x1 ;  /* 0xffffffffff097424 */ /* 0x000fce00078e00ff */
.L_x_543:
[C---:B01----:R-:W-:Y:S02]  /*2070*/  LEA R3, R8.reuse, R0, 0x7 ;  /* 0x0000000008037211 */ /* 0x043fe400078e38ff */
[----:B------:R-:W-:-:S03]  /*2080*/  IADD3 R8, PT, PT, R8, 0x8, RZ ;  /* 0x0000000808087810 */ /* 0x000fc60007ffe0ff */
[C---:B------:R-:W-:Y:S01]  /*2090*/  VIADD R7, R3.reuse, 0x80 ;  /* 0x0000008003077836 */ /* 0x040fe20000000000 */
[----:B------:R-:W-:Y:S01]  /*20a0*/  ISETP.NE.AND P0, PT, R8, R5, PT ;  /* 0x000000050800720c */ /* 0x000fe20003f05270 */
[----:B------:R-:W-:-:S04]  /*20b0*/  IMAD.WIDE.U32 R2, R3, 0x4, R10 ;  /* 0x0000000403027825 */ /* 0x000fc800078e000a */
[----:B------:R-:W-:Y:S01]  /*20c0*/  IMAD.WIDE R6, R7, 0x4, R10 ;  /* 0x0000000407067825 */ /* 0x000fe200078e020a */
        /* <DEDUP_REMOVED lines=8> */
[----:B------:R-:W-:Y:S05]  /*2150*/  @P0 BRA `(.L_x_543) ;  /* 0xfffffffc00c40947 */ /* 0x000fea000383ffff */
.L_x_542:
[----:B------:R-:W-:Y:S05]  /*2160*/  @!P1 EXIT ;  /* 0x000000000000994d */ /* 0x000fea0003800000 */
[----:B------:R-:W-:Y:S02]  /*2170*/  ISETP.GE.U32.AND P0, PT, R12, 0x4, PT ;  /* 0x000000040c00780c */ /* 0x000fe40003f06070 */
[----:B0-----:R-:W-:-:S04]  /*2180*/  LOP3.LUT R6, R4, 0x3, RZ, 0xc0, !PT ;  /* 0x0000000304067812 */ /* 0x001fc800078ec0ff */
[----:B------:R-:W-:-:S07]  /*2190*/  ISETP.NE.AND P1, PT, R6, RZ, PT ;  /* 0x000000ff0600720c */ /* 0x000fce0003f25270 */
[----:B------:R-:W-:Y:S06]  /*21a0*/  @!P0 BRA `(.L_x_544) ;  /* 0x0000000000208947 */ /* 0x000fec0003800000 */
[C---:B-1----:R-:W-:Y:S01]  /*21b0*/  IMAD R3, R5.reuse, 0x80, R0 ;  /* 0x0000008005037824 */ /* 0x042fe200078e0200 */
[----:B------:R-:W-:Y:S01]  /*21c0*/  MOV R7, 0xffffffff ;  /* 0xffffffff00077802 */ /* 0x000fe20000000f00 */
[----:B------:R-:W-:Y:S02]  /*21d0*/  VIADD R5, R5, 0x4 ;  /* 0x0000000405057836 */ /* 0x000fe40000000000 */
[----:B------:R-:W-:-:S05]  /*21e0*/  IMAD.WIDE R2, R3, 0x4, R10 ;  /* 0x0000000403027825 */ /* 0x000fca00078e020a */
[----:B------:R0:W-:Y:S04]  /*21f0*/  STG.E desc[UR8][R2.64], R7 ;  /* 0x0000000702007986 */ /* 0x0001e8000c101908 */
[----:B------:R0:W-:Y:S04]  /*2200*/  STG.E desc[UR8][R2.64+0x200], R7 ;  /* 0x0002000702007986 */ /* 0x0001e8000c101908 */
[----:B------:R0:W-:Y:S04]  /*2210*/  STG.E desc[UR8][R2.64+0x400], R7 ;  /* 0x0004000702007986 */ /* 0x0001e8000c101908 */
[----:B------:R0:W-:Y:S02]  /*2220*/  STG.E desc[UR8][R2.64+0x600], R7 ;  /* 0x0006000702007986 */ /* 0x0001e4000c101908 */
.L_x_544:
[----:B------:R-:W-:Y:S05]  /*2230*/  @!P1 EXIT ;  /* 0x000000000000994d */ /* 0x000fea0003800000 */
[----:B------:R-:W-:Y:S02]  /*2240*/  ISETP.NE.AND P0, PT, R6, 0x1, PT ;  /* 0x000000010600780c */ /* 0x000fe40003f05270 */
[----:B------:R-:W-:-:S04]  /*2250*/  LOP3.LUT R4, R4, 0x1, RZ, 0xc0, !PT ;  /* 0x0000000104047812 */ /* 0x000fc800078ec0ff */
[----:B------:R-:W-:-:S07]  /*2260*/  ISETP.NE.U32.AND P1, PT, R4, 0x1, PT ;  /* 0x000000010400780c */ /* 0x000fce0003f25070 */
[C---:B01----:R-:W-:Y:S01]  /*2270*/  @P0 LEA R3, R5.reuse, R0, 0x7 ;  /* 0x0000000005030211 */ /* 0x043fe200078e38ff */
[----:B------:R-:W-:Y:S01]  /*2280*/  @P0 IMAD.MOV.U32 R7, RZ, RZ, -0x1 ;  /* 0xffffffffff070424 */ /* 0x000fe200078e00ff */
[----:B------:R-:W-:-:S03]  /*2290*/  @P0 IADD3 R5, PT, PT, R5, 0x2, RZ ;  /* 0x0000000205050810 */ /* 0x000fc60007ffe0ff */
[----:B------:R-:W-:-:S05]  /*22a0*/  @P0 IMAD.WIDE R2, R3, 0x4, R10 ;  /* 0x0000000403020825 */ /* 0x000fca00078e020a */
[----:B------:R0:W-:Y:S04]  /*22b0*/  @P0 STG.E desc[UR8][R2.64], R7 ;  /* 0x0000000702000986 */ /* 0x0001e8000c101908 */
[----:B------:R0:W-:Y:S01]  /*22c0*/  @P0 STG.E desc[UR8][R2.64+0x200], R7 ;  /* 0x0002000702000986 */ /* 0x0001e2000c101908 */
[----:B------:R-:W-:Y:S05]  /*22d0*/  @P1 EXIT ;  /* 0x000000000000194d */ /* 0x000fea0003800000 */
[----:B------:R-:W-:Y:S01]  /*22e0*/  IMAD R5, R5, 0x80, R0 ;  /* 0x0000008005057824 */ /* 0x000fe200078e0200 */
[----:B0-----:R-:W-:-:S03]  /*22f0*/  MOV R3, 0xffffffff ;  /* 0xffffffff00037802 */ /* 0x001fc60000000f00 */
[----:B------:R-:W-:-:S05]  /*2300*/  IMAD.WIDE R10, R5, 0x4, R10 ;  /* 0x00000004050a7825 */ /* 0x000fca00078e020a */
[----:B------:R-:W-:Y:S01]  /*2310*/  STG.E desc[UR8][R10.64], R3 ;  /* 0x000000030a007986 */ /* 0x000fe2000c101908 */
[----:B------:R-:W-:Y:S05]  /*2320*/  EXIT ;  /* 0x000000000000794d */ /* 0x000fea0003800000 */
.L_x_545:
        /* <DEDUP_REMOVED lines=13> */
.L_x_1067:


//--------------------- .text._ZN3cub18CUB_300001_SM_10006detail9transform16transform_kernelINS2_10policy_hubILb1EN4cuda3std3__45tupleIJN6thrust24THRUST_300001_SM_1000_NS17counting_iteratorIiNSA_11use_defaultESC_SC_EEEEEE10policy1000Ei22NearestCentroidFunctorNSA_6detail15normal_iteratorINSA_10device_ptrIiEEEEJSD_EEEvT0_iT1_T2_DpNS2_10kernel_argIT3_EE --------------------------
	.section	.text._ZN3cub18CUB_300001_SM_10006detail9transform16transform_kernelINS2_10policy_hubILb1EN4cuda3std3__45tupleIJN6thrust24THRUST_300001_SM_1000_NS17counting_iteratorIiNSA_11use_defaultESC_SC_EEEEEE10policy1000Ei22NearestCentroidFunctorNSA_6detail15normal_iteratorINSA_10device_ptrIiEEEEJSD_EEEvT0_iT1_T2_DpNS2_10kernel_argIT3_EE,"ax",@progbits
	.align	128
        .global         _ZN3cub18CUB_300001_SM_10006detail9transform16transform_kernelINS2_10policy_hubILb1EN4cuda3std3__45tupleIJN6thrust24THRUST_300001_SM_1000_NS17counting_iteratorIiNSA_11use_defaultESC_SC_EEEEEE10policy1000Ei22NearestCentroidFunctorNSA_6detail15normal_iteratorINSA_10device_ptrIiEEEEJSD_EEEvT0_iT1_T2_DpNS2_10kernel_argIT3_EE
        .type           _ZN3cub18CUB_300001_SM_10006detail9transform16transform_kernelINS2_10policy_hubILb1EN4cuda3std3__45tupleIJN6thrust24THRUST_300001_SM_1000_NS17counting_iteratorIiNSA_11use_defaultESC_SC_EEEEEE10policy1000Ei22NearestCentroidFunctorNSA_6detail15normal_iteratorINSA_10device_ptrIiEEEEJSD_EEEvT0_iT1_T2_DpNS2_10kernel_argIT3_EE,@function
        .size           _ZN3cub18CUB_300001_SM_10006detail9transform16transform_kernelINS2_10policy_hubILb1EN4cuda3std3__45tupleIJN6thrust24THRUST_300001_SM_1000_NS17counting_iteratorIiNSA_11use_defaultESC_SC_EEEEEE10policy1000Ei22NearestCentroidFunctorNSA_6detail15normal_iteratorINSA_10device_ptrIiEEEEJSD_EEEvT0_iT1_T2_DpNS2_10kernel_argIT3_EE,(.L_x_1068 - _ZN3cub18CUB_300001_SM_10006detail9transform16transform_kernelINS2_10policy_hubILb1EN4cuda3std3__45tupleIJN6thrust24THRUST_300001_SM_1000_NS17counting_iteratorIiNSA_11use_defaultESC_SC_EEEEEE10policy1000Ei22NearestCentroidFunctorNSA_6detail15normal_iteratorINSA_10device_ptrIiEEEEJSD_EEEvT0_iT1_T2_DpNS2_10kernel_argIT3_EE)
        .other          _ZN3cub18CUB_300001_SM_10006detail9transform16transform_kernelINS2_10policy_hubILb1EN4cuda3std3__45tupleIJN6thrust24THRUST_300001_SM_1000_NS17counting_iteratorIiNSA_11use_defaultESC_SC_EEEEEE10policy1000Ei22NearestCentroidFunctorNSA_6detail15normal_iteratorINSA_10device_ptrIiEEEEJSD_EEEvT0_iT1_T2_DpNS2_10kernel_argIT3_EE,@"STO_CUDA_ENTRY STV_DEFAULT"
_ZN3cub18CUB_300001_SM_10006detail9transform16transform_kernelINS2_10policy_hubILb1EN4cuda3std3__45tupleIJN6thrust24THRUST_300001_SM_1000_NS17counting_iteratorIiNSA_11use_defaultESC_SC_EEEEEE10policy1000Ei22NearestCentroidFunctorNSA_6detail15normal_iteratorINSA_10device_ptrIiEEEEJSD_EEEvT0_iT1_T2_DpNS2_10kernel_argIT3_EE:
.text._ZN3cub18CUB_300001_SM_10006detail9transform16transform_kernelINS2_10policy_hubILb1EN4cuda3std3__45tupleIJN6thrust24THRUST_300001_SM_1000_NS17counting_iteratorIiNSA_11use_defaultESC_SC_EEEEEE10policy1000Ei22NearestCentroidFunctorNSA_6detail15normal_iteratorINSA_10device_ptrIiEEEEJSD_EEEvT0_iT1_T2_DpNS2_10kernel_argIT3_EE:
[----:B------:R-:W-:Y:S08]  /*0000*/  LDC R1, c[0x0][0x37c] ;  /* 0x0000df00ff017b82 */ /* 0x000ff00000000800 */
[----:B------:R-:W0:Y:S01]  /*0010*/  LDC.64 R4, c[0x0][0x380] ;  /* 0x0000e000ff047b82 */ /* 0x000e220000000a00 */
[----:B------:R-:W1:Y:S01]  /*0020*/  LDCU UR5, c[0x0][0x3a8] ;  /* 0x00007500ff0577ac */ /* 0x000e620008000800 */
[----:B------:R-:W2:Y:S06]  /*0030*/  LDCU.64 UR8, c[0x0][0x358] ;  /* 0x00006b00ff0877ac */ /* 0x000eac0008000a00 */
[----:B------:R-:W3:Y:S08]  /*0040*/  S2UR UR4, SR_CTAID.X ;  /* 0x00000000000479c3 */ /* 0x000ef00000002500 */
[----:B------:R-:W4:Y:S01]  /*0050*/  LDC.64 R12, c[0x0][0x3a0] ;  /* 0x0000e800ff0c7b82 */ /* 0x000f220000000a00 */
[----:B0-----:R-:W-:-:S04]  /*0060*/  IMAD.SHL.U32 R0, R5, 0x80, RZ ;  /* 0x0000008005007824 */ /* 0x001fc800078e00ff */
[----:B---3--:R-:W-:-:S04]  /*0070*/  IMAD R3, R0, UR4, RZ ;  /* 0x0000000400037c24 */ /* 0x008fc8000f8e02ff */
[----:B------:R-:W-:Y:S01]  /*0080*/  IMAD.IADD R7, R4, 0x1, -R3 ;  /* 0x0000000104077824 */ /* 0x000fe200078e0a03 */
[C---:B-1----:R-:W-:Y:S01]  /*0090*/  IADD3 R2, PT, PT, R3.reuse, UR5, RZ ;  /* 0x0000000503027c10 */ /* 0x042fe2000fffe0ff */
[----:B----4-:R-:W-:-:S03]  /*00a0*/  IMAD.WIDE R12, R3, 0x4, R12 ;  /* 0x00000004030c7825 */ /* 0x010fc600078e020c */
[CC--:B------:R-:W-:Y:S02]  /*00b0*/  ISETP.GT.AND P0, PT, R0.reuse, R7.reuse, PT ;  /* 0x000000070000720c */ /* 0x0c0fe40003f04270 */
[----:B------:R-:W-:-:S11]  /*00c0*/  VIMNMX R0, PT, PT, R0, R7, PT ;  /* 0x0000000700007248 */ /* 0x000fd60003fe0100 */
[----:B--2---:R-:W-:Y:S05]  /*00d0*/  @P0 BRA `(.L_x_546) ;  /* 0x0000001000140947 */ /* 0x004fea0003800000 */
        /* <DEDUP_REMOVED lines=11> */
.L_x_554:
[----:B------:R-:W0:Y:S01]  /*0190*/  LDCU UR5, c[0x0][0x398] ;  /* 0x00007300ff0577ac */ /* 0x000e220008000800 */
[----:B------:R-:W-:Y:S01]  /*01a0*/  IMAD.MOV.U32 R7, RZ, RZ, RZ ;  /* 0x000000ffff077224 */ /* 0x000fe200078e00ff */
[----:B0-----:R-:W-:-:S09]  /*01b0*/  UISETP.GE.U32.AND UP0, UPT, UR5, 0x4, UPT ;  /* 0x000000040500788c */ /* 0x001fd2000bf06070 */
[----:B------:R-:W-:Y:S05]  /*01c0*/  BRA.U !UP0, `(.L_x_549) ;  /* 0x0000000108b47547 */ /* 0x000fea000b800000 */
[----:B------:R-:W-:Y:S01]  /*01d0*/  UISETP.GT.AND UP0, UPT, UR4, URZ, UPT ;  /* 0x000000ff0400728c */ /* 0x000fe2000bf04270 */
[----:B------:R-:W-:Y:S01]  /*01e0*/  MOV R7, 0xffffffff ;  /* 0xffffffff00077802 */ /* 0x000fe20000000f00 */
[----:B------:R-:W-:Y:S02]  /*01f0*/  IMAD.MOV.U32 R2, RZ, RZ, 0x7f7fffff ;  /* 0x7f7fffffff027424 */ /* 0x000fe400078e00ff */
[----:B------:R-:W-:-:S05]  /*0200*/  IMAD.MOV.U32 R4, RZ, RZ, RZ ;  /* 0x000000ffff047224 */ /* 0x000fca00078e00ff */
[----:B------:R-:W-:Y:S05]  /*0210*/  BRA.U !UP0, `(.L_x_550) ;  /* 0x0000000108887547 */ /* 0x000fea000b800000 */
[----:B------:R-:W-:Y:S02]  /*0220*/  IADD3 R3, PT, PT, -R4, UR4, RZ ;  /* 0x0000000404037c10 */ /* 0x000fe4000fffe1ff */
[----:B------:R-:W-:Y:S02]  /*0230*/  PLOP3.LUT P0, PT, PT, PT, PT, 0x80, 0x8 ;  /* 0x000000000008781c */ /* 0x000fe40003f0f070 */
[----:B------:R-:W-:-:S13]  /*0240*/  ISETP.GT.AND P1, PT, R3, 0xc, PT ;  /* 0x0000000c0300780c */ /* 0x000fda0003f24270 */
[----:B------:R-:W-:Y:S05]  /*0250*/  @!P1 BRA `(.L_x_551) ;  /* 0x0000000000449947 */ /* 0x000fea0003800000 */
[----:B------:R-:W-:Y:S01]  /*0260*/  PLOP3.LUT P0, PT, PT, PT, PT, 0x8, 0x80 ;  /* 0x000000000080781c */ /* 0x000fe20003f0e170 */
[----:B------:R-:W-:-:S12]  /*0270*/  UIADD3 UR5, UPT, UPT, UR4, -0xc, URZ ;  /* 0xfffffff404057890 */ /* 0x000fd8000fffe0ff */
.L_x_552:
[----:B------:R-:W-:-:S04]  /*0280*/  FSETP.GT.AND P2, PT, R2, RZ, PT ;  /* 0x000000ff0200720b */ /* 0x000fc80003f44000 */
[----:B------:R-:W-:Y:S02]  /*0290*/  FSEL R2, R2, RZ, !P2 ;  /* 0x000000ff02027208 */ /* 0x000fe40005000000 */
[----:B------:R-:W-:Y:S02]  /*02a0*/  SEL R7, R4, R7, P2 ;  /* 0x0000000704077207 */ /* 0x000fe40001000000 */
[----:B------:R-:W-:-:S04]  /*02b0*/  FSETP.GT.AND P3, PT, R2, RZ, PT ;  /* 0x000000ff0200720b */ /* 0x000fc80003f64000 */
[----:B------:R-:W-:-:S04]  /*02c0*/  FSEL R2, R2, RZ, !P3 ;  /* 0x000000ff02027208 */ /* 0x000fc80005800000 */
[----:B------:R-:W-:-:S04]  /*02d0*/  FSETP.GT.AND P4, PT, R2, RZ, PT ;  /* 0x000000ff0200720b */ /* 0x000fc80003f84000 */
[----:B------:R-:W-:Y:S02]  /*02e0*/  FSEL R2, R2, RZ, !P4 ;  /* 0x000000ff02027208 */ /* 0x000fe40006000000 */
[----:B------:R-:W-:Y:S02]  /*02f0*/  @P3 IADD3 R7, PT, PT, R4, 0x4, RZ ;  /* 0x0000000404073810 */ /* 0x000fe40007ffe0ff */
[----:B------:R-:W-:-:S04]  /*0300*/  FSETP.GT.AND P1, PT, R2, RZ, PT ;  /* 0x000000ff0200720b */ /* 0x000fc80003f24000 */
[----:B------:R-:W-:Y:S01]  /*0310*/  FSEL R2, R2, RZ, !P1 ;  /* 0x000000ff02027208 */ /* 0x000fe20004800000 */
[----:B------:R-:W-:-:S08]  /*0320*/  @P4 VIADD R7, R4, 0x8 ;  /* 0x0000000804074836 */ /* 0x000fd00000000000 */
[C---:B------:R-:W-:Y:S01]  /*0330*/  @P1 VIADD R7, R4.reuse, 0xc ;  /* 0x0000000c04071836 */ /* 0x040fe20000000000 */
[----:B------:R-:W-:-:S04]  /*0340*/  IADD3 R4, PT, PT, R4, 0x10, RZ ;  /* 0x0000001004047810 */ /* 0x000fc80007ffe0ff */
[----:B------:R-:W-:-:S13]  /*0350*/  ISETP.GE.AND P2, PT, R4, UR5, PT ;  /* 0x0000000504007c0c */ /* 0x000fda000bf46270 */
[----:B------:R-:W-:Y:S05]  /*0360*/  @!P2 BRA `(.L_x_552) ;  /* 0xfffffffc00c4a947 */ /* 0x000fea000383ffff */
.L_x_551:
        /* <DEDUP_REMOVED lines=9> */
[C---:B------:R-:W-:Y:S02]  /*0400*/  @P2 VIADD R7, R4.reuse, 0x4 ;  /* 0x0000000404072836 */ /* 0x040fe40000000000 */
[----:B------:R-:W-:-:S07]  /*0410*/  VIADD R4, R4, 0x8 ;  /* 0x0000000804047836 */ /* 0x000fce0000000000 */
.L_x_553:
[----:B------:R-:W-:-:S13]  /*0420*/  ISETP.NE.OR P0, PT, R4, UR4, P0 ;  /* 0x0000000404007c0c */ /* 0x000fda0008705670 */
[----:B------:R-:W-:Y:S05]  /*0430*/  @!P0 BRA `(.L_x_549) ;  /* 0x0000000000188947 */ /* 0x000fea0003800000 */
.L_x_550:
[----:B------:R-:W-:-:S04]  /*0440*/  FSETP.GT.AND P1, PT, R2, RZ, PT ;  /* 0x000000ff0200720b */ /* 0x000fc80003f24000 */
[C---:B------:R-:W-:Y:S02]  /*0450*/  SEL R7, R4.reuse, R7, P1 ;  /* 0x0000000704077207 */ /* 0x040fe40000800000 */
[----:B------:R-:W-:Y:S02]  /*0460*/  IADD3 R4, PT, PT, R4, 0x4, RZ ;  /* 0x0000000404047810 */ /* 0x000fe40007ffe0ff */
[----:B------:R-:W-:Y:S02]  /*0470*/  FSEL R2, R2, RZ, !P1 ;  /* 0x000000ff02027208 */ /* 0x000fe40004800000 */
[----:B------:R-:W-:-:S13]  /*0480*/  ISETP.NE.AND P0, PT, R4, UR4, PT ;  /* 0x0000000404007c0c */ /* 0x000fda000bf05270 */
[----:B------:R-:W-:Y:S05]  /*0490*/  @P0 BRA `(.L_x_550) ;  /* 0xfffffffc00e80947 */ /* 0x000fea000383ffff */
.L_x_549:
[----:B------:R-:W0:Y:S01]  /*04a0*/  LDCU UR5, c[0x0][0x384] ;  /* 0x00007080ff0577ac */ /* 0x000e220008000800 */
[C---:B-1----:R-:W-:Y:S02]  /*04b0*/  IMAD R3, R5.reuse, 0x80, R0 ;  /* 0x0000008005037824 */ /* 0x042fe400078e0200 */
[----:B------:R-:W-:Y:S02]  /*04c0*/  VIADD R5, R5, 0x1 ;  /* 0x0000000105057836 */ /* 0x000fe40000000000 */
[----:B------:R-:W-:-:S05]  /*04d0*/  IMAD.WIDE R2, R3, 0x4, R12 ;  /* 0x0000000403027825 */ /* 0x000fca00078e020c */
[----:B------:R1:W-:Y:S01]  /*04e0*/  STG.E desc[UR8][R2.64], R7 ;  /* 0x0000000702007986 */ /* 0x0003e2000c101908 */
[----:B0-----:R-:W-:-:S13]  /*04f0*/  ISETP.NE.AND P0, PT, R5, UR5, PT ;  /* 0x0000000505007c0c */ /* 0x001fda000bf05270 */
[----:B-1----:R-:W-:Y:S05]  /*0500*/  @!P0 EXIT ;  /* 0x000000000000894d */ /* 0x002fea0003800000 */
[----:B------:R-:W-:Y:S05]  /*0510*/  BRA `(.L_x_554) ;  /* 0xfffffffc001c7947 */ /* 0x000fea000383ffff */
.L_x_548:
[----:B------:R-:W-:Y:S01]  /*0520*/  HFMA2 R3, -RZ, RZ, 0, 0 ;  /* 0x00000000ff037431 */ /* 0x000fe200000001ff */
[----:B------:R-:W-:Y:S02]  /*0530*/  ULOP3.LUT UR6, UR5, 0x7, URZ, 0xc0, !UPT ;  /* 0x0000000705067892 */ /* 0x000fe4000f8ec0ff */
[----:B------:R-:W-:-:S12]  /*0540*/  ULOP3.LUT UR4, UR5, 0x7ffffff8, URZ, 0xc0, !UPT ;  /* 0x7ffffff805047892 */ /* 0x000fd8000f8ec0ff */
.L_x_561:
[----:B-1----:R-:W-:Y:S01]  /*0550*/  IMAD R5, R3, 0x80, R0 ;  /* 0x0000008003057824 */ /* 0x002fe200078e0200 */
[----:B------:R-:W-:Y:S01]  /*0560*/  MOV R6, 0x7f7fffff ;  /* 0x7f7fffff00067802 */ /* 0x000fe20000000f00 */
[----:B------:R-:W-:Y:S02]  /*0570*/  IMAD.MOV.U32 R4, RZ, RZ, -0x1 ;  /* 0xffffffffff047424 */ /* 0x000fe400078e00ff */
[----:B------:R-:W-:Y:S02]  /*0580*/  IMAD.MOV.U32 R7, RZ, RZ, RZ ;  /* 0x000000ffff077224 */ /* 0x000fe400078e00ff */
[----:B------:R-:W-:-:S07]  /*0590*/  IMAD.IADD R8, R2, 0x1, R5 ;  /* 0x0000000102087824 */ /* 0x000fce00078e0205 */
.L_x_560:
[----:B------:R-:W0:Y:S01]  /*05a0*/  LDCU UR10, c[0x0][0x39c] ;  /* 0x00007380ff0a77ac */ /* 0x000e220008000800 */
[----:B------:R-:W-:Y:S01]  /*05b0*/  CS2R R18, SRZ ;  /* 0x0000000000127805 */ /* 0x000fe2000001ff00 */
[----:B0-----:R-:W-:Y:S02]  /*05c0*/  UISETP.GE.U32.AND UP0, UPT, UR10, 0x8, UPT ;  /* 0x000000080a00788c */ /* 0x001fe4000bf06070 */
[----:B------:R-:W-:-:S07]  /*05d0*/  IMAD R9, R7, UR10, RZ ;  /* 0x0000000a07097c24 */ /* 0x000fce000f8e02ff */
[----:B------:R-:W-:Y:S05]  /*05e0*/  BRA.U !UP0, `(.L_x_555) ;  /* 0x0000000108b07547 */ /* 0x000fea000b800000 */
[----:B------:R-:W-:Y:S01]  /*05f0*/  MOV R19, RZ ;  /* 0x000000ff00137202 */ /* 0x000fe20000000f00 */
[----:B------:R-:W-:-:S07]  /*0600*/  IMAD.MOV.U32 R16, RZ, RZ, RZ ;  /* 0x000000ffff107224 */ /* 0x000fce00078e00ff */
.L_x_556:
[----:B------:R-:W0:Y:S01]  /*0610*/  LDC.64 R10, c[0x0][0x388] ;  /* 0x0000e200ff0a7b82 */ /* 0x000e220000000a00 */
[--C-:B------:R-:W-:Y:S02]  /*0620*/  IMAD R17, R8, UR10, R16.reuse ;  /* 0x0000000a08117c24 */ /* 0x100fe4000f8e0210 */
[----:B------:R-:W-:-:S05]  /*0630*/  IMAD.IADD R21, R9, 0x1, R16 ;  /* 0x0000000109157824 */ /* 0x000fca00078e0210 */
        /* <DEDUP_REMOVED lines=11> */
[----:B------:R-:W5:Y:S01]  /*06f0*/  LDG.E R26, desc[UR8][R10.64+0x1c] ;  /* 0x00001c080a1a7981 */ /* 0x000f62000c1e1900 */
[----:B--2---:R-:W-:-:S03]  /*0700*/  FADD R28, R17, -R18 ;  /* 0x80000012111c7221 */ /* 0x004fc60000000000 */
[----:B------:R-:W2:Y:S01]  /*0710*/  LDG.E R18, desc[UR8][R10.64+0x14] ;  /* 0x000014080a127981 */ /* 0x000ea2000c1e1900 */
[----:B------:R-:W-:-:S03]  /*0720*/  FFMA R27, R28, R28, R19 ;  /* 0x0000001c1c1b7223 */ /* 0x000fc60000000013 */
[----:B------:R-:W5:Y:S01]  /*0730*/  LDG.E R28, desc[UR8][R14.64+0xc] ;  /* 0x00000c080e1c7981 */ /* 0x000f62000c1e1900 */
[----:B---3--:R-:W-:-:S03]  /*0740*/  FADD R24, R24, -R25 ;  /* 0x8000001918187221 */ /* 0x008fc60000000000 */
[----:B------:R-:W3:Y:S01]  /*0750*/  LDG.E R19, desc[UR8][R14.64+0x10] ;  /* 0x000010080e137981 */ /* 0x000ee2000c1e1900 */
[----:B------:R-:W-:-:S03]  /*0760*/  FFMA R27, R24, R24, R27 ;  /* 0x00000018181b7223 */ /* 0x000fc6000000001b */
[----:B------:R-:W2:Y:S01]  /*0770*/  LDG.E R25, desc[UR8][R14.64+0x14] ;  /* 0x000014080e197981 */ /* 0x000ea2000c1e1900 */
[----:B----4-:R-:W-:-:S03]  /*0780*/  FADD R24, R22, -R23 ;  /* 0x8000001716187221 */ /* 0x010fc60000000000 */
[----:B------:R-:W4:Y:S04]  /*0790*/  LDG.E R17, desc[UR8][R10.64+0x18] ;  /* 0x000018080a117981 */ /* 0x000f28000c1e1900 */
[----:B------:R-:W4:Y:S04]  /*07a0*/  LDG.E R22, desc[UR8][R14.64+0x18] ;  /* 0x000018080e167981 */ /* 0x000f28000c1e1900 */
[----:B------:R-:W4:Y:S01]  /*07b0*/  LDG.E R23, desc[UR8][R14.64+0x1c] ;  /* 0x00001c080e177981 */ /* 0x000f22000c1e1900 */
[----:B------:R-:W-:Y:S01]  /*07c0*/  FFMA R27, R24, R24, R27 ;  /* 0x00000018181b7223 */ /* 0x000fe2000000001b */
[----:B------:R-:W-:-:S04]  /*07d0*/  IADD3 R16, PT, PT, R16, 0x8, RZ ;  /* 0x0000000810107810 */ /* 0x000fc80007ffe0ff */
[----:B------:R-:W-:Y:S01]  /*07e0*/  ISETP.NE.AND P0, PT, R16, UR4, PT ;  /* 0x0000000410007c0c */ /* 0x000fe2000bf05270 */
[----:B-----5:R-:W-:-:S04]  /*07f0*/  FADD R28, R21, -R28 ;  /* 0x8000001c151c7221 */ /* 0x020fc80000000000 */
[----:B------:R-:W-:Y:S01]  /*0800*/  FFMA R27, R28, R28, R27 ;  /* 0x0000001c1c1b7223 */ /* 0x000fe2000000001b */
[----:B---3--:R-:W-:Y:S01]  /*0810*/  FADD R20, R20, -R19 ;  /* 0x8000001314147221 */ /* 0x008fe20000000000 */
[----:B--2---:R-:W-:-:S03]  /*0820*/  FADD R18, R18, -R25 ;  /* 0x8000001912127221 */ /* 0x004fc60000000000 */
[----:B------:R-:W-:-:S04]  /*0830*/  FFMA R27, R20, R20, R27 ;  /* 0x00000014141b7223 */ /* 0x000fc8000000001b */
[----:B------:R-:W-:Y:S01]  /*0840*/  FFMA R27, R18, R18, R27 ;  /* 0x00000012121b7223 */ /* 0x000fe2000000001b */
[----:B----4-:R-:W-:Y:S01]  /*0850*/  FADD R22, R17, -R22 ;  /* 0x8000001611167221 */ /* 0x010fe20000000000 */
[----:B------:R-:W-:-:S03]  /*0860*/  FADD R26, R26, -R23 ;  /* 0x800000171a1a7221 */ /* 0x000fc60000000000 */
[----:B------:R-:W-:-:S04]  /*0870*/  FFMA R27, R22, R22, R27 ;  /* 0x00000016161b7223 */ /* 0x000fc8000000001b */
[----:B------:R-:W-:Y:S01]  /*0880*/  FFMA R19, R26, R26, R27 ;  /* 0x0000001a1a137223 */ /* 0x000fe2000000001b */
[----:B------:R-:W-:Y:S06]  /*0890*/  @P0 BRA `(.L_x_556) ;  /* 0xfffffffc005c0947 */ /* 0x000fec000383ffff */
[----:B------:R-:W-:-:S07]  /*08a0*/  IMAD.U32 R18, RZ, RZ, UR4 ;  /* 0x00000004ff127e24 */ /* 0x000fce000f8e00ff */
.L_x_555:
[----:B------:R-:W-:-:S09]  /*08b0*/  UISETP.NE.AND UP0, UPT, UR6, URZ, UPT ;  /* 0x000000ff0600728c */ /* 0x000fd2000bf05270 */
[----:B------:R-:W-:Y:S05]  /*08c0*/  BRA.U !UP0, `(.L_x_557) ;  /* 0x0000000508107547 */ /* 0x000fea000b800000 */
[----:B------:R-:W-:Y:S02]  /*08d0*/  UIADD3 UR5, UPT, UPT, UR6, -0x1, URZ ;  /* 0xffffffff06057890 */ /* 0x000fe4000fffe0ff */
[----:B------:R-:W-:Y:S02]  /*08e0*/  ULOP3.LUT UP1, UR7, UR10, 0x3, URZ, 0xc0, !UPT ;  /* 0x000000030a077892 */ /* 0x000fe4000f82c0ff */
[----:B------:R-:W-:-:S09]  /*08f0*/  UISETP.GE.U32.AND UP0, UPT, UR5, 0x3, UPT ;  /* 0x000000030500788c */ /* 0x000fd2000bf06070 */
[----:B------:R-:W-:Y:S05]  /*0900*/  BRA.U !UP0, `(.L_x_558) ;  /* 0x0000000108707547 */ /* 0x000fea000b800000 */
[----:B------:R-:W0:Y:S01]  /*0910*/  LDC.64 R16, c[0x0][0x388] ;  /* 0x0000e200ff107b82 */ /* 0x000e220000000a00 */
[--C-:B------:R-:W-:Y:S01]  /*0920*/  IMAD R21, R8, UR10, R18.reuse ;  /* 0x0000000a08157c24 */ /* 0x100fe2000f8e0212 */
        /* <DEDUP_REMOVED lines=10> */
[----:B--2---:R-:W-:-:S04]  /*09d0*/  LEA R10, P0, R20, R10, 0x2 ;  /* 0x0000000a140a7211 */ /* 0x004fc800078010ff */
[----:B------:R-:W-:Y:S02]  /*09e0*/  LEA.HI.X R11, R20, R11, R21, 0x2, P0 ;  /* 0x0000000b140b7211 */ /* 0x000fe400000f1415 */
[----:B------:R-:W5:Y:S04]  /*09f0*/  LDG.E R20, desc[UR8][R16.64] ;  /* 0x0000000810147981 */ /* 0x000f68000c1e1900 */
[----:B------:R-:W2:Y:S04]  /*0a00*/  LDG.E R21, desc[UR8][R16.64+0x4] ;  /* 0x0000040810157981 */ /* 0x000ea8000c1e1900 */
[----:B------:R-:W2:Y:S04]  /*0a10*/  LDG.E R22, desc[UR8][R10.64+0x4] ;  /* 0x000004080a167981 */ /* 0x000ea8000c1e1900 */
[----:B------:R-:W4:Y:S04]  /*0a20*/  LDG.E R24, desc[UR8][R10.64+0x8] ;  /* 0x000008080a187981 */ /* 0x000f28000c1e1900 */
[----:B------:R-:W3:Y:S01]  /*0a30*/  LDG.E R26, desc[UR8][R10.64+0xc] ;  /* 0x00000c080a1a7981 */ /* 0x000ee2000c1e1900 */
[----:B------:R-:W-:-:S02]  /*0a40*/  VIADD R18, R18, 0x4 ;  /* 0x0000000412127836 */ /* 0x000fc40000000000 */
[----:B-----5:R-:W-:-:S04]  /*0a50*/  FADD R20, R20, -R15 ;  /* 0x8000000f14147221 */ /* 0x020fc80000000000 */
[----:B------:R-:W-:Y:S01]  /*0a60*/  FFMA R19, R20, R20, R19 ;  /* 0x0000001414137223 */ /* 0x000fe20000000013 */
[----:B--2---:R-:W-:-:S04]  /*0a70*/  FADD R22, R21, -R22 ;  /* 0x8000001615167221 */ /* 0x004fc80000000000 */
[----:B------:R-:W-:Y:S01]  /*0a80*/  FFMA R19, R22, R22, R19 ;  /* 0x0000001616137223 */ /* 0x000fe20000000013 */
[----:B----4-:R-:W-:Y:S01]  /*0a90*/  FADD R24, R23, -R24 ;  /* 0x8000001817187221 */ /* 0x010fe20000000000 */
[----:B---3--:R-:W-:-:S03]  /*0aa0*/  FADD R26, R25, -R26 ;  /* 0x8000001a191a7221 */ /* 0x008fc60000000000 */
[----:B------:R-:W-:-:S04]  /*0ab0*/  FFMA R19, R24, R24, R19 ;  /* 0x0000001818137223 */ /* 0x000fc80000000013 */
[----:B------:R-:W-:-:S07]  /*0ac0*/  FFMA R19, R26, R26, R19 ;  /* 0x0000001a1a137223 */ /* 0x000fce0000000013 */
.L_x_558:
[----:B------:R-:W-:Y:S05]  /*0ad0*/  BRA.U !UP1, `(.L_x_557) ;  /* 0x00000001098c7547 */ /* 0x000fea000b800000 */
[----:B------:R-:W-:Y:S02]  /*0ae0*/  UISETP.NE.AND UP0, UPT, UR7, 0x1, UPT ;  /* 0x000000010700788c */ /* 0x000fe4000bf05270 */
[----:B------:R-:W-:-:S04]  /*0af0*/  ULOP3.LUT UR5, UR10, 0x1, URZ, 0xc0, !UPT ;  /* 0x000000010a057892 */ /* 0x000fc8000f8ec0ff */
[----:B------:R-:W-:-:S03]  /*0b00*/  UISETP.NE.U32.AND UP1, UPT, UR5, 0x1, UPT ;  /* 0x000000010500788c */ /* 0x000fc6000bf25070 */
[----:B------:R-:W-:Y:S08]  /*0b10*/  BRA.U !UP0, `(.L_x_559) ;  /* 0x0000000108507547 */ /* 0x000ff0000b800000 */
[----:B------:R-:W0:Y:S01]  /*0b20*/  LDC.64 R14, c[0x0][0x390] ;  /* 0x0000e400ff0e7b82 */ /* 0x000e220000000a00 */
[C-C-:B------:R-:W-:Y:S01]  /*0b30*/  IMAD.IADD R23, R9.reuse, 0x1, R18.reuse ;  /* 0x0000000109177824 */ /* 0x140fe200078e0212 */
[----:B------:R-:W-:Y:S01]  /*0b40*/  IADD3 R20, P0, PT, R9, R18, RZ ;  /* 0x0000001209147210 */ /* 0x000fe20007f1e0ff */
[----:B------:R-:W-:-:S03]  /*0b50*/  IMAD R21, R8, UR10, R18 ;  /* 0x0000000a08157c24 */ /* 0x000fc6000f8e0212 */
[----:B------:R-:W-:Y:S02]  /*0b60*/  IADD3.X R22, PT, PT, RZ, RZ, RZ, P0, !PT ;  /* 0x000000ffff167210 */ /* 0x000fe400007fe4ff */
[----:B------:R-:W1:Y:S08]  /*0b70*/  LDC.64 R10, c[0x0][0x390] ;  /* 0x0000e400ff0a7b82 */ /* 0x000e700000000a00 */
[----:B------:R-:W2:Y:S01]  /*0b80*/  LDC.64 R16, c[0x0][0x388] ;  /* 0x0000e200ff107b82 */ /* 0x000ea20000000a00 */
[----:B0-----:R-:W-:-:S06]  /*0b90*/  IMAD.WIDE.U32 R14, R23, 0x4, R14 ;  /* 0x00000004170e7825 */ /* 0x001fcc00078e000e */
[----:B------:R-:W3:Y:S01]  /*0ba0*/  LDG.E R15, desc[UR8][R14.64] ;  /* 0x000000080e0f7981 */ /* 0x000ee2000c1e1900 */
[----:B-1----:R-:W-:-:S04]  /*0bb0*/  LEA R10, P0, R20, R10, 0x2 ;  /* 0x0000000a140a7211 */ /* 0x002fc800078010ff */
[----:B------:R-:W-:Y:S01]  /*0bc0*/  LEA.HI.X R11, R20, R11, R22, 0x2, P0 ;  /* 0x0000000b140b7211 */ /* 0x000fe200000f1416 */
[----:B--2---:R-:W-:-:S04]  /*0bd0*/  IMAD.WIDE R16, R21, 0x4, R16 ;  /* 0x0000000415107825 */ /* 0x004fc800078e0210 */
[----:B------:R-:W2:Y:S04]  /*0be0*/  LDG.E R10, desc[UR8][R10.64+0x4] ;  /* 0x000004080a0a7981 */ /* 0x000ea8000c1e1900 */
[----:B------:R-:W3:Y:S04]  /*0bf0*/  LDG.E R20, desc[UR8][R16.64] ;  /* 0x0000000810147981 */ /* 0x000ee8000c1e1900 */
[----:B------:R-:W2:Y:S01]  /*0c00*/  LDG.E R21, desc[UR8][R16.64+0x4] ;  /* 0x0000040810157981 */ /* 0x000ea2000c1e1900 */
[----:B------:R-:W-:Y:S02]  /*0c10*/  VIADD R18, R18, 0x2 ;  /* 0x0000000212127836 */ /* 0x000fe40000000000 */
[----:B---3--:R-:W-:-:S04]  /*0c20*/  FADD R20, R20, -R15 ;  /* 0x8000000f14147221 */ /* 0x008fc80000000000 */
[----:B------:R-:W-:Y:S01]  /*0c30*/  FFMA R19, R20, R20, R19 ;  /* 0x0000001414137223 */ /* 0x000fe20000000013 */
[----:B--2---:R-:W-:-:S04]  /*0c40*/  FADD R20, R21, -R10 ;  /* 0x8000000a15147221 */ /* 0x004fc80000000000 */
[----:B------:R-:W-:-:S07]  /*0c50*/  FFMA R19, R20, R20, R19 ;  /* 0x0000001414137223 */ /* 0x000fce0000000013 */
.L_x_559:
[----:B------:R-:W-:Y:S05]  /*0c60*/  BRA.U UP1, `(.L_x_557) ;  /* 0x0000000101287547 */ /* 0x000fea000b800000 */
[----:B------:R-:W0:Y:S01]  /*0c70*/  LDC.64 R14, c[0x0][0x390] ;  /* 0x0000e400ff0e7b82 */ /* 0x000e220000000a00 */
[----:B------:R-:W-:Y:S01]  /*0c80*/  IADD3 R17, PT, PT, R9, R18, RZ ;  /* 0x0000001209117210 */ /* 0x000fe20007ffe0ff */
[----:B------:R-:W-:-:S06]  /*0c90*/  IMAD R9, R8, UR10, R18 ;  /* 0x0000000a08097c24 */ /* 0x000fcc000f8e0212 */
[----:B------:R-:W1:Y:S01]  /*0ca0*/  LDC.64 R10, c[0x0][0x388] ;  /* 0x0000e200ff0a7b82 */ /* 0x000e620000000a00 */
[----:B0-----:R-:W-:-:S06]  /*0cb0*/  IMAD.WIDE.U32 R14, R17, 0x4, R14 ;  /* 0x00000004110e7825 */ /* 0x001fcc00078e000e */
[----:B------:R-:W2:Y:S01]  /*0cc0*/  LDG.E R15, desc[UR8][R14.64] ;  /* 0x000000080e0f7981 */ /* 0x000ea2000c1e1900 */
[----:B-1----:R-:W-:-:S06]  /*0cd0*/  IMAD.WIDE R10, R9, 0x4, R10 ;  /* 0x00000004090a7825 */ /* 0x002fcc00078e020a */
[----:B------:R-:W2:Y:S02]  /*0ce0*/  LDG.E R10, desc[UR8][R10.64] ;  /* 0x000000080a0a7981 */ /* 0x000ea4000c1e1900 */
[----:B--2---:R-:W-:-:S04]  /*0cf0*/  FADD R16, R10, -R15 ;  /* 0x8000000f0a107221 */ /* 0x004fc80000000000 */
[----:B------:R-:W-:-:S07]  /*0d00*/  FFMA R19, R16, R16, R19 ;  /* 0x0000001010137223 */ /* 0x000fce0000000013 */
.L_x_557:
        /* <DEDUP_REMOVED lines=14> */
.L_x_547:
        /* <DEDUP_REMOVED lines=8> */
.L_x_563:
        /* <DEDUP_REMOVED lines=15> */
.L_x_562:
[----:B------:R-:W-:Y:S05]  /*0f60*/  @!P1 EXIT ;  /* 0x000000000000994d */ /* 0x000fea0003800000 */
[----:B------:R-:W-:Y:S02]  /*0f70*/  ISETP.GE.U32.AND P0, PT, R8, 0x4, PT ;  /* 0x000000040800780c */ /* 0x000fe40003f06070 */
[----:B------:R-:W-:-:S04]  /*0f80*/  LOP3.LUT R4, R5, 0x3, RZ, 0xc0, !PT ;  /* 0x0000000305047812 */ /* 0x000fc800078ec0ff */
[----:B------:R-:W-:-:S07]  /*0f90*/  ISETP.NE.AND P1, PT, R4, RZ, PT ;  /* 0x000000ff0400720c */ /* 0x000fce0003f25270 */
[----:B------:R-:W-:Y:S06]  /*0fa0*/  @!P0 BRA `(.L_x_564) ;  /* 0x0000000000208947 */ /* 0x000fec0003800000 */
[C---:B01----:R-:W-:Y:S01]  /*0fb0*/  IMAD R3, R9.reuse, 0x80, R0 ;  /* 0x0000008009037824 */ /* 0x043fe200078e0200 */
[----:B------:R-:W-:Y:S01]  /*0fc0*/  MOV R7, 0xffffffff ;  /* 0xffffffff00077802 */ /* 0x000fe20000000f00 */
[----:B------:R-:W-:Y:S02]  /*0fd0*/  VIADD R9, R9, 0x4 ;  /* 0x0000000409097836 */ /* 0x000fe40000000000 */
[----:B------:R-:W-:-:S05]  /*0fe0*/  IMAD.WIDE R2, R3, 0x4, R12 ;  /* 0x0000000403027825 */ /* 0x000fca00078e020c */
[----:B------:R2:W-:Y:S04]  /*0ff0*/  STG.E desc[UR8][R2.64], R7 ;  /* 0x0000000702007986 */ /* 0x0005e8000c101908 */
[----:B------:R2:W-:Y:S04]  /*1000*/  STG.E desc[UR8][R2.64+0x200], R7 ;  /* 0x0002000702007986 */ /* 0x0005e8000c101908 */
[----:B------:R2:W-:Y:S04]  /*1010*/  STG.E desc[UR8][R2.64+0x400], R7 ;  /* 0x0004000702007986 */ /* 0x0005e8000c101908 */
[----:B------:R2:W-:Y:S02]  /*1020*/  STG.E desc[UR8][R2.64+0x600], R7 ;  /* 0x0006000702007986 */ /* 0x0005e4000c101908 */
.L_x_564:
[----:B------:R-:W-:Y:S05]  /*1030*/  @!P1 EXIT ;  /* 0x000000000000994d */ /* 0x000fea0003800000 */
[----:B------:R-:W-:Y:S02]  /*1040*/  ISETP.NE.AND P0, PT, R4, 0x1, PT ;  /* 0x000000010400780c */ /* 0x000fe40003f05270 */
[----:B------:R-:W-:-:S04]  /*1050*/  LOP3.LUT R5, R5, 0x1, RZ, 0xc0, !PT ;  /* 0x0000000105057812 */ /* 0x000fc800078ec0ff */
[----:B------:R-:W-:-:S07]  /*1060*/  ISETP.NE.U32.AND P1, PT, R5, 0x1, PT ;  /* 0x000000010500780c */ /* 0x000fce0003f25070 */
[C---:B012---:R-:W-:Y:S01]  /*1070*/  @P0 LEA R3, R9.reuse, R0, 0x7 ;  /* 0x0000000009030211 */ /* 0x047fe200078e38ff */
        /* <DEDUP_REMOVED lines=11> */
.L_x_546:
        /* <DEDUP_REMOVED lines=11> */
.L_x_574:
[----:B01----:R-:W-:Y:S01]  /*11e0*/  LEA R5, R2, R3, 0x7 ;  /* 0x0000000302057211 */ /* 0x003fe200078e38ff */
[----:B------:R-:W-:Y:S03]  /*11f0*/  BSSY.RECONVERGENT B0, `(.L_x_567) ;  /* 0x0000036000007945 */ /* 0x000fe60003800200 */
[----:B------:R-:W-:-:S13]  /*1200*/  ISETP.GE.AND P0, PT, R5, R0, PT ;  /* 0x000000000500720c */ /* 0x000fda0003f06270 */
[----:B------:R-:W-:Y:S05]  /*1210*/  @P0 BRA `(.L_x_568) ;  /* 0x0000000000cc0947 */ /* 0x000fea0003800000 */
[----:B------:R-:W0:Y:S01]  /*1220*/  LDCU UR5, c[0x0][0x398] ;  /* 0x00007300ff0577ac */ /* 0x000e220008000800 */
[----:B------:R-:W-:Y:S01]  /*1230*/  IMAD.MOV.U32 R7, RZ, RZ, RZ ;  /* 0x000000ffff077224 */ /* 0x000fe200078e00ff */
[----:B0-----:R-:W-:-:S09]  /*1240*/  UISETP.GE.U32.AND UP0, UPT, UR5, 0x4, UPT ;  /* 0x000000040500788c */ /* 0x001fd2000bf06070 */
[----:B------:R-:W-:Y:S05]  /*1250*/  BRA.U !UP0, `(.L_x_569) ;  /* 0x0000000108b47547 */ /* 0x000fea000b800000 */
[----:B------:R-:W-:Y:S01]  /*1260*/  UISETP.GT.AND UP0, UPT, UR4, URZ, UPT ;  /* 0x000000ff0400728c */ /* 0x000fe2000bf04270 */
[----:B------:R-:W-:Y:S01]  /*1270*/  HFMA2 R6, -RZ, RZ, 0, 0 ;  /* 0x00000000ff067431 */ /* 0x000fe200000001ff */
[----:B------:R-:W-:Y:S01]  /*1280*/  MOV R7, 0xffffffff ;  /* 0xffffffff00077802 */ /* 0x000fe20000000f00 */
        /* <DEDUP_REMOVED lines=8> */
.L_x_572:
        /* <DEDUP_REMOVED lines=9> */
[----:B------:R-:W-:Y:S02]  /*13a0*/  FSEL R4, R4, RZ, !P1 ;  /* 0x000000ff04047208 */ /* 0x000fe40004800000 */
[----:B------:R-:W-:-:S07]  /*13b0*/  @P4 IADD3 R7, PT, PT, R6, 0x8, RZ ;  /* 0x0000000806074810 */ /* 0x000fce0007ffe0ff */
[C---:B------:R-:W-:Y:S01]  /*13c0*/  @P1 VIADD R7, R6.reuse, 0xc ;  /* 0x0000000c06071836 */ /* 0x040fe20000000000 */
[----:B------:R-:W-:-:S04]  /*13d0*/  IADD3 R6, PT, PT, R6, 0x10, RZ ;  /* 0x0000001006067810 */ /* 0x000fc80007ffe0ff */
[----:B------:R-:W-:-:S13]  /*13e0*/  ISETP.GE.AND P2, PT, R6, UR5, PT ;  /* 0x0000000506007c0c */ /* 0x000fda000bf46270 */
[----:B------:R-:W-:Y:S05]  /*13f0*/  @!P2 BRA `(.L_x_572) ;  /* 0xfffffffc00c4a947 */ /* 0x000fea000383ffff */
.L_x_571:
        /* <DEDUP_REMOVED lines=11> */
.L_x_573:
[----:B------:R-:W-:-:S13]  /*14b0*/  ISETP.NE.OR P0, PT, R6, UR4, P0 ;  /* 0x0000000406007c0c */ /* 0x000fda0008705670 */
[----:B------:R-:W-:Y:S05]  /*14c0*/  @!P0 BRA `(.L_x_569) ;  /* 0x0000000000188947 */ /* 0x000fea0003800000 */
.L_x_570:
[----:B------:R-:W-:-:S04]  /*14d0*/  FSETP.GT.AND P1, PT, R4, RZ, PT ;  /* 0x000000ff0400720b */ /* 0x000fc80003f24000 */
[C---:B------:R-:W-:Y:S01]  /*14e0*/  SEL R7, R6.reuse, R7, P1 ;  /* 0x0000000706077207 */ /* 0x040fe20000800000 */
[----:B------:R-:W-:Y:S01]  /*14f0*/  VIADD R6, R6, 0x4 ;  /* 0x0000000406067836 */ /* 0x000fe20000000000 */
[----:B------:R-:W-:-:S04]  /*1500*/  FSEL R4, R4, RZ, !P1 ;  /* 0x000000ff04047208 */ /* 0x000fc80004800000 */
[----:B------:R-:W-:-:S13]  /*1510*/  ISETP.NE.AND P0, PT, R6, UR4, PT ;  /* 0x0000000406007c0c */ /* 0x000fda000bf05270 */
[----:B------:R-:W-:Y:S05]  /*1520*/  @P0 BRA `(.L_x_570) ;  /* 0xfffffffc00e80947 */ /* 0x000fea000383ffff */
.L_x_569:
[----:B------:R-:W-:-:S05]  /*1530*/  IMAD.WIDE R4, R5, 0x4, R12 ;  /* 0x0000000405047825 */ /* 0x000fca00078e020c */
[----:B------:R0:W-:Y:S02]  /*1540*/  STG.E desc[UR8][R4.64], R7 ;  /* 0x0000000704007986 */ /* 0x0001e4000c101908 */
.L_x_568:
[----:B------:R-:W-:Y:S05]  /*1550*/  BSYNC.RECONVERGENT B0 ;  /* 0x0000000000007941 */ /* 0x000fea0003800200 */
.L_x_567:
[----:B------:R-:W1:Y:S01]  /*1560*/  LDCU UR5, c[0x0][0x384] ;  /* 0x00007080ff0577ac */ /* 0x000e620008000800 */
[----:B------:R-:W-:-:S04]  /*1570*/  IADD3 R2, PT, PT, R2, 0x1, RZ ;  /* 0x0000000102027810 */ /* 0x000fc80007ffe0ff */
[----:B-1----:R-:W-:-:S13]  /*1580*/  ISETP.NE.AND P0, PT, R2, UR5, PT ;  /* 0x0000000502007c0c */ /* 0x002fda000bf05270 */
[----:B------:R-:W-:Y:S05]  /*1590*/  @!P0 EXIT ;  /* 0x000000000000894d */ /* 0x000fea0003800000 */
[----:B------:R-:W-:Y:S05]  /*15a0*/  BRA `(.L_x_574) ;  /* 0xfffffffc000c7947 */ /* 0x000fea000383ffff */
.L_x_566:
[----:B------:R-:W-:Y:S01]  /*15b0*/  IMAD.MOV.U32 R4, RZ, RZ, RZ ;  /* 0x000000ffff047224 */ /* 0x000fe200078e00ff */
[----:B------:R-:W-:-:S12]  /*15c0*/  ULOP3.LUT UR5, UR5, 0x7, URZ, 0xc0, !UPT ;  /* 0x0000000705057892 */ /* 0x000fd8000f8ec0ff */
.L_x_583:
[----:B-1----:R-:W-:Y:S01]  /*15d0*/  LEA R5, R4, R3, 0x7 ;  /* 0x0000000304057211 */ /* 0x002fe200078e38ff */
[----:B------:R-:W-:Y:S03]  /*15e0*/  BSSY.RECONVERGENT B0, `(.L_x_575) ;  /* 0x000008e000007945 */ /* 0x000fe60003800200 */
[----:B------:R-:W-:-:S13]  /*15f0*/  ISETP.GE.AND P0, PT, R5, R0, PT ;  /* 0x000000000500720c */ /* 0x000fda0003f06270 */
[----:B0-----:R-:W-:Y:S05]  /*1600*/  @P0 BRA `(.L_x_576) ;  /* 0x00000008002c0947 */ /* 0x001fea0003800000 */
[----:B------:R-:W0:Y:S01]  /*1610*/  LDCU UR4, c[0x0][0x39c] ;  /* 0x00007380ff0477ac */ /* 0x000e220008000800 */
[----:B------:R-:W-:Y:S02]  /*1620*/  IMAD.IADD R8, R2, 0x1, R5 ;  /* 0x0000000102087824 */ /* 0x000fe400078e0205 */
[----:B------:R-:W-:Y:S01]  /*1630*/  HFMA2 R9, -RZ, RZ, 0, 0 ;  /* 0x00000000ff097431 */ /* 0x000fe200000001ff */
[----:B------:R-:W-:Y:S01]  /*1640*/  MOV R6, 0xffffffff ;  /* 0xffffffff00067802 */ /* 0x000fe20000000f00 */
[----:B------:R-:W-:Y:S02]  /*1650*/  IMAD.MOV.U32 R7, RZ, RZ, 0x7f7fffff ;  /* 0x7f7fffffff077424 */ /* 0x000fe400078e00ff */
[----:B0-----:R-:W-:-:S07]  /*1660*/  IMAD R8, R8, UR4, RZ ;  /* 0x0000000408087c24 */ /* 0x001fce000f8e02ff */
.L_x_582:
[----:B------:R-:W0:Y:S01]  /*1670*/  LDCU UR6, c[0x0][0x39c] ;  /* 0x00007380ff0677ac */ /* 0x000e220008000800 */
[----:B------:R-:W-:Y:S01]  /*1680*/  IMAD.MOV.U32 R20, RZ, RZ, RZ ;  /* 0x000000ffff147224 */ /* 0x000fe200078e00ff */
[----:B------:R-:W-:Y:S01]  /*1690*/  UMOV UR4, URZ ;  /* 0x000000ff00047c82 */ /* 0x000fe20008000000 */
[----:B0-----:R-:W-:Y:S02]  /*16a0*/  UISETP.GE.U32.AND UP0, UPT, UR6, 0x8, UPT ;  /* 0x000000080600788c */ /* 0x001fe4000bf06070 */
[----:B------:R-:W-:-:S07]  /*16b0*/  IMAD R18, R9, UR6, RZ ;  /* 0x0000000609127c24 */ /* 0x000fce000f8e02ff */
[----:B------:R-:W-:Y:S05]  /*16c0*/  BRA.U !UP0, `(.L_x_577) ;  /* 0x0000000108c07547 */ /* 0x000fea000b800000 */
[----:B------:R-:W0:Y:S01]  /*16d0*/  LDC.64 R10, c[0x0][0x390] ;  /* 0x0000e400ff0a7b82 */ /* 0x000e220000000a00 */
[----:B------:R-:W-:Y:S01]  /*16e0*/  ULOP3.LUT UR4, UR6, 0x7ffffff8, URZ, 0xc0, !UPT ;  /* 0x7ffffff806047892 */ /* 0x000fe2000f8ec0ff */
[----:B------:R-:W-:Y:S02]  /*16f0*/  MOV R20, RZ ;  /* 0x000000ff00147202 */ /* 0x000fe40000000f00 */
[----:B------:R-:W-:Y:S01]  /*1700*/  MOV R16, R8 ;  /* 0x0000000800107202 */ /* 0x000fe20000000f00 */
[----:B------:R-:W-:Y:S01]  /*1710*/  UIADD3 UR7, UPT, UPT, -UR4, URZ, URZ ;  /* 0x000000ff04077290 */ /* 0x000fe2000fffe1ff */
[----:B0-----:R-:W-:-:S03]  /*1720*/  IMAD.WIDE.U32 R10, R18, 0x4, R10 ;  /* 0x00000004120a7825 */ /* 0x001fc600078e000a */
[----:B------:R-:W-:-:S05]  /*1730*/  IADD3 R14, P0, PT, R10, 0x10, RZ ;  /* 0x000000100a0e7810 */ /* 0x000fca0007f1e0ff */
[----:B------:R-:W-:-:S08]  /*1740*/  IMAD.X R15, RZ, RZ, R11, P0 ;  /* 0x000000ffff0f7224 */ /* 0x000fd000000e060b */
.L_x_578:
[----:B------:R-:W0:Y:S01]  /*1750*/  LDC.64 R10, c[0x0][0x388] ;  /* 0x0000e200ff0a7b82 */ /* 0x000e220000000a00 */
[----:B------:R-:W2:Y:S04]  /*1760*/  LDG.E R22, desc[UR8][R14.64+-0x10] ;  /* 0xfffff0080e167981 */ /* 0x000ea8000c1e1900 */
[----:B------:R-:W3:Y:S04]  /*1770*/  LDG.E R26, desc[UR8][R14.64+-0xc] ;  /* 0xfffff4080e1a7981 */ /* 0x000ee8000c1e1900 */
[----:B------:R-:W4:Y:S01]  /*1780*/  LDG.E R21, desc[UR8][R14.64+-0x8] ;  /* 0xfffff8080e157981 */ /* 0x000f22000c1e1900 */
[----:B0-----:R-:W-:-:S05]  /*1790*/  IMAD.WIDE R10, R16, 0x4, R10 ;  /* 0x00000004100a7825 */ /* 0x001fca00078e020a */
[----:B------:R-:W2:Y:S04]  /*17a0*/  LDG.E R17, desc[UR8][R10.64] ;  /* 0x000000080a117981 */ /* 0x000ea8000c1e1900 */
[----:B------:R-:W3:Y:S04]  /*17b0*/  LDG.E R25, desc[UR8][R10.64+0x4] ;  /* 0x000004080a197981 */ /* 0x000ee8000c1e1900 */
[----:B------:R-:W4:Y:S04]  /*17c0*/  LDG.E R24, desc[UR8][R10.64+0x8] ;  /* 0x000008080a187981 */ /* 0x000f28000c1e1900 */
[----:B------:R-:W5:Y:S01]  /*17d0*/  LDG.E R28, desc[UR8][R10.64+0x1c] ;  /* 0x00001c080a1c7981 */ /* 0x000f62000c1e1900 */
[----:B--2---:R-:W-:-:S03]  /*17e0*/  FADD R19, R17, -R22 ;  /* 0x8000001611137221 */ /* 0x004fc60000000000 */
[----:B------:R-:W2:Y:S01]  /*17f0*/  LDG.E R17, desc[UR8][R14.64+-0x4] ;  /* 0xfffffc080e117981 */ /* 0x000ea2000c1e1900 */
[----:B------:R-:W-:Y:S01]  /*1800*/  FFMA R23, R19, R19, R20 ;  /* 0x0000001313177223 */ /* 0x000fe20000000014 */
[----:B---3--:R-:W-:Y:S02]  /*1810*/  FADD R26, R25, -R26 ;  /* 0x8000001a191a7221 */ /* 0x008fe40000000000 */
[----:B------:R-:W2:Y:S02]  /*1820*/  LDG.E R22, desc[UR8][R10.64+0xc] ;  /* 0x00000c080a167981 */ /* 0x000ea4000c1e1900 */
[----:B------:R-:W-:Y:S02]  /*1830*/  FFMA R23, R26, R26, R23 ;  /* 0x0000001a1a177223 */ /* 0x000fe40000000017 */
[----:B------:R-:W3:Y:S01]  /*1840*/  LDG.E R19, desc[UR8][R14.64] ;  /* 0x000000080e137981 */ /* 0x000ee2000c1e1900 */
[----:B----4-:R-:W-:-:S03]  /*1850*/  FADD R26, R24, -R21 ;  /* 0x80000015181a7221 */ /* 0x010fc60000000000 */
[----:B------:R-:W3:Y:S01]  /*1860*/  LDG.E R20, desc[UR8][R10.64+0x10] ;  /* 0x000010080a147981 */ /* 0x000ee2000c1e1900 */
[----:B------:R-:W-:-:S03]  /*1870*/  FFMA R27, R26, R26, R23 ;  /* 0x0000001a1a1b7223 */ /* 0x000fc60000000017 */
[----:B------:R-:W4:Y:S04]  /*1880*/  LDG.E R21, desc[UR8][R14.64+0x4] ;  /* 0x000004080e157981 */ /* 0x000f28000c1e1900 */
[----:B------:R-:W4:Y:S04]  /*1890*/  LDG.E R24, desc[UR8][R10.64+0x14] ;  /* 0x000014080a187981 */ /* 0x000f28000c1e1900 */
[----:B------:R-:W5:Y:S04]  /*18a0*/  LDG.E R23, desc[UR8][R14.64+0x8] ;  /* 0x000008080e177981 */ /* 0x000f68000c1e1900 */
[----:B------:R-:W5:Y:S04]  /*18b0*/  LDG.E R26, desc[UR8][R10.64+0x18] ;  /* 0x000018080a1a7981 */ /* 0x000f68000c1e1900 */
[----:B------:R0:W5:Y:S01]  /*18c0*/  LDG.E R25, desc[UR8][R14.64+0xc] ;  /* 0x00000c080e197981 */ /* 0x000162000c1e1900 */
[----:B------:R-:W-:-:S04]  /*18d0*/  UIADD3 UR7, UPT, UPT, UR7, 0x8, URZ ;  /* 0x0000000807077890 */ /* 0x000fc8000fffe0ff */
[----:B------:R-:W-:Y:S01]  /*18e0*/  UISETP.NE.AND UP0, UPT, UR7, URZ, UPT ;  /* 0x000000ff0700728c */ /* 0x000fe2000bf05270 */
[----:B0-----:R-:W-:Y:S02]  /*18f0*/  IADD3 R14, P0, PT, R14, 0x20, RZ ;  /* 0x000000200e0e7810 */ /* 0x001fe40007f1e0ff */
[----:B------:R-:W-:-:S03]  /*1900*/  IADD3 R16, PT, PT, R16, 0x8, RZ ;  /* 0x0000000810107810 */ /* 0x000fc60007ffe0ff */
[----:B------:R-:W-:Y:S02]  /*1910*/  IMAD.X R15, RZ, RZ, R15, P0 ;  /* 0x000000ffff0f7224 */ /* 0x000fe400000e060f */
[----:B--2---:R-:W-:-:S04]  /*1920*/  FADD R22, R22, -R17 ;  /* 0x8000001116167221 */ /* 0x004fc80000000000 */
[----:B------:R-:W-:Y:S01]  /*1930*/  FFMA R27, R22, R22, R27 ;  /* 0x00000016161b7223 */ /* 0x000fe2000000001b */
[----:B---3--:R-:W-:-:S04]  /*1940*/  FADD R20, R20, -R19 ;  /* 0x8000001314147221 */ /* 0x008fc80000000000 */
[----:B------:R-:W-:Y:S01]  /*1950*/  FFMA R27, R20, R20, R27 ;  /* 0x00000014141b7223 */ /* 0x000fe2000000001b */
[----:B----4-:R-:W-:-:S04]  /*1960*/  FADD R24, R24, -R21 ;  /* 0x8000001518187221 */ /* 0x010fc80000000000 */
[----:B------:R-:W-:Y:S01]  /*1970*/  FFMA R27, R24, R24, R27 ;  /* 0x00000018181b7223 */ /* 0x000fe2000000001b */
[----:B-----5:R-:W-:-:S04]  /*1980*/  FADD R26, R26, -R23 ;  /* 0x800000171a1a7221 */ /* 0x020fc80000000000 */
[----:B------:R-:W-:Y:S01]  /*1990*/  FFMA R27, R26, R26, R27 ;  /* 0x0000001a1a1b7223 */ /* 0x000fe2000000001b */
[----:B------:R-:W-:-:S04]  /*19a0*/  FADD R28, R28, -R25 ;  /* 0x800000191c1c7221 */ /* 0x000fc80000000000 */
[----:B------:R-:W-:Y:S01]  /*19b0*/  FFMA R20, R28, R28, R27 ;  /* 0x0000001c1c147223 */ /* 0x000fe2000000001b */
[----:B------:R-:W-:Y:S06]  /*19c0*/  BRA.U UP0, `(.L_x_578) ;  /* 0xfffffffd00607547 */ /* 0x000fec000b83ffff */
.L_x_577:
[----:B------:R-:W-:-:S09]  /*19d0*/  UISETP.NE.AND UP0, UPT, UR5, URZ, UPT ;  /* 0x000000ff0500728c */ /* 0x000fd2000bf05270 */
[----:B------:R-:W-:Y:S05]  /*19e0*/  BRA.U !UP0, `(.L_x_579) ;  /* 0x0000000508107547 */ /* 0x000fea000b800000 */
[----:B------:R-:W-:Y:S02]  /*19f0*/  UIADD3 UR7, UPT, UPT, UR5, -0x1, URZ ;  /* 0xffffffff05077890 */ /* 0x000fe4000fffe0ff */
[----:B------:R-:W-:Y:S02]  /*1a00*/  ULOP3.LUT UP1, UR10, UR6, 0x3, URZ, 0xc0, !UPT ;  /* 0x00000003060a7892 */ /* 0x000fe4000f82c0ff */
[----:B------:R-:W-:-:S09]  /*1a10*/  UISETP.GE.U32.AND UP0, UPT, UR7, 0x3, UPT ;  /* 0x000000030700788c */ /* 0x000fd2000bf06070 */
[----:B------:R-:W-:Y:S05]  /*1a20*/  BRA.U !UP0, `(.L_x_580) ;  /* 0x0000000108707547 */ /* 0x000fea000b800000 */
[----:B------:R-:W0:Y:S01]  /*1a30*/  LDC.64 R14, c[0x0][0x390] ;  /* 0x0000e400ff0e7b82 */ /* 0x000e220000000a00 */
[C---:B------:R-:W-:Y:S01]  /*1a40*/  IADD3 R19, P0, PT, R18.reuse, UR4, RZ ;  /* 0x0000000412137c10 */ /* 0x040fe2000ff1e0ff */
[----:B------:R-:W-:Y:S01]  /*1a50*/  VIADD R23, R18, UR4 ;  /* 0x0000000412177c36 */ /* 0x000fe20008000000 */
[----:B------:R-:W-:-:S03]  /*1a60*/  IADD3 R21, PT, PT, R8, UR4, RZ ;  /* 0x0000000408157c10 */ /* 0x000fc6000fffe0ff */
[----:B------:R-:W-:Y:S02]  /*1a70*/  IMAD.X R22, RZ, RZ, RZ, P0 ;  /* 0x000000ffff167224 */ /* 0x000fe400000e06ff */
[----:B------:R-:W1:Y:S08]  /*1a80*/  LDC.64 R16, c[0x0][0x388] ;  /* 0x0000e200ff107b82 */ /* 0x000e700000000a00 */
[----:B------:R-:W2:Y:S01]  /*1a90*/  LDC.64 R10, c[0x0][0x390] ;  /* 0x0000e400ff0a7b82 */ /* 0x000ea20000000a00 */
[----:B0-----:R-:W-:-:S06]  /*1aa0*/  IMAD.WIDE.U32 R14, R23, 0x4, R14 ;  /* 0x00000004170e7825 */ /* 0x001fcc00078e000e */
[----:B------:R-:W3:Y:S01]  /*1ab0*/  LDG.E R14, desc[UR8][R14.64] ;  /* 0x000000080e0e7981 */ /* 0x000ee2000c1e1900 */
[----:B-1----:R-:W-:-:S05]  /*1ac0*/  IMAD.WIDE R16, R21, 0x4, R16 ;  /* 0x0000000415107825 */ /* 0x002fca00078e0210 */
[----:B------:R-:W4:Y:S01]  /*1ad0*/  LDG.E R21, desc[UR8][R16.64+0x4] ;  /* 0x0000040810157981 */ /* 0x000f22000c1e1900 */
[----:B--2---:R-:W-:-:S03]  /*1ae0*/  LEA R10, P0, R19, R10, 0x2 ;  /* 0x0000000a130a7211 */ /* 0x004fc600078010ff */
[----:B------:R-:W2:Y:S01]  /*1af0*/  LDG.E R23, desc[UR8][R16.64+0x8] ;  /* 0x0000080810177981 */ /* 0x000ea2000c1e1900 */
[----:B------:R-:W-:-:S03]  /*1b00*/  LEA.HI.X R11, R19, R11, R22, 0x2, P0 ;  /* 0x0000000b130b7211 */ /* 0x000fc600000f1416 */
[----:B------:R-:W5:Y:S04]  /*1b10*/  LDG.E R25, desc[UR8][R16.64+0xc] ;  /* 0x00000c0810197981 */ /* 0x000f68000c1e1900 */
[----:B------:R-:W3:Y:S04]  /*1b20*/  LDG.E R19, desc[UR8][R16.64] ;  /* 0x0000000810137981 */ /* 0x000ee8000c1e1900 */
[----:B------:R-:W4:Y:S04]  /*1b30*/  LDG.E R22, desc[UR8][R10.64+0x4] ;  /* 0x000004080a167981 */ /* 0x000f28000c1e1900 */
[----:B------:R-:W2:Y:S04]  /*1b40*/  LDG.E R24, desc[UR8][R10.64+0x8] ;  /* 0x000008080a187981 */ /* 0x000ea8000c1e1900 */
[----:B------:R-:W5:Y:S01]  /*1b50*/  LDG.E R26, desc[UR8][R10.64+0xc] ;  /* 0x00000c080a1a7981 */ /* 0x000f62000c1e1900 */
[----:B------:R-:W-:Y:S01]  /*1b60*/  UIADD3 UR4, UPT, UPT, UR4, 0x4, URZ ;  /* 0x0000000404047890 */ /* 0x000fe2000fffe0ff */
[----:B---3--:R-:W-:-:S04]  /*1b70*/  FADD R19, R19, -R14 ;  /* 0x8000000e13137221 */ /* 0x008fc80000000000 */
[----:B------:R-:W-:Y:S01]  /*1b80*/  FFMA R19, R19, R19, R20 ;  /* 0x0000001313137223 */ /* 0x000fe20000000014 */
[----:B----4-:R-:W-:Y:S01]  /*1b90*/  FADD R22, R21, -R22 ;  /* 0x8000001615167221 */ /* 0x010fe20000000000 */
[----:B--2---:R-:W-:-:S03]  /*1ba0*/  FADD R24, R23, -R24 ;  /* 0x8000001817187221 */ /* 0x004fc60000000000 */
[----:B------:R-:W-:Y:S01]  /*1bb0*/  FFMA R19, R22, R22, R19 ;  /* 0x0000001616137223 */ /* 0x000fe20000000013 */
[----:B-----5:R-:W-:-:S03]  /*1bc0*/  FADD R26, R25, -R26 ;  /* 0x8000001a191a7221 */ /* 0x020fc60000000000 */
[----:B------:R-:W-:-:S04]  /*1bd0*/  FFMA R19, R24, R24, R19 ;  /* 0x0000001818137223 */ /* 0x000fc80000000013 */
[----:B------:R-:W-:-:S07]  /*1be0*/  FFMA R20, R26, R26, R19 ;  /* 0x0000001a1a147223 */ /* 0x000fce0000000013 */
.L_x_580:
[----:B------:R-:W-:Y:S05]  /*1bf0*/  BRA.U !UP1, `(.L_x_579) ;  /* 0x00000001098c7547 */ /* 0x000fea000b800000 */
[----:B------:R-:W-:Y:S02]  /*1c00*/  UISETP.NE.AND UP0, UPT, UR10, 0x1, UPT ;  /* 0x000000010a00788c */ /* 0x000fe4000bf05270 */
[----:B------:R-:W-:-:S04]  /*1c10*/  ULOP3.LUT UR6, UR6, 0x1, URZ, 0xc0, !UPT ;  /* 0x0000000106067892 */ /* 0x000fc8000f8ec0ff */
[----:B------:R-:W-:-:S03]  /*1c20*/  UISETP.NE.U32.AND UP1, UPT, UR6, 0x1, UPT ;  /* 0x000000010600788c */ /* 0x000fc6000bf25070 */
[----:B------:R-:W-:Y:S08]  /*1c30*/  BRA.U !UP0, `(.L_x_581) ;  /* 0x0000000108507547 */ /* 0x000ff0000b800000 */
[----:B------:R-:W0:Y:S01]  /*1c40*/  LDC.64 R14, c[0x0][0x390] ;  /* 0x0000e400ff0e7b82 */ /* 0x000e220000000a00 */
[----:B------:R-:W-:Y:S01]  /*1c50*/  IADD3 R21, PT, PT, R18, UR4, RZ ;  /* 0x0000000412157c10 */ /* 0x000fe2000fffe0ff */
[----:B------:R-:W-:Y:S01]  /*1c60*/  VIADD R19, R8, UR4 ;  /* 0x0000000408137c36 */ /* 0x000fe20008000000 */
[----:B------:R-:W-:-:S05]  /*1c70*/  IADD3 R22, P0, PT, R18, UR4, RZ ;  /* 0x0000000412167c10 */ /* 0x000fca000ff1e0ff */
[----:B------:R-:W1:Y:S08]  /*1c80*/  LDC.64 R10, c[0x0][0x390] ;  /* 0x0000e400ff0a7b82 */ /* 0x000e700000000a00 */
[----:B------:R-:W2:Y:S01]  /*1c90*/  LDC.64 R16, c[0x0][0x388] ;  /* 0x0000e200ff107b82 */ /* 0x000ea20000000a00 */
[----:B0-----:R-:W-:Y:S01]  /*1ca0*/  IMAD.WIDE.U32 R14, R21, 0x4, R14 ;  /* 0x00000004150e7825 */ /* 0x001fe200078e000e */
[----:B------:R-:W-:-:S05]  /*1cb0*/  IADD3.X R21, PT, PT, RZ, RZ, RZ, P0, !PT ;  /* 0x000000ffff157210 */ /* 0x000fca00007fe4ff */
[----:B------:R-:W3:Y:S01]  /*1cc0*/  LDG.E R14, desc[UR8][R14.64] ;  /* 0x000000080e0e7981 */ /* 0x000ee2000c1e1900 */
[----:B-1----:R-:W-:-:S04]  /*1cd0*/  LEA R10, P0, R22, R10, 0x2 ;  /* 0x0000000a160a7211 */ /* 0x002fc800078010ff */
[----:B------:R-:W-:Y:S01]  /*1ce0*/  LEA.HI.X R11, R22, R11, R21, 0x2, P0 ;  /* 0x0000000b160b7211 */ /* 0x000fe200000f1415 */
[----:B--2---:R-:W-:-:S04]  /*1cf0*/  IMAD.WIDE R16, R19, 0x4, R16 ;  /* 0x0000000413107825 */ /* 0x004fc800078e0210 */
[----:B------:R-:W2:Y:S04]  /*1d00*/  LDG.E R10, desc[UR8][R10.64+0x4] ;  /* 0x000004080a0a7981 */ /* 0x000ea8000c1e1900 */
[----:B------:R-:W3:Y:S04]  /*1d10*/  LDG.E R19, desc[UR8][R16.64] ;  /* 0x0000000810137981 */ /* 0x000ee8000c1e1900 */
[----:B------:R-:W2:Y:S01]  /*1d20*/  LDG.E R21, desc[UR8][R16.64+0x4] ;  /* 0x0000040810157981 */ /* 0x000ea2000c1e1900 */
[----:B------:R-:W-:Y:S01]  /*1d30*/  UIADD3 UR4, UPT, UPT, UR4, 0x2, URZ ;  /* 0x0000000204047890 */ /* 0x000fe2000fffe0ff */
[----:B---3--:R-:W-:-:S04]  /*1d40*/  FADD R19, R19, -R14 ;  /* 0x8000000e13137221 */ /* 0x008fc80000000000 */
[----:B------:R-:W-:Y:S01]  /*1d50*/  FFMA R20, R19, R19, R20 ;  /* 0x0000001313147223 */ /* 0x000fe20000000014 */
[----:B--2---:R-:W-:-:S04]  /*1d60*/  FADD R21, R21, -R10 ;  /* 0x8000000a15157221 */ /* 0x004fc80000000000 */
[----:B------:R-:W-:-:S07]  /*1d70*/  FFMA R20, R21, R21, R20 ;  /* 0x0000001515147223 */ /* 0x000fce0000000014 */
.L_x_581:
[----:B------:R-:W-:Y:S05]  /*1d80*/  BRA.U UP1, `(.L_x_579) ;  /* 0x0000000101287547 */ /* 0x000fea000b800000 */
[----:B------:R-:W0:Y:S01]  /*1d90*/  LDC.64 R14, c[0x0][0x388] ;  /* 0x0000e200ff0e7b82 */ /* 0x000e220000000a00 */
[----:B------:R-:W-:Y:S01]  /*1da0*/  IADD3 R19, PT, PT, R18, UR4, RZ ;  /* 0x0000000412137c10 */ /* 0x000fe2000fffe0ff */
[----:B------:R-:W-:-:S06]  /*1db0*/  VIADD R17, R8, UR4 ;  /* 0x0000000408117c36 */ /* 0x000fcc0008000000 */
[----:B------:R-:W1:Y:S01]  /*1dc0*/  LDC.64 R10, c[0x0][0x390] ;  /* 0x0000e400ff0a7b82 */ /* 0x000e620000000a00 */
[----:B0-----:R-:W-:-:S06]  /*1dd0*/  IMAD.WIDE R14, R17, 0x4, R14 ;  /* 0x00000004110e7825 */ /* 0x001fcc00078e020e */
[----:B------:R-:W2:Y:S01]  /*1de0*/  LDG.E R14, desc[UR8][R14.64] ;  /* 0x000000080e0e7981 */ /* 0x000ea2000c1e1900 */
[----:B-1----:R-:W-:-:S06]  /*1df0*/  IMAD.WIDE.U32 R10, R19, 0x4, R10 ;  /* 0x00000004130a7825 */ /* 0x002fcc00078e000a */
[----:B------:R-:W2:Y:S02]  /*1e00*/  LDG.E R11, desc[UR8][R10.64] ;  /* 0x000000080a0b7981 */ /* 0x000ea4000c1e1900 */
[----:B--2---:R-:W-:-:S04]  /*1e10*/  FADD R17, R14, -R11 ;  /* 0x8000000b0e117221 */ /* 0x004fc80000000000 */
[----:B------:R-:W-:-:S07]  /*1e20*/  FFMA R20, R17, R17, R20 ;  /* 0x0000001111147223 */ /* 0x000fce0000000014 */
.L_x_579:
[----:B------:R-:W0:Y:S01]  /*1e30*/  LDCU UR4, c[0x0][0x398] ;  /* 0x00007300ff0477ac */ /* 0x000e220008000800 */
[----:B------:R-:W-:-:S04]  /*1e40*/  FSETP.GEU.AND P0, PT, R20, R7, PT ;  /* 0x000000071400720b */ /* 0x000fc80003f0e000 */
[C---:B------:R-:W-:Y:S01]  /*1e50*/  SEL R6, R9.reuse, R6, !P0 ;  /* 0x0000000609067207 */ /* 0x040fe20004000000 */
[----:B------:R-:W-:Y:S01]  /*1e60*/  VIADD R9, R9, 0x1 ;  /* 0x0000000109097836 */ /* 0x000fe20000000000 */
[----:B------:R-:W-:-:S04]  /*1e70*/  FSEL R7, R20, R7, !P0 ;  /* 0x0000000714077208 */ /* 0x000fc80004000000 */
[----:B0-----:R-:W-:-:S13]  /*1e80*/  ISETP.NE.AND P1, PT, R9, UR4, PT ;  /* 0x0000000409007c0c */ /* 0x001fda000bf25270 */
[----:B------:R-:W-:Y:S05]  /*1e90*/  @P1 BRA `(.L_x_582) ;  /* 0xfffffff400f41947 */ /* 0x000fea000383ffff */
[----:B------:R-:W-:-:S05]  /*1ea0*/  IMAD.WIDE R8, R5, 0x4, R12 ;  /* 0x0000000405087825 */ /* 0x000fca00078e020c */
[----:B------:R0:W-:Y:S02]  /*1eb0*/  STG.E desc[UR8][R8.64], R6 ;  /* 0x0000000608007986 */ /* 0x0001e4000c101908 */
.L_x_576:
[----:B------:R-:W-:Y:S05]  /*1ec0*/  BSYNC.RECONVERGENT B0 ;  /* 0x0000000000007941 */ /* 0x000fea0003800200 */
.L_x_575:
[----:B------:R-:W1:Y:S01]  /*1ed0*/  LDCU UR4, c[0x0][0x384] ;  /* 0x00007080ff0477ac */ /* 0x000e620008000800 */
[----:B------:R-:W-:-:S04]  /*1ee0*/  IADD3 R4, PT, PT, R4, 0x1, RZ ;  /* 0x0000000104047810 */ /* 0x000fc80007ffe0ff */
[----:B-1----:R-:W-:-:S13]  /*1ef0*/  ISETP.NE.AND P0, PT, R4, UR4, PT ;  /* 0x0000000404007c0c */ /* 0x002fda000bf05270 */
[----:B------:R-:W-:Y:S05]  /*1f00*/  @!P0 EXIT ;  /* 0x000000000000894d */ /* 0x000fea0003800000 */
[----:B------:R-:W-:Y:S05]  /*1f10*/  BRA `(.L_x_583) ;  /* 0xfffffff400ac7947 */ /* 0x000fea000383ffff */
.L_x_565:
[C---:B------:R-:W-:Y:S01]  /*1f20*/  ISETP.GE.U32.AND P1, PT, R5.reuse, 0x4, PT ;  /* 0x000000040500780c */ /* 0x040fe20003f26070 */
[----:B------:R-:W-:Y:S01]  /*1f30*/  IMAD.MOV.U32 R2, RZ, RZ, RZ ;  /* 0x000000ffff027224 */ /* 0x000fe200078e00ff */
[----:B------:R-:W-:-:S04]  /*1f40*/  LOP3.LUT R8, R5, 0x3, RZ, 0xc0, !PT ;  /* 0x0000000305087812 */ /* 0x000fc800078ec0ff */
[----:B------:R-:W-:-:S07]  /*1f50*/  ISETP.NE.AND P0, PT, R8, RZ, PT ;  /* 0x000000ff0800720c */ /* 0x000fce0003f05270 */
[----:B------:R-:W-:Y:S06]  /*1f60*/  @!P1 BRA `(.L_x_584) ;  /* 0x0000000000589947 */ /* 0x000fec0003800000 */
[----:B------:R-:W-:Y:S01]  /*1f70*/  HFMA2 R6, -RZ, RZ, 0, 0 ;  /* 0x00000000ff067431 */ /* 0x000fe200000001ff */
[----:B------:R-:W-:-:S07]  /*1f80*/  LOP3.LUT R2, R5, 0x7ffffffc, RZ, 0xc0, !PT ;  /* 0x7ffffffc05027812 */ /* 0x000fce00078ec0ff */
.L_x_585:
[C---:B-1----:R-:W-:Y:S02]  /*1f90*/  IMAD R11, R6.reuse, 0x80, R3 ;  /* 0x00000080060b7824 */ /* 0x042fe400078e0203 */
[----:B------:R-:W-:Y:S02]  /*1fa0*/  VIADD R6, R6, 0x4 ;  /* 0x0000000406067836 */ /* 0x000fe40000000000 */
[C---:B------:R-:W-:Y:S01]  /*1fb0*/  VIADD R7, R11.reuse, 0x100 ;  /* 0x000001000b077836 */ /* 0x040fe20000000000 */
[C---:B------:R-:W-:Y:S02]  /*1fc0*/  IADD3 R5, PT, PT, R11.reuse, 0x80, RZ ;  /* 0x000000800b057810 */ /* 0x040fe40007ffe0ff */
[----:B------:R-:W-:Y:S02]  /*1fd0*/  IADD3 R9, PT, PT, R11, 0x180, RZ ;  /* 0x000001800b097810 */ /* 0x000fe40007ffe0ff */
[-C--:B------:R-:W-:Y:S01]  /*1fe0*/  ISETP.GE.AND P2, PT, R5, R0.reuse, PT ;  /* 0x000000000500720c */ /* 0x080fe20003f46270 */
[----:B------:R-:W-:Y:S01]  /*1ff0*/  IMAD.WIDE R4, R11, 0x4, R12 ;  /* 0x000000040b047825 */ /* 0x000fe200078e020c */
[----:B------:R-:W-:-:S02]  /*2000*/  ISETP.GE.AND P3, PT, R7, R0, PT ;  /* 0x000000000700720c */ /* 0x000fc40003f66270 */
[-C--:B------:R-:W-:Y:S02]  /*2010*/  ISETP.GE.AND P4, PT, R9, R0.reuse, PT ;  /* 0x000000000900720c */ /* 0x080fe40003f86270 */
[----:B------:R-:W-:-:S07]  /*2020*/  ISETP.GE.AND P1, PT, R11, R0, PT ;  /* 0x000000000b00720c */ /* 0x000fce0003f26270 */
[----:B------:R-:W-:Y:S02]  /*2030*/  @!P2 MOV R9, 0xffffffff ;  /* 0xffffffff0009a802 */ /* 0x000fe40000000f00 */
[----:B------:R-:W-:Y:S02]  /*2040*/  @!P3 IMAD.MOV.U32 R11, RZ, RZ, -0x1 ;  /* 0xffffffffff0bb424 */ /* 0x000fe400078e00ff */
[----:B------:R-:W-:Y:S01]  /*2050*/  @!P4 MOV R15, 0xffffffff ;  /* 0xffffffff000fc802 */ /* 0x000fe20000000f00 */
[----:B------:R0:W-:Y:S01]  /*2060*/  @!P2 STG.E desc[UR8][R4.64+0x200], R9 ;  /* 0x000200090400a986 */ /* 0x0001e2000c101908 */
[----:B------:R-:W-:-:S03]  /*2070*/  @!P1 IMAD.MOV.U32 R7, RZ, RZ, -0x1 ;  /* 0xffffffffff079424 */ /* 0x000fc600078e00ff */
[----:B------:R0:W-:Y:S04]  /*2080*/  @!P3 STG.E desc[UR8][R4.64+0x400], R11 ;  /* 0x0004000b0400b986 */ /* 0x0001e8000c101908 */
[----:B------:R0:W-:Y:S04]  /*2090*/  @!P4 STG.E desc[UR8][R4.64+0x600], R15 ;  /* 0x0006000f0400c986 */ /* 0x0001e8000c101908 */
[----:B------:R0:W-:Y:S01]  /*20a0*/  @!P1 STG.E desc[UR8][R4.64], R7 ;  /* 0x0000000704009986 */ /* 0x0001e2000c101908 */
[----:B------:R-:W-:-:S13]  /*20b0*/  ISETP.NE.AND P1, PT, R6, R2, PT ;  /* 0x000000020600720c */ /* 0x000fda0003f25270 */
[----:B0-----:R-:W-:Y:S05]  /*20c0*/  @P1 BRA `(.L_x_585) ;  /* 0xfffffffc00b01947 */ /* 0x001fea000383ffff */
.L_x_584:
[----:B------:R-:W-:Y:S05]  /*20d0*/  @!P0 EXIT ;  /* 0x000000000000894d */ /* 0x000fea0003800000 */
[----:B------:R-:W-:-:S05]  /*20e0*/  UMOV UR4, URZ ;  /* 0x000000ff00047c82 */ /* 0x000fca0008000000 */
.L_x_586:
[----:B-1----:R-:W-:Y:S01]  /*20f0*/  LEA R5, R2, R3, 0x7 ;  /* 0x0000000302057211 */ /* 0x002fe200078e38ff */
[----:B------:R-:W-:-:S03]  /*2100*/  UIADD3 UR4, UPT, UPT, UR4, 0x1, URZ ;  /* 0x0000000104047890 */ /* 0x000fc6000fffe0ff */
[----:B------:R-:W-:-:S13]  /*2110*/  ISETP.GE.AND P0, PT, R5, R0, PT ;  /* 0x000000000500720c */ /* 0x000fda0003f06270 */
[----:B------:R-:W-:-:S04]  /*2120*/  @!P0 IMAD.WIDE R4, R5, 0x4, R12 ;  /* 0x0000000405048825 */ /* 0x000fc800078e020c */
[----:B------:R-:W-:-:S05]  /*2130*/  @!P0 IMAD.MOV.U32 R7, RZ, RZ, -0x1 ;  /* 0xffffffffff078424 */ /* 0x000fca00078e00ff */
[----:B------:R0:W-:Y:S01]  /*2140*/  @!P0 STG.E desc[UR8][R4.64], R7 ;  /* 0x0000000704008986 */ /* 0x0001e2000c101908 */
[----:B------:R-:W-:-:S13]  /*2150*/  ISETP.NE.AND P0, PT, R8, UR4, PT ;  /* 0x0000000408007c0c */ /* 0x000fda000bf05270 */
[----:B0-----:R-:W-:Y:S05]  /*2160*/  @!P0 EXIT ;  /* 0x000000000000894d */ /* 0x001fea0003800000 */
[----:B------:R-:W-:Y:S01]  /*2170*/  IADD3 R2, PT, PT, R2, 0x1, RZ ;  /* 0x0000000102027810 */ /* 0x000fe20007ffe0ff */
[----:B------:R-:W-:Y:S06]  /*2180*/  BRA `(.L_x_586) ;  /* 0xfffffffc00d87947 */ /* 0x000fec000383ffff */
.L_x_587:
        /* <DEDUP_REMOVED lines=15> */
.L_x_1068:


//--------------------- .text._ZN3cub18CUB_300001_SM_10006detail8for_each13static_kernelINS2_12policy_hub_t12policy_500_tElNS2_12op_wrapper_tIl17NormalizeCentroidN6thrust24THRUST_300001_SM_1000_NS17counting_iteratorIiNS9_11use_defaultESB_SB_EEEEEEvT0_T1_ --------------------------
	.section	.text._ZN3cub18CUB_300001_SM_10006detail8for_each13static_kernelINS2_12policy_hub_t12policy_500_tElNS2_12op_wrapper_tIl17NormalizeCentroidN6thrust24THRUST_300001_SM_1000_NS17counting_iteratorIiNS9_11use_defaultESB_SB_EEEEEEvT0_T1_,"ax",@progbits
	.align	128
        .global         _ZN3cub18CUB_300001_SM_10006detail8for_each13static_kernelINS2_12policy_hub_t12policy_500_tElNS2_12op_wrapper_tIl17NormalizeCentroidN6thrust24THRUST_300001_SM_1000_NS17counting_iteratorIiNS9_11use_defaultESB_SB_EEEEEEvT0_T1_
        .type           _ZN3cub18CUB_300001_SM_10006detail8for_each13static_kernelINS2_12policy_hub_t12policy_500_tElNS2_12op_wrapper_tIl17NormalizeCentroidN6thrust24THRUST_300001_SM_1000_NS17counting_iteratorIiNS9_11use_defaultESB_SB_EEEEEEvT0_T1_,@function
        .size           _ZN3cub18CUB_300001_SM_10006detail8for_each13static_kernelINS2_12policy_hub_t12policy_500_tElNS2_12op_wrapper_tIl17NormalizeCentroidN6thrust24THRUST_300001_SM_1000_NS17counting_iteratorIiNS9_11use_defaultESB_SB_EEEEEEvT0_T1_,(.L_x_1054 - _ZN3cub18CUB_300001_SM_10006detail8for_each13static_kernelINS2_12policy_hub_t12policy_500_tElNS2_12op_wrapper_tIl17NormalizeCentroidN6thrust24THRUST_300001_SM_1000_NS17counting_iteratorIiNS9_11use_defaultESB_SB_EEEEEEvT0_T1_)
        .other          _ZN3cub18CUB_300001_SM_10006detail8for_each13static_kernelINS2_12policy_hub_t12policy_500_tElNS2_12op_wrapper_tIl17NormalizeCentroidN6thrust24THRUST_300001_SM_1000_NS17counting_iteratorIiNS9_11use_defaultESB_SB_EEEEEEvT0_T1_,@"STO_CUDA_ENTRY STV_DEFAULT"
_ZN3cub18CUB_300001_SM_10006detail8for_each13static_kernelINS2_12policy_hub_t12policy_500_tElNS2_12op_wrapper_tIl17NormalizeCentroidN6thrust24THRUST_300001_SM_1000_NS17counting_iteratorIiNS9_11use_defaultESB_SB_EEEEEEvT0_T1_:
.text._ZN3cub18CUB_300001_SM_10006detail8for_each13static_kernelINS2_12policy_hub_t12policy_500_tElNS2_12op_wrapper_tIl17NormalizeCentroidN6thrust24THRUST_300001_SM_1000_NS17counting_iteratorIiNS9_11use_defaultESB_SB_EEEEEEvT0_T1_:
[----:B------:R-:W-:Y:S08]  /*0000*/  LDC R1, c[0x0][0x37c] ;  /* 0x0000df00ff017b82 */ /* 0x000ff00000000800 */
[----:B------:R-:W0:Y:S01]  /*0010*/  S2UR UR4, SR_CTAID.X ;  /* 0x00000000000479c3 */ /* 0x000e220000002500 */
[----:B------:R-:W1:Y:S01]  /*0020*/  LDCU.64 UR6, c[0x0][0x380] ;  /* 0x00007000ff0677ac */ /* 0x000e620008000a00 */
[----:B------:R-:W2:Y:S01]  /*0030*/  LDCU.64 UR8, c[0x0][0x358] ;  /* 0x00006b00ff0877ac */ /* 0x000ea20008000a00 */
[----:B0-----:R-:W-:-:S04]  /*0040*/  UIMAD.WIDE.U32 UR4, UR4, 0x200, URZ ;  /* 0x00000200040478a5 */ /* 0x001fc8000f8e00ff */
[----:B-1----:R-:W-:-:S04]  /*0050*/  UIADD3 UR6, UP0, UPT, -UR4, UR6, URZ ;  /* 0x0000000604067290 */ /* 0x002fc8000ff1e1ff */
[----:B------:R-:W-:Y:S02]  /*0060*/  UIADD3.X UR7, UPT, UPT, ~UR5, UR7, URZ, UP0, !UPT ;  /* 0x0000000705077290 */ /* 0x000fe400087fe5ff */
[----:B------:R-:W-:-:S04]  /*0070*/  UISETP.GE.U32.AND UP0, UPT, UR6, 0x200, UPT ;  /* 0x000002000600788c */ /* 0x000fc8000bf06070 */
[----:B------:R-:W-:-:S09]  /*0080*/  UISETP.GE.AND.EX UP0, UPT, UR7, URZ, UPT, UP0 ;  /* 0x000000ff0700728c */ /* 0x000fd2000bf06300 */
[----:B--2---:R-:W-:Y:S05]  /*0090*/  BRA.U !UP0, `(.L_x_588) ;  /* 0x0000000508907547 */ /* 0x004fea000b800000 */
[----:B------:R-:W0:Y:S01]  /*00a0*/  LDC R9, c[0x0][0x3a0] ;  /* 0x0000e800ff097b82 */ /* 0x000e220000000800 */
[----:B------:R-:W1:Y:S07]  /*00b0*/  S2R R2, SR_TID.X ;  /* 0x0000000000027919 */ /* 0x000e6e0000002100 */
[----:B------:R-:W1:Y:S01]  /*00c0*/  LDC R3, c[0x0][0x388] ;  /* 0x0000e200ff037b82 */ /* 0x000e620000000800 */
[----:B0-----:R-:W-:-:S04]  /*00d0*/  IABS R7, R9 ;  /* 0x0000000900077213 */ /* 0x001fc80000000000 */
[----:B------:R-:W0:Y:S01]  /*00e0*/  I2F.RP R0, R7 ;  /* 0x0000000700007306 */ /* 0x000e220000209400 */
[----:B-1----:R-:W-:-:S07]  /*00f0*/  IADD3 R2, PT, PT, R2, UR4, R3 ;  /* 0x0000000402027c10 */ /* 0x002fce000fffe003 */
[----:B0-----:R-:W0:Y:S02]  /*0100*/  MUFU.RCP R0, R0 ;  /* 0x0000000000007308 */ /* 0x001e240000001000 */
[----:B0-----:R-:W-:Y:S01]  /*0110*/  VIADD R4, R0, 0xffffffe ;  /* 0x0ffffffe00047836 */ /* 0x001fe20000000000 */
[----:B------:R-:W-:-:S05]  /*0120*/  IABS R0, R2 ;  /* 0x0000000200007213 */ /* 0x000fca0000000000 */
[----:B------:R0:W1:Y:S02]  /*0130*/  F2I.FTZ.U32.TRUNC.NTZ R5, R4 ;  /* 0x0000000400057305 */ /* 0x000064000021f000 */
[----:B0-----:R-:W-:Y:S02]  /*0140*/  IMAD.MOV.U32 R4, RZ, RZ, RZ ;  /* 0x000000ffff047224 */ /* 0x001fe400078e00ff */
[----:B-1----:R-:W-:-:S04]  /*0150*/  IMAD.MOV R6, RZ, RZ, -R5 ;  /* 0x000000ffff067224 */ /* 0x002fc800078e0a05 */
[----:B------:R-:W-:-:S04]  /*0160*/  IMAD R3, R6, R7, RZ ;  /* 0x0000000706037224 */ /* 0x000fc800078e02ff */
[----:B------:R-:W-:-:S06]  /*0170*/  IMAD.HI.U32 R5, R5, R3, R4 ;  /* 0x0000000305057227 */ /* 0x000fcc00078e0004 */
[----:B------:R-:W-:-:S04]  /*0180*/  IMAD.HI.U32 R5, R5, R0, RZ ;  /* 0x0000000005057227 */ /* 0x000fc800078e00ff */
[----:B------:R-:W-:-:S04]  /*0190*/  IMAD.MOV R3, RZ, RZ, -R5 ;  /* 0x000000ffff037224 */ /* 0x000fc800078e0a05 */
[----:B------:R-:W-:-:S05]  /*01a0*/  IMAD R0, R7, R3, R0 ;  /* 0x0000000307007224 */ /* 0x000fca00078e0200 */
[----:B------:R-:W-:-:S13]  /*01b0*/  ISETP.GT.U32.AND P2, PT, R7, R0, PT ;  /* 0x000000000700720c */ /* 0x000fda0003f44070 */
[-C--:B------:R-:W-:Y:S01]  /*01c0*/  @!P2 IADD3 R0, PT, PT, R0, -R7.reuse, RZ ;  /* 0x800000070000a210 */ /* 0x080fe20007ffe0ff */
[----:B------:R-:W-:Y:S01]  /*01d0*/  @!P2 VIADD R5, R5, 0x1 ;  /* 0x000000010505a836 */ /* 0x000fe20000000000 */
[----:B------:R-:W-:Y:S02]  /*01e0*/  ISETP.NE.AND P2, PT, R9, RZ, PT ;  /* 0x000000ff0900720c */ /* 0x000fe40003f45270 */
[----:B------:R-:W-:Y:S02]  /*01f0*/  ISETP.GE.U32.AND P0, PT, R0, R7, PT ;  /* 0x000000070000720c */ /* 0x000fe40003f06070 */
[----:B------:R-:W0:Y:S01]  /*0200*/  LDC.64 R6, c[0x0][0x398] ;  /* 0x0000e600ff067b82 */ /* 0x000e220000000a00 */
[----:B------:R-:W-:-:S04]  /*0210*/  LOP3.LUT R0, R2, R9, RZ, 0x3c, !PT ;  /* 0x0000000902007212 */ /* 0x000fc800078e3cff */
[----:B------:R-:W-:-:S06]  /*0220*/  ISETP.GE.AND P1, PT, R0, RZ, PT ;  /* 0x000000ff0000720c */ /* 0x000fcc0003f26270 */
[----:B------:R-:W-:-:S07]  /*0230*/  @P0 VIADD R5, R5, 0x1 ;  /* 0x0000000105050836 */ /* 0x000fce0000000000 */
[----:B------:R-:W-:Y:S01]  /*0240*/  @!P1 IMAD.MOV R5, RZ, RZ, -R5 ;  /* 0x000000ffff059224 */ /* 0x000fe200078e0a05 */
[----:B------:R-:W-:-:S05]  /*0250*/  @!P2 LOP3.LUT R5, RZ, R9, RZ, 0x33, !PT ;  /* 0x00000009ff05a212 */ /* 0x000fca00078e33ff */
[----:B0-----:R-:W-:Y:S02]  /*0260*/  IMAD.WIDE R6, R5, 0x4, R6 ;  /* 0x0000000405067825 */ /* 0x001fe400078e0206 */
[----:B------:R-:W0:Y:S04]  /*0270*/  LDC.64 R4, c[0x0][0x390] ;  /* 0x0000e400ff047b82 */ /* 0x000e280000000a00 */
[----:B------:R-:W2:Y:S01]  /*0280*/  LDG.E R6, desc[UR8][R6.64] ;  /* 0x0000000806067981 */ /* 0x000ea2000c1e1900 */
[----:B------:R-:W-:Y:S01]  /*0290*/  BSSY.RECONVERGENT B0, `(.L_x_589) ;  /* 0x0000014000007945 */ /* 0x000fe20003800200 */
[----:B0-----:R-:W-:Y:S01]  /*02a0*/  IMAD.WIDE R4, R2, 0x4, R4 ;  /* 0x0000000402047825 */ /* 0x001fe200078e0204 */
[----:B--2---:R-:W-:-:S13]  /*02b0*/  ISETP.GE.AND P0, PT, R6, 0x1, PT ;  /* 0x000000010600780c */ /* 0x004fda0003f06270 */
[----:B------:R-:W-:Y:S05]  /*02c0*/  @!P0 BRA `(.L_x_590) ;  /* 0x0000000000408947 */ /* 0x000fea0003800000 */
[----:B------:R-:W2:Y:S01]  /*02d0*/  LDG.E R0, desc[UR8][R4.64] ;  /* 0x0000000804007981 */ /* 0x000ea2000c1e1900 */
[----:B------:R-:W-:Y:S01]  /*02e0*/  I2FP.F32.U32 R9, R6 ;  /* 0x0000000600097245 */ /* 0x000fe20000201000 */
[----:B------:R-:W-:Y:S03]  /*02f0*/  BSSY.RECONVERGENT B1, `(.L_x_591) ;  /* 0x000000c000017945 */ /* 0x000fe60003800200 */
[----:B------:R-:W0:Y:S02]  /*0300*/  MUFU.RCP R3, R9 ;  /* 0x0000000900037308 */ /* 0x000e240000001000 */
[----:B0-----:R-:W-:-:S04]  /*0310*/  FFMA R6, -R9, R3, 1 ;  /* 0x3f80000009067423 */ /* 0x001fc80000000103 */
[----:B------:R-:W-:Y:S02]  /*0320*/  FFMA R3, R3, R6, R3 ;  /* 0x0000000603037223 */ /* 0x000fe40000000003 */
[----:B--2---:R-:W0:Y:S02]  /*0330*/  FCHK P0, R0, R9 ;  /* 0x0000000900007302 */ /* 0x004e240000000000 */
[----:B------:R-:W-:-:S04]  /*0340*/  FFMA R6, R0, R3, RZ ;  /* 0x0000000300067223 */ /* 0x000fc800000000ff */
[----:B------:R-:W-:-:S04]  /*0350*/  FFMA R7, -R9, R6, R0 ;  /* 0x0000000609077223 */ /* 0x000fc80000000100 */
[----:B------:R-:W-:Y:S01]  /*0360*/  FFMA R3, R3, R7, R6 ;  /* 0x0000000703037223 */ /* 0x000fe20000000006 */
[----:B0-----:R-:W-:Y:S06]  /*0370*/  @!P0 BRA `(.L_x_592) ;  /* 0x00000000000c8947 */ /* 0x001fec0003800000 */
[----:B------:R-:W-:Y:S01]  /*0380*/  IMAD.MOV.U32 R3, RZ, RZ, R9 ;  /* 0x000000ffff037224 */ /* 0x000fe200078e0009 */
[----:B------:R-:W-:-:S07]  /*0390*/  MOV R6, 0x3b0 ;  /* 0x000003b000067802 */ /* 0x000fce0000000f00 */
[----:B------:R-:W-:Y:S05]  /*03a0*/  CALL.REL.NOINC `($__internal_0_$__cuda_sm3x_div_rn_noftz_f32_slowpath) ;  /* 0x0000000800947944 */ /* 0x000fea0003c00000 */
.L_x_592:
[----:B------:R-:W-:Y:S05]  /*03b0*/  BSYNC.RECONVERGENT B1 ;  /* 0x0000000000017941 */ /* 0x000fea0003800200 */
.L_x_591:
[----:B------:R0:W-:Y:S02]  /*03c0*/  STG.E desc[UR8][R4.64], R3 ;  /* 0x0000000304007986 */ /* 0x0001e4000c101908 */
.L_x_590:
[----:B------:R-:W-:Y:S05]  /*03d0*/  BSYNC.RECONVERGENT B0 ;  /* 0x0000000000007941 */ /* 0x000fea0003800200 */
.L_x_589:
[----:B------:R-:W1:Y:S01]  /*03e0*/  LDC R7, c[0x0][0x3a0] ;  /* 0x0000e800ff077b82 */ /* 0x000e620000000800 */
[----:B------:R-:W-:Y:S02]  /*03f0*/  VIADD R0, R2, 0x100 ;  /* 0x0000010002007836 */ /* 0x000fe40000000000 */
[----:B------:R-:W-:Y:S01]  /*0400*/  IMAD.MOV.U32 R2, RZ, RZ, RZ ;  /* 0x000000ffff027224 */ /* 0x000fe200078e00ff */
[----:B-1----:R-:W-:-:S04]  /*0410*/  IABS R9, R7 ;  /* 0x0000000700097213 */ /* 0x002fc80000000000 */
[----:B------:R-:W1:Y:S08]  /*0420*/  I2F.RP R6, R9 ;  /* 0x0000000900067306 */ /* 0x000e700000209400 */
[----:B-1----:R-:W1:Y:S02]  /*0430*/  MUFU.RCP R6, R6 ;  /* 0x0000000600067308 */ /* 0x002e640000001000 */
[----:B-1----:R-:W-:-:S06]  /*0440*/  IADD3 R8, PT, PT, R6, 0xffffffe, RZ ;  /* 0x0ffffffe06087810 */ /* 0x002fcc0007ffe0ff */
[----:B0-----:R-:W0:Y:S02]  /*0450*/  F2I.FTZ.U32.TRUNC.NTZ R3, R8 ;  /* 0x0000000800037305 */ /* 0x001e24000021f000 */
[----:B0-----:R-:W-:-:S04]  /*0460*/  IMAD.MOV R10, RZ, RZ, -R3 ;  /* 0x000000ffff0a7224 */ /* 0x001fc800078e0a03 */
[----:B------:R-:W-:Y:S01]  /*0470*/  IMAD R11, R10, R9, RZ ;  /* 0x000000090a0b7224 */ /* 0x000fe200078e02ff */
[----:B------:R-:W-:Y:S02]  /*0480*/  IABS R10, R0 ;  /* 0x00000000000a7213 */ /* 0x000fe40000000000 */
[----:B------:R-:W-:Y:S01]  /*0490*/  LOP3.LUT R0, R0, R7, RZ, 0x3c, !PT ;  /* 0x0000000700007212 */ /* 0x000fe200078e3cff */
[----:B------:R-:W-:-:S03]  /*04a0*/  IMAD.HI.U32 R11, R3, R11, R2 ;  /* 0x0000000b030b7227 */ /* 0x000fc600078e0002 */
[----:B------:R-:W-:Y:S01]  /*04b0*/  ISETP.GE.AND P0, PT, R0, RZ, PT ;  /* 0x000000ff0000720c */ /* 0x000fe20003f06270 */
[----:B------:R-:W-:-:S04]  /*04c0*/  IMAD.MOV.U32 R2, RZ, RZ, R10 ;  /* 0x000000ffff027224 */ /* 0x000fc800078e000a */
[----:B------:R-:W-:-:S05]  /*04d0*/  IMAD.HI.U32 R6, R11, R2, RZ ;  /* 0x000000020b067227 */ /* 0x000fca00078e00ff */
[----:B------:R-:W-:-:S05]  /*04e0*/  IADD3 R3, PT, PT, -R6, RZ, RZ ;  /* 0x000000ff06037210 */ /* 0x000fca0007ffe1ff */
[----:B------:R-:W-:-:S05]  /*04f0*/  IMAD R2, R9, R3, R2 ;  /* 0x0000000309027224 */ /* 0x000fca00078e0202 */
[----:B------:R-:W-:-:S13]  /*0500*/  ISETP.GT.U32.AND P2, PT, R9, R2, PT ;  /* 0x000000020900720c */ /* 0x000fda0003f44070 */
[----:B------:R-:W-:Y:S02]  /*0510*/  @!P2 IMAD.IADD R2, R2, 0x1, -R9 ;  /* 0x000000010202a824 */ /* 0x000fe400078e0a09 */
[----:B------:R-:W-:Y:S01]  /*0520*/  @!P2 VIADD R6, R6, 0x1 ;  /* 0x000000010606a836 */ /* 0x000fe20000000000 */
[----:B------:R-:W-:Y:S02]  /*0530*/  ISETP.NE.AND P2, PT, R7, RZ, PT ;  /* 0x000000ff0700720c */ /* 0x000fe40003f45270 */
[----:B------:R-:W-:Y:S02]  /*0540*/  ISETP.GE.U32.AND P1, PT, R2, R9, PT ;  /* 0x000000090200720c */ /* 0x000fe40003f26070 */
[----:B------:R-:W0:Y:S11]  /*0550*/  LDC.64 R2, c[0x0][0x398] ;  /* 0x0000e600ff027b82 */ /* 0x000e360000000a00 */
[----:B------:R-:W-:-:S04]  /*0560*/  @P1 VIADD R6, R6, 0x1 ;  /* 0x0000000106061836 */ /* 0x000fc80000000000 */
[----:B------:R-:W-:Y:S01]  /*0570*/  @!P0 IMAD.MOV R6, RZ, RZ, -R6 ;  /* 0x000000ffff068224 */ /* 0x000fe200078e0a06 */
[----:B------:R-:W-:-:S05]  /*0580*/  @!P2 LOP3.LUT R6, RZ, R7, RZ, 0x33, !PT ;  /* 0x00000007ff06a212 */ /* 0x000fca00078e33ff */
[----:B0-----:R-:W-:-:S06]  /*0590*/  IMAD.WIDE R2, R6, 0x4, R2 ;  /* 0x0000000406027825 */ /* 0x001fcc00078e0202 */
[----:B------:R-:W2:Y:S02]  /*05a0*/  LDG.E R2, desc[UR8][R2.64] ;  /* 0x0000000802027981 */ /* 0x000ea4000c1e1900 */
[----:B--2---:R-:W-:-:S13]  /*05b0*/  ISETP.GE.AND P0, PT, R2, 0x1, PT ;  /* 0x000000010200780c */ /* 0x004fda0003f06270 */
[----:B------:R-:W-:Y:S05]  /*05c0*/  @!P0 EXIT ;  /* 0x000000000000894d */ /* 0x000fea0003800000 */
        /* <DEDUP_REMOVED lines=11> */
[----:B------:R-:W-:Y:S02]  /*0680*/  MOV R3, R7 ;  /* 0x0000000700037202 */ /* 0x000fe40000000f00 */
[----:B------:R-:W-:-:S07]  /*0690*/  MOV R6, 0x6b0 ;  /* 0x000006b000067802 */ /* 0x000fce0000000f00 */
[----:B------:R-:W-:Y:S05]  /*06a0*/  CALL.REL.NOINC `($__internal_0_$__cuda_sm3x_div_rn_noftz_f32_slowpath) ;  /* 0x0000000400d47944 */ /* 0x000fea0003c00000 */
.L_x_594:
[----:B------:R-:W-:Y:S05]  /*06b0*/  BSYNC.RECONVERGENT B0 ;  /* 0x0000000000007941 */ /* 0x000fea0003800200 */
.L_x_593:
[----:B------:R-:W-:Y:S01]  /*06c0*/  STG.E desc[UR8][R4.64+0x400], R3 ;  /* 0x0004000304007986 */ /* 0x000fe2000c101908 */
[----:B------:R-:W-:Y:S05]  /*06d0*/  EXIT ;  /* 0x000000000000794d */ /* 0x000fea0003800000 */
.L_x_588:
[----:B------:R-:W0:Y:S01]  /*06e0*/  S2R R2, SR_TID.X ;  /* 0x0000000000027919 */ /* 0x000e220000002100 */
[----:B------:R-:W-:Y:S01]  /*06f0*/  USHF.R.S32.HI UR7, URZ, 0x1f, UR6 ;  /* 0x0000001fff077899 */ /* 0x000fe20008011406 */
[----:B------:R-:W-:Y:S01]  /*0700*/  BSSY.RECONVERGENT B0, `(.L_x_595) ;  /* 0x0000038000007945 */ /* 0x000fe20003800200 */
[----:B------:R-:W1:Y:S04]  /*0710*/  LDCU UR5, c[0x0][0x388] ;  /* 0x00007100ff0577ac */ /* 0x000e680008000800 */
[----:B------:R-:W-:Y:S01]  /*0720*/  IMAD.U32 R0, RZ, RZ, UR7 ;  /* 0x00000007ff007e24 */ /* 0x000fe2000f8e00ff */
[----:B-1----:R-:W-:Y:S01]  /*0730*/  UIADD3 UR4, UPT, UPT, UR4, UR5, URZ ;  /* 0x0000000504047290 */ /* 0x002fe2000fffe0ff */
[----:B0-----:R-:W-:-:S04]  /*0740*/  ISETP.LT.U32.AND P0, PT, R2, UR6, PT ;  /* 0x0000000602007c0c */ /* 0x001fc8000bf01070 */
[----:B------:R-:W-:-:S13]  /*0750*/  ISETP.GT.AND.EX P0, PT, R0, RZ, PT, P0 ;  /* 0x000000ff0000720c */ /* 0x000fda0003f04300 */
[----:B------:R-:W-:Y:S05]  /*0760*/  @!P0 BRA `(.L_x_596) ;  /* 0x0000000000c48947 */ /* 0x000fea0003800000 */
[----:B------:R-:W0:Y:S01]  /*0770*/  LDC R6, c[0x0][0x3a0] ;  /* 0x0000e800ff067b82 */ /* 0x000e220000000800 */
[----:B------:R-:W-:-:S05]  /*0780*/  VIADD R3, R2, UR4 ;  /* 0x0000000402037c36 */ /* 0x000fca0008000000 */
[----:B------:R-:W-:Y:S02]  /*0790*/  IABS R10, R3 ;  /* 0x00000003000a7213 */ /* 0x000fe40000000000 */
[----:B0-----:R-:W-:-:S04]  /*07a0*/  IABS R7, R6 ;  /* 0x0000000600077213 */ /* 0x001fc80000000000 */
[----:B------:R-:W0:Y:S08]  /*07b0*/  I2F.RP R0, R7 ;  /* 0x0000000700007306 */ /* 0x000e300000209400 */
[----:B0-----:R-:W0:Y:S02]  /*07c0*/  MUFU.RCP R0, R0 ;  /* 0x0000000000007308 */ /* 0x001e240000001000 */
[----:B0-----:R-:W-:-:S06]  /*07d0*/  VIADD R8, R0, 0xffffffe ;  /* 0x0ffffffe00087836 */ /* 0x001fcc0000000000 */
[----:B------:R-:W0:Y:S02]  /*07e0*/  F2I.FTZ.U32.TRUNC.NTZ R5, R8 ;  /* 0x0000000800057305 */ /* 0x000e24000021f000 */
[----:B0-----:R-:W-:-:S04]  /*07f0*/  IMAD.MOV R4, RZ, RZ, -R5 ;  /* 0x000000ffff047224 */ /* 0x001fc800078e0a05 */
[----:B------:R-:W-:Y:S02]  /*0800*/  IMAD R9, R4, R7, RZ ;  /* 0x0000000704097224 */ /* 0x000fe400078e02ff */
[----:B------:R-:W-:-:S05]  /*0810*/  HFMA2 R4, -RZ, RZ, 0, 0 ;  /* 0x00000000ff047431 */ /* 0x000fca00000001ff */
[----:B------:R-:W-:-:S04]  /*0820*/  IMAD.HI.U32 R9, R5, R9, R4 ;  /* 0x0000000905097227 */ /* 0x000fc800078e0004 */
[----:B------:R-:W-:-:S04]  /*0830*/  IMAD.MOV.U32 R4, RZ, RZ, R10 ;  /* 0x000000ffff047224 */ /* 0x000fc800078e000a */
[----:B------:R-:W-:-:S04]  /*0840*/  IMAD.HI.U32 R0, R9, R4, RZ ;  /* 0x0000000409007227 */ /* 0x000fc800078e00ff */
[----:B------:R-:W-:-:S04]  /*0850*/  IMAD.MOV R5, RZ, RZ, -R0 ;  /* 0x000000ffff057224 */ /* 0x000fc800078e0a00 */
[----:B------:R-:W-:-:S05]  /*0860*/  IMAD R4, R7, R5, R4 ;  /* 0x0000000507047224 */ /* 0x000fca00078e0204 */
[----:B------:R-:W-:-:S13]  /*0870*/  ISETP.GT.U32.AND P2, PT, R7, R4, PT ;  /* 0x000000040700720c */ /* 0x000fda0003f44070 */
[----:B------:R-:W-:Y:S02]  /*0880*/  @!P2 IMAD.IADD R4, R4, 0x1, -R7 ;  /* 0x000000010404a824 */ /* 0x000fe400078e0a07 */
[----:B------:R-:W-:Y:S01]  /*0890*/  @!P2 VIADD R0, R0, 0x1 ;  /* 0x000000010000a836 */ /* 0x000fe20000000000 */
[----:B------:R-:W-:Y:S02]  /*08a0*/  ISETP.NE.AND P2, PT, R6, RZ, PT ;  /* 0x000000ff0600720c */ /* 0x000fe40003f45270 */
[----:B------:R-:W-:Y:S02]  /*08b0*/  ISETP.GE.U32.AND P1, PT, R4, R7, PT ;  /* 0x000000070400720c */ /* 0x000fe40003f26070 */
[----:B------:R-:W0:Y:S01]  /*08c0*/  LDC.64 R4, c[0x0][0x398] ;  /* 0x0000e600ff047b82 */ /* 0x000e220000000a00 */
[----:B------:R-:W-:-:S04]  /*08d0*/  LOP3.LUT R7, R3, R6, RZ, 0x3c, !PT ;  /* 0x0000000603077212 */ /* 0x000fc800078e3cff */
[----:B------:R-:W-:-:S06]  /*08e0*/  ISETP.GE.AND P0, PT, R7, RZ, PT ;  /* 0x000000ff0700720c */ /* 0x000fcc0003f06270 */
[----:B------:R-:W-:-:S07]  /*08f0*/  @P1 IADD3 R0, PT, PT, R0, 0x1, RZ ;  /* 0x0000000100001810 */ /* 0x000fce0007ffe0ff */
[----:B------:R-:W-:Y:S01]  /*0900*/  @!P0 IMAD.MOV R0, RZ, RZ, -R0 ;  /* 0x000000ffff008224 */ /* 0x000fe200078e0a00 */
[----:B------:R-:W-:-:S05]  /*0910*/  @!P2 LOP3.LUT R0, RZ, R6, RZ, 0x33, !PT ;  /* 0x00000006ff00a212 */ /* 0x000fca00078e33ff */
[----:B0-----:R-:W-:-:S05]  /*0920*/  IMAD.WIDE R4, R0, 0x4, R4 ;  /* 0x0000000400047825 */ /* 0x001fca00078e0204 */
[----:B------:R-:W2:Y:S02]  /*0930*/  LDG.E R6, desc[UR8][R4.64] ;  /* 0x0000000804067981 */ /* 0x000ea4000c1e1900 */
[----:B--2---:R-:W-:-:S13]  /*0940*/  ISETP.GE.AND P0, PT, R6, 0x1, PT ;  /* 0x000000010600780c */ /* 0x004fda0003f06270 */
[----:B------:R-:W-:Y:S05]  /*0950*/  @!P0 BRA `(.L_x_596) ;  /* 0x0000000000488947 */ /* 0x000fea0003800000 */
[----:B------:R-:W0:Y:S02]  /*0960*/  LDC.64 R4, c[0x0][0x390] ;  /* 0x0000e400ff047b82 */ /* 0x000e240000000a00 */
[----:B0-----:R-:W-:-:S05]  /*0970*/  IMAD.WIDE R4, R3, 0x4, R4 ;  /* 0x0000000403047825 */ /* 0x001fca00078e0204 */
        /* <DEDUP_REMOVED lines=14> */
.L_x_598:
[----:B------:R-:W-:Y:S05]  /*0a60*/  BSYNC.RECONVERGENT B1 ;  /* 0x0000000000017941 */ /* 0x000fea0003800200 */
.L_x_597:
[----:B------:R0:W-:Y:S02]  /*0a70*/  STG.E desc[UR8][R4.64], R3 ;  /* 0x0000000304007986 */ /* 0x0001e4000c101908 */
.L_x_596:
[----:B------:R-:W-:Y:S05]  /*0a80*/  BSYNC.RECONVERGENT B0 ;  /* 0x0000000000007941 */ /* 0x000fea0003800200 */
.L_x_595:
[----:B------:R-:W-:Y:S02]  /*0a90*/  VIADD R2, R2, 0x100 ;  /* 0x0000010002027836 */ /* 0x000fe40000000000 */
[----:B------:R-:W-:-:S03]  /*0aa0*/  IMAD.U32 R0, RZ, RZ, UR7 ;  /* 0x00000007ff007e24 */ /* 0x000fc6000f8e00ff */
[----:B------:R-:W-:-:S04]  /*0ab0*/  ISETP.LT.U32.AND P0, PT, R2, UR6, PT ;  /* 0x0000000602007c0c */ /* 0x000fc8000bf01070 */
[----:B------:R-:W-:-:S13]  /*0ac0*/  ISETP.GT.AND.EX P0, PT, R0, RZ, PT, P0 ;  /* 0x000000ff0000720c */ /* 0x000fda0003f04300 */
[----:B------:R-:W-:Y:S05]  /*0ad0*/  @!P0 EXIT ;  /* 0x000000000000894d */ /* 0x000fea0003800000 */
[----:B0-----:R-:W0:Y:S01]  /*0ae0*/  LDC R4, c[0x0][0x3a0] ;  /* 0x0000e800ff047b82 */ /* 0x001e220000000800 */
[----:B------:R-:W-:Y:S02]  /*0af0*/  VIADD R7, R2, UR4 ;  /* 0x0000000402077c36 */ /* 0x000fe40008000000 */
[----:B------:R-:W-:Y:S01]  /*0b00*/  IMAD.MOV.U32 R2, RZ, RZ, RZ ;  /* 0x000000ffff027224 */ /* 0x000fe200078e00ff */
[----:B0-----:R-:W-:-:S04]  /*0b10*/  IABS R5, R4 ;  /* 0x0000000400057213 */ /* 0x001fc80000000000 */
[----:B------:R-:W0:Y:S08]  /*0b20*/  I2F.RP R0, R5 ;  /* 0x0000000500007306 */ /* 0x000e300000209400 */
[----:B0-----:R-:W0:Y:S02]  /*0b30*/  MUFU.RCP R0, R0 ;  /* 0x0000000000007308 */ /* 0x001e240000001000 */
[----:B0-----:R-:W-:-:S06]  /*0b40*/  IADD3 R6, PT, PT, R0, 0xffffffe, RZ ;  /* 0x0ffffffe00067810 */ /* 0x001fcc0007ffe0ff */
[----:B------:R-:W0:Y:S02]  /*0b50*/  F2I.FTZ.U32.TRUNC.NTZ R3, R6 ;  /* 0x0000000600037305 */ /* 0x000e24000021f000 */
[----:B0-----:R-:W-:-:S04]  /*0b60*/  IMAD.MOV R8, RZ, RZ, -R3 ;  /* 0x000000ffff087224 */ /* 0x001fc800078e0a03 */
[----:B------:R-:W-:Y:S01]  /*0b70*/  IMAD R9, R8, R5, RZ ;  /* 0x0000000508097224 */ /* 0x000fe200078e02ff */
[----:B------:R-:W-:-:S03]  /*0b80*/  IABS R8, R7 ;  /* 0x0000000700087213 */ /* 0x000fc60000000000 */
[----:B------:R-:W-:-:S04]  /*0b90*/  IMAD.HI.U32 R9, R3, R9, R2 ;  /* 0x0000000903097227 */ /* 0x000fc800078e0002 */
        /* <DEDUP_REMOVED lines=12> */
[----:B------:R-:W-:-:S07]  /*0c60*/  @P1 VIADD R0, R0, 0x1 ;  /* 0x0000000100001836 */ /* 0x000fce0000000000 */
[----:B------:R-:W-:Y:S02]  /*0c70*/  @!P0 IADD3 R0, PT, PT, -R0, RZ, RZ ;  /* 0x000000ff00008210 */ /* 0x000fe40007ffe1ff */
[----:B------:R-:W-:-:S05]  /*0c80*/  @!P2 LOP3.LUT R0, RZ, R4, RZ, 0x33, !PT ;  /* 0x00000004ff00a212 */ /* 0x000fca00078e33ff */
[----:B0-----:R-:W-:-:S06]  /*0c90*/  IMAD.WIDE R2, R0, 0x4, R2 ;  /* 0x0000000400027825 */ /* 0x001fcc00078e0202 */
[----:B------:R-:W2:Y:S02]  /*0ca0*/  LDG.E R2, desc[UR8][R2.64] ;  /* 0x0000000802027981 */ /* 0x000ea4000c1e1900 */
[----:B--2---:R-:W-:-:S13]  /*0cb0*/  ISETP.GE.AND P0, PT, R2, 0x1, PT ;  /* 0x000000010200780c */ /* 0x004fda0003f06270 */
[----:B------:R-:W-:Y:S05]  /*0cc0*/  @!P0 EXIT ;  /* 0x000000000000894d */ /* 0x000fea0003800000 */
        /* <DEDUP_REMOVED lines=16> */
.L_x_600:
[----:B------:R-:W-:Y:S05]  /*0dd0*/  BSYNC.RECONVERGENT B0 ;  /* 0x0000000000007941 */ /* 0x000fea0003800200 */
.L_x_599:
[----:B------:R-:W-:Y:S01]  /*0de0*/  STG.E desc[UR8][R4.64], R3 ;  /* 0x0000000304007986 */ /* 0x000fe2000c101908 */
[----:B------:R-:W-:Y:S05]  /*0df0*/  EXIT ;  /* 0x000000000000794d */ /* 0x000fea0003800000 */
        .weak           $__internal_0_$__cuda_sm3x_div_rn_noftz_f32_slowpath
        .type           $__internal_0_$__cuda_sm3x_div_rn_noftz_f32_slowpath,@function
        .size           $__internal_0_$__cuda_sm3x_div_rn_noftz_f32_slowpath,(.L_x_1054 - $__internal_0_$__cuda_sm3x_div_rn_noftz_f32_slowpath)
$__internal_0_$__cuda_sm3x_div_rn_noftz_f32_slowpath:
[----:B------:R-:W-:Y:S01]  /*0e00*/  SHF.R.U32.HI R8, RZ, 0x17, R3 ;  /* 0x00000017ff087819 */ /* 0x000fe20000011603 */
[----:B------:R-:W-:Y:S01]  /*0e10*/  BSSY.RECONVERGENT B2, `(.L_x_601) ;  /* 0x0000062000027945 */ /* 0x000fe20003800200 */
[----:B------:R-:W-:Y:S02]  /*0e20*/  SHF.R.U32.HI R7, RZ, 0x17, R0 ;  /* 0x00000017ff077819 */ /* 0x000fe40000011600 */
[----:B------:R-:W-:Y:S02]  /*0e30*/  LOP3.LUT R8, R8, 0xff, RZ, 0xc0, !PT ;  /* 0x000000ff08087812 */ /* 0x000fe400078ec0ff */
[----:B------:R-:W-:-:S03]  /*0e40*/  LOP3.LUT R12, R7, 0xff, RZ, 0xc0, !PT ;  /* 0x000000ff070c7812 */ /* 0x000fc600078ec0ff */
[----:B------:R-:W-:Y:S02]  /*0e50*/  VIADD R10, R8, 0xffffffff ;  /* 0xffffffff080a7836 */ /* 0x000fe40000000000 */
[----:B------:R-:W-:-:S03]  /*0e60*/  VIADD R9, R12, 0xffffffff ;  /* 0xffffffff0c097836 */ /* 0x000fc60000000000 */
[----:B------:R-:W-:-:S04]  /*0e70*/  ISETP.GT.U32.AND P0, PT, R10, 0xfd, PT ;  /* 0x000000fd0a00780c */ /* 0x000fc80003f04070 */
[----:B------:R-:W-:-:S13]  /*0e80*/  ISETP.GT.U32.OR P0, PT, R9, 0xfd, P0 ;  /* 0x000000fd0900780c */ /* 0x000fda0000704470 */
[----:B------:R-:W-:Y:S01]  /*0e90*/  @!P0 MOV R7, RZ ;  /* 0x000000ff00078202 */ /* 0x000fe20000000f00 */
[----:B------:R-:W-:Y:S06]  /*0ea0*/  @!P0 BRA `(.L_x_602) ;  /* 0x00000000005c8947 */ /* 0x000fec0003800000 */
[----:B------:R-:W-:Y:S02]  /*0eb0*/  FSETP.GTU.FTZ.AND P0, PT, |R0|, +INF , PT ;  /* 0x7f8000000000780b */ /* 0x000fe40003f1c200 */
[----:B------:R-:W-:-:S04]  /*0ec0*/  FSETP.GTU.FTZ.AND P1, PT, |R3|, +INF , PT ;  /* 0x7f8000000300780b */ /* 0x000fc80003f3c200 */
[----:B------:R-:W-:-:S13]  /*0ed0*/  PLOP3.LUT P0, PT, P0, P1, PT, 0xf8, 0x8f ;  /* 0x00000000008f781c */ /* 0x000fda0000703f70 */
[----:B------:R-:W-:Y:S05]  /*0ee0*/  @P0 BRA `(.L_x_603) ;  /* 0x00000004004c0947 */ /* 0x000fea0003800000 */
[----:B------:R-:W-:-:S13]  /*0ef0*/  LOP3.LUT P0, RZ, R3, 0x7fffffff, R0, 0xc8, !PT ;  /* 0x7fffffff03ff7812 */ /* 0x000fda000780c800 */
[----:B------:R-:W-:Y:S05]  /*0f00*/  @!P0 BRA `(.L_x_604) ;  /* 0x00000004003c8947 */ /* 0x000fea0003800000 */
[C---:B------:R-:W-:Y:S02]  /*0f10*/  FSETP.NEU.FTZ.AND P2, PT, |R0|.reuse, +INF , PT ;  /* 0x7f8000000000780b */ /* 0x040fe40003f5d200 */
[----:B------:R-:W-:Y:S02]  /*0f20*/  FSETP.NEU.FTZ.AND P1, PT, |R3|, +INF , PT ;  /* 0x7f8000000300780b */ /* 0x000fe40003f3d200 */
[----:B------:R-:W-:-:S11]  /*0f30*/  FSETP.NEU.FTZ.AND P0, PT, |R0|, +INF , PT ;  /* 0x7f8000000000780b */ /* 0x000fd60003f1d200 */
[----:B------:R-:W-:Y:S05]  /*0f40*/  @!P1 BRA !P2, `(.L_x_604) ;  /* 0x00000004002c9947 */ /* 0x000fea0005000000 */
[----:B------:R-:W-:-:S04]  /*0f50*/  LOP3.LUT P2, RZ, R0, 0x7fffffff, RZ, 0xc0, !PT ;  /* 0x7fffffff00ff7812 */ /* 0x000fc8000784c0ff */
[----:B------:R-:W-:-:S13]  /*0f60*/  PLOP3.LUT P1, PT, P1, P2, PT, 0x2f, 0xf2 ;  /* 0x0000000000f2781c */ /* 0x000fda0000f24577 */
[----:B------:R-:W-:Y:S05]  /*0f70*/  @P1 BRA `(.L_x_605) ;  /* 0x0000000400181947 */ /* 0x000fea0003800000 */
[----:B------:R-:W-:-:S04]  /*0f80*/  LOP3.LUT P1, RZ, R3, 0x7fffffff, RZ, 0xc0, !PT ;  /* 0x7fffffff03ff7812 */ /* 0x000fc8000782c0ff */
[----:B------:R-:W-:-:S13]  /*0f90*/  PLOP3.LUT P0, PT, P0, P1, PT, 0x2f, 0xf2 ;  /* 0x0000000000f2781c */ /* 0x000fda0000702577 */
[----:B------:R-:W-:Y:S05]  /*0fa0*/  @P0 BRA `(.L_x_606) ;  /* 0x0000000400000947 */ /* 0x000fea0003800000 */
[----:B------:R-:W-:Y:S02]  /*0fb0*/  ISETP.GE.AND P0, PT, R9, RZ, PT ;  /* 0x000000ff0900720c */ /* 0x000fe40003f06270 */
[----:B------:R-:W-:-:S11]  /*0fc0*/  ISETP.GE.AND P1, PT, R10, RZ, PT ;  /* 0x000000ff0a00720c */ /* 0x000fd60003f26270 */
[----:B------:R-:W-:Y:S02]  /*0fd0*/  @P0 IMAD.MOV.U32 R7, RZ, RZ, RZ ;  /* 0x000000ffff070224 */ /* 0x000fe400078e00ff */
[----:B------:R-:W-:Y:S01]  /*0fe0*/  @!P0 FFMA R0, R0, 1.84467440737095516160e+19, RZ ;  /* 0x5f80000000008823 */ /* 0x000fe200000000ff */
[----:B------:R-:W-:Y:S02]  /*0ff0*/  @!P0 IMAD.MOV.U32 R7, RZ, RZ, -0x40 ;  /* 0xffffffc0ff078424 */ /* 0x000fe400078e00ff */
[----:B------:R-:W-:Y:S02]  /*1000*/  @!P1 FFMA R3, R3, 1.84467440737095516160e+19, RZ ;  /* 0x5f80000003039823 */ /* 0x000fe400000000ff */
[----:B------:R-:W-:-:S07]  /*1010*/  @!P1 VIADD R7, R7, 0x40 ;  /* 0x0000004007079836 */ /* 0x000fce0000000000 */
.L_x_602:
[----:B------:R-:W-:Y:S01]  /*1020*/  LEA R10, R8, 0xc0800000, 0x17 ;  /* 0xc0800000080a7811 */ /* 0x000fe200078eb8ff */
[----:B------:R-:W-:Y:S03]  /*1030*/  BSSY.RECONVERGENT B3, `(.L_x_607) ;  /* 0x0000036000037945 */ /* 0x000fe60003800200 */
[----:B------:R-:W-:Y:S01]  /*1040*/  IADD3 R10, PT, PT, -R10, R3, RZ ;  /* 0x000000030a0a7210 */ /* 0x000fe20007ffe1ff */
[----:B------:R-:W-:-:S03]  /*1050*/  VIADD R3, R12, 0xffffff81 ;  /* 0xffffff810c037836 */ /* 0x000fc60000000000 */
[----:B------:R-:W0:Y:S01]  /*1060*/  MUFU.RCP R9, R10 ;  /* 0x0000000a00097308 */ /* 0x000e220000001000 */
[----:B------:R-:W-:Y:S01]  /*1070*/  FADD.FTZ R11, -R10, -RZ ;  /* 0x800000ff0a0b7221 */ /* 0x000fe20000010100 */
[C---:B------:R-:W-:Y:S01]  /*1080*/  IMAD R0, R3.reuse, -0x800000, R0 ;  /* 0xff80000003007824 */ /* 0x040fe200078e0200 */
[----:B------:R-:W-:-:S05]  /*1090*/  IADD3 R8, PT, PT, R3, 0x7f, -R8 ;  /* 0x0000007f03087810 */ /* 0x000fca0007ffe808 */
[----:B------:R-:W-:Y:S02]  /*10a0*/  IMAD.IADD R8, R8, 0x1, R7 ;  /* 0x0000000108087824 */ /* 0x000fe400078e0207 */
[----:B0-----:R-:W-:-:S04]  /*10b0*/  FFMA R12, R9, R11, 1 ;  /* 0x3f800000090c7423 */ /* 0x001fc8000000000b */
[----:B------:R-:W-:-:S04]  /*10c0*/  FFMA R14, R9, R12, R9 ;  /* 0x0000000c090e7223 */ /* 0x000fc80000000009 */
[----:B------:R-:W-:-:S04]  /*10d0*/  FFMA R9, R0, R14, RZ ;  /* 0x0000000e00097223 */ /* 0x000fc800000000ff */
[----:B------:R-:W-:-:S04]  /*10e0*/  FFMA R12, R11, R9, R0 ;  /* 0x000000090b0c7223 */ /* 0x000fc80000000000 */
[----:B------:R-:W-:-:S04]  /*10f0*/  FFMA R9, R14, R12, R9 ;  /* 0x0000000c0e097223 */ /* 0x000fc80000000009 */
[----:B------:R-:W-:-:S04]  /*1100*/  FFMA R12, R11, R9, R0 ;  /* 0x000000090b0c7223 */ /* 0x000fc80000000000 */
[----:B------:R-:W-:-:S05]  /*1110*/  FFMA R0, R14, R12, R9 ;  /* 0x0000000c0e007223 */ /* 0x000fca0000000009 */
[----:B------:R-:W-:-:S04]  /*1120*/  SHF.R.U32.HI R3, RZ, 0x17, R0 ;  /* 0x00000017ff037819 */ /* 0x000fc80000011600 */
[----:B------:R-:W-:-:S05]  /*1130*/  LOP3.LUT R3, R3, 0xff, RZ, 0xc0, !PT ;  /* 0x000000ff03037812 */ /* 0x000fca00078ec0ff */
[----:B------:R-:W-:-:S05]  /*1140*/  IMAD.IADD R11, R3, 0x1, R8 ;  /* 0x00000001030b7824 */ /* 0x000fca00078e0208 */
[----:B------:R-:W-:-:S04]  /*1150*/  IADD3 R3, PT, PT, R11, -0x1, RZ ;  /* 0xffffffff0b037810 */ /* 0x000fc80007ffe0ff */
[----:B------:R-:W-:-:S13]  /*1160*/  ISETP.GE.U32.AND P0, PT, R3, 0xfe, PT ;  /* 0x000000fe0300780c */ /* 0x000fda0003f06070 */
[----:B------:R-:W-:Y:S05]  /*1170*/  @!P0 BRA `(.L_x_608) ;  /* 0x0000000000808947 */ /* 0x000fea0003800000 */
[----:B------:R-:W-:-:S13]  /*1180*/  ISETP.GT.AND P0, PT, R11, 0xfe, PT ;  /* 0x000000fe0b00780c */ /* 0x000fda0003f04270 */
[----:B------:R-:W-:Y:S05]  /*1190*/  @P0 BRA `(.L_x_609) ;  /* 0x00000000006c0947 */ /* 0x000fea0003800000 */
[----:B------:R-:W-:-:S13]  /*11a0*/  ISETP.GE.AND P0, PT, R11, 0x1, PT ;  /* 0x000000010b00780c */ /* 0x000fda0003f06270 */
[----:B------:R-:W-:Y:S05]  /*11b0*/  @P0 BRA `(.L_x_610) ;  /* 0x0000000000740947 */ /* 0x000fea0003800000 */
[----:B------:R-:W-:Y:S02]  /*11c0*/  ISETP.GE.AND P0, PT, R11, -0x18, PT ;  /* 0xffffffe80b00780c */ /* 0x000fe40003f06270 */
[----:B------:R-:W-:-:S11]  /*11d0*/  LOP3.LUT R0, R0, 0x80000000, RZ, 0xc0, !PT ;  /* 0x8000000000007812 */ /* 0x000fd600078ec0ff */
[----:B------:R-:W-:Y:S05]  /*11e0*/  @!P0 BRA `(.L_x_610) ;  /* 0x0000000000688947 */ /* 0x000fea0003800000 */
[CCC-:B------:R-:W-:Y:S01]  /*11f0*/  FFMA.RZ R3, R14.reuse, R12.reuse, R9.reuse ;  /* 0x0000000c0e037223 */ /* 0x1c0fe2000000c009 */
[C---:B------:R-:W-:Y:S02]  /*1200*/  VIADD R10, R11.reuse, 0x20 ;  /* 0x000000200b0a7836 */ /* 0x040fe40000000000 */
[CCC-:B------:R-:W-:Y:S01]  /*1210*/  FFMA.RM R8, R14.reuse, R12.reuse, R9.reuse ;  /* 0x0000000c0e087223 */ /* 0x1c0fe20000004009 */
[----:B------:R-:W-:Y:S02]  /*1220*/  ISETP.NE.AND P2, PT, R11, RZ, PT ;  /* 0x000000ff0b00720c */ /* 0x000fe40003f45270 */
[----:B------:R-:W-:Y:S01]  /*1230*/  LOP3.LUT R7, R3, 0x7fffff, RZ, 0xc0, !PT ;  /* 0x007fffff03077812 */ /* 0x000fe200078ec0ff */
[----:B------:R-:W-:Y:S01]  /*1240*/  FFMA.RP R3, R14, R12, R9 ;  /* 0x0000000c0e037223 */ /* 0x000fe20000008009 */
[----:B------:R-:W-:Y:S01]  /*1250*/  IMAD.MOV R9, RZ, RZ, -R11 ;  /* 0x000000ffff097224 */ /* 0x000fe200078e0a0b */
[----:B------:R-:W-:Y:S02]  /*1260*/  ISETP.NE.AND P1, PT, R11, RZ, PT ;  /* 0x000000ff0b00720c */ /* 0x000fe40003f25270 */
[----:B------:R-:W-:-:S02]  /*1270*/  LOP3.LUT R7, R7, 0x800000, RZ, 0xfc, !PT ;  /* 0x0080000007077812 */ /* 0x000fc400078efcff */
[----:B------:R-:W-:Y:S02]  /*1280*/  FSETP.NEU.FTZ.AND P0, PT, R3, R8, PT ;  /* 0x000000080300720b */ /* 0x000fe40003f1d000 */
[----:B------:R-:W-:Y:S02]  /*1290*/  SHF.L.U32 R10, R7, R10, RZ ;  /* 0x0000000a070a7219 */ /* 0x000fe400000006ff */
[----:B------:R-:W-:Y:S02]  /*12a0*/  SEL R8, R9, RZ, P2 ;  /* 0x000000ff09087207 */ /* 0x000fe40001000000 */
[----:B------:R-:W-:Y:S02]  /*12b0*/  ISETP.NE.AND P1, PT, R10, RZ, P1 ;  /* 0x000000ff0a00720c */ /* 0x000fe40000f25270 */
[----:B------:R-:W-:Y:S02]  /*12c0*/  SHF.R.U32.HI R8, RZ, R8, R7 ;  /* 0x00000008ff087219 */ /* 0x000fe40000011607 */
[----:B------:R-:W-:-:S02]  /*12d0*/  PLOP3.LUT P0, PT, P0, P1, PT, 0xf8, 0x8f ;  /* 0x00000000008f781c */ /* 0x000fc40000703f70 */
[----:B------:R-:W-:Y:S02]  /*12e0*/  SHF.R.U32.HI R10, RZ, 0x1, R8 ;  /* 0x00000001ff0a7819 */ /* 0x000fe40000011608 */
[----:B------:R-:W-:-:S04]  /*12f0*/  SEL R3, RZ, 0x1, !P0 ;  /* 0x00000001ff037807 */ /* 0x000fc80004000000 */
[----:B------:R-:W-:-:S04]  /*1300*/  LOP3.LUT R3, R3, 0x1, R10, 0xf8, !PT ;  /* 0x0000000103037812 */ /* 0x000fc800078ef80a */
[----:B------:R-:W-:-:S05]  /*1310*/  LOP3.LUT R3, R3, R8, RZ, 0xc0, !PT ;  /* 0x0000000803037212 */ /* 0x000fca00078ec0ff */
[----:B------:R-:W-:-:S05]  /*1320*/  IMAD.IADD R3, R10, 0x1, R3 ;  /* 0x000000010a037824 */ /* 0x000fca00078e0203 */
[----:B------:R-:W-:Y:S01]  /*1330*/  LOP3.LUT R0, R3, R0, RZ, 0xfc, !PT ;  /* 0x0000000003007212 */ /* 0x000fe200078efcff */
[----:B------:R-:W-:Y:S06]  /*1340*/  BRA `(.L_x_610) ;  /* 0x0000000000107947 */ /* 0x000fec0003800000 */
.L_x_609:
[----:B------:R-:W-:-:S04]  /*1350*/  LOP3.LUT R0, R0, 0x80000000, RZ, 0xc0, !PT ;  /* 0x8000000000007812 */ /* 0x000fc800078ec0ff */
[----:B------:R-:W-:Y:S01]  /*1360*/  LOP3.LUT R0, R0, 0x7f800000, RZ, 0xfc, !PT ;  /* 0x7f80000000007812 */ /* 0x000fe200078efcff */
[----:B------:R-:W-:Y:S06]  /*1370*/  BRA `(.L_x_610) ;  /* 0x0000000000047947 */ /* 0x000fec0003800000 */
.L_x_608:
[----:B------:R-:W-:-:S07]  /*1380*/  LEA R0, R8, R0, 0x17 ;  /* 0x0000000008007211 */ /* 0x000fce00078eb8ff */
.L_x_610:
[----:B------:R-:W-:Y:S05]  /*1390*/  BSYNC.RECONVERGENT B3 ;  /* 0x0000000000037941 */ /* 0x000fea0003800200 */
.L_x_607:
[----:B------:R-:W-:Y:S05]  /*13a0*/  BRA `(.L_x_611) ;  /* 0x0000000000207947 */ /* 0x000fea0003800000 */
.L_x_606:
[----:B------:R-:W-:-:S04]  /*13b0*/  LOP3.LUT R0, R3, 0x80000000, R0, 0x48, !PT ;  /* 0x8000000003007812 */ /* 0x000fc800078e4800 */
[----:B------:R-:W-:Y:S01]  /*13c0*/  LOP3.LUT R0, R0, 0x7f800000, RZ, 0xfc, !PT ;  /* 0x7f80000000007812 */ /* 0x000fe200078efcff */
[----:B------:R-:W-:Y:S06]  /*13d0*/  BRA `(.L_x_611) ;  /* 0x0000000000147947 */ /* 0x000fec0003800000 */
.L_x_605:
[----:B------:R-:W-:Y:S01]  /*13e0*/  LOP3.LUT R0, R3, 0x80000000, R0, 0x48, !PT ;  /* 0x8000000003007812 */ /* 0x000fe200078e4800 */
[----:B------:R-:W-:Y:S06]  /*13f0*/  BRA `(.L_x_611) ;  /* 0x00000000000c7947 */ /* 0x000fec0003800000 */
.L_x_604:
[----:B------:R-:W0:Y:S01]  /*1400*/  MUFU.RSQ R0, -QNAN ;  /* 0xffc0000000007908 */ /* 0x000e220000001400 */
[----:B------:R-:W-:Y:S05]  /*1410*/  BRA `(.L_x_611) ;  /* 0x0000000000047947 */ /* 0x000fea0003800000 */
.L_x_603:
[----:B------:R-:W-:-:S07]  /*1420*/  FADD.FTZ R0, R0, R3 ;  /* 0x0000000300007221 */ /* 0x000fce0000010000 */
.L_x_611:
[----:B------:R-:W-:Y:S05]  /*1430*/  BSYNC.RECONVERGENT B2 ;  /* 0x0000000000027941 */ /* 0x000fea0003800200 */
.L_x_601:
[----:B------:R-:W-:Y:S02]  /*1440*/  IMAD.MOV.U32 R7, RZ, RZ, 0x0 ;  /* 0x00000000ff077424 */ /* 0x000fe400078e00ff */
[----:B0-----:R-:W-:Y:S02]  /*1450*/  IMAD.MOV.U32 R3, RZ, RZ, R0 ;  /* 0x000000ffff037224 */ /* 0x001fe400078e0000 */
[----:B------:R-:W-:Y:S05]  /*1460*/  RET.REL.NODEC R6 `(_ZN3cub18CUB_300001_SM_10006detail8for_each13static_kernelINS2_12policy_hub_t12policy_500_tElNS2_12op_wrapper_tIl17NormalizeCentroidN6thrust24THRUST_300001_SM_1000_NS17counting_iteratorIiNS9_11use_defaultESB_SB_EEEEEEvT0_T1_) ;  /* 0xffffffe806e47950 */ /* 0x000fea0003c3ffff */
.L_x_612:
        /* <DEDUP_REMOVED lines=9> */
.L_x_1054:


//--------------------- .text._ZN3cub18CUB_300001_SM_10006detail8for_each13static_kernelINS2_12policy_hub_t12policy_500_tElN6thrust24THRUST_300001_SM_1000_NS8cuda_cub10__tabulate7functorINS7_6detail15normal_iteratorINS7_10device_ptrIiEEEENS7_6system6detail7generic6detail22compute_sequence_valueIivEElEEEEvT0_T1_ --------------------------
	.section	.text._ZN3cub18CUB_300001_SM_10006detail8for_each13static_kernelINS2_12policy_hub_t12policy_500_tElN6thrust24THRUST_300001_SM_1000_NS8cuda_cub10__tabulate7functorINS7_6detail15normal_iteratorINS7_10device_ptrIiEEEENS7_6system6detail7generic6detail22compute_sequence_valueIivEElEEEEvT0_T1_,"ax",@progbits
	.align	128
        .global         _ZN3cub18CUB_300001_SM_10006detail8for_each13static_kernelINS2_12policy_hub_t12policy_500_tElN6thrust24THRUST_300001_SM_1000_NS8cuda_cub10__tabulate7functorINS7_6detail15normal_iteratorINS7_10device_ptrIiEEEENS7_6system6detail7generic6detail22compute_sequence_valueIivEElEEEEvT0_T1_
        .type           _ZN3cub18CUB_300001_SM_10006detail8for_each13static_kernelINS2_12policy_hub_t12policy_500_tElN6thrust24THRUST_300001_SM_1000_NS8cuda_cub10__tabulate7functorINS7_6detail15normal_iteratorINS7_10device_ptrIiEEEENS7_6system6detail7generic6detail22compute_sequence_valueIivEElEEEEvT0_T1_,@function
        .size           _ZN3cub18CUB_300001_SM_10006detail8for_each13static_kernelINS2_12policy_hub_t12policy_500_tElN6thrust24THRUST_300001_SM_1000_NS8cuda_cub10__tabulate7functorINS7_6detail15normal_iteratorINS7_10device_ptrIiEEEENS7_6system6detail7generic6detail22compute_sequence_valueIivEElEEEEvT0_T1_,(.L_x_1070 - _ZN3cub18CUB_300001_SM_10006detail8for_each13static_kernelINS2_12policy_hub_t12policy_500_tElN6thrust24THRUST_300001_SM_1000_NS8cuda_cub10__tabulate7functorINS7_6detail15normal_iteratorINS7_10device_ptrIiEEEENS7_6system6detail7generic6detail22compute_sequence_valueIivEElEEEEvT0_T1_)
        .other          _ZN3cub18CUB_300001_SM_10006detail8for_each13static_kernelINS2_12policy_hub_t12policy_500_tElN6thrust24THRUST_300001_SM_1000_NS8cuda_cub10__tabulate7functorINS7_6detail15normal_iteratorINS7_10device_ptrIiEEEENS7_6system6detail7generic6detail22compute_sequence_valueIivEElEEEEvT0_T1_,@"STO_CUDA_ENTRY STV_DEFAULT"
_ZN3cub18CUB_300001_SM_10006detail8for_each13static_kernelINS2_12policy_hub_t12policy_500_tElN6thrust24THRUST_300001_SM_1000_NS8cuda_cub10__tabulate7functorINS7_6detail15normal_iteratorINS7_10device_ptrIiEEEENS7_6system6detail7generic6detail22compute_sequence_valueIivEElEEEEvT0_T1_:
.text._ZN3cub18CUB_300001_SM_10006detail8for_each13static_kernelINS2_12policy_hub_t12policy_500_tElN6thrust24THRUST_300001_SM_1000_NS8cuda_cub10__tabulate7functorINS7_6detail15normal_iteratorINS7_10device_ptrIiEEEENS7_6system6detail7generic6detail22compute_sequence_valueIivEElEEEEvT0_T1_:
        /* <DEDUP_REMOVED lines=10> */
[----:B------:R-:W0:Y:S01]  /*00a0*/  S2R R0, SR_TID.X ;  /* 0x0000000000007919 */ /* 0x000e220000002100 */
[----:B------:R-:W1:Y:S01]  /*00b0*/  LDC.64 R6, c[0x0][0x390] ;  /* 0x0000e400ff067b82 */ /* 0x000e620000000a00 */
[----:B------:R-:W2:Y:S01]  /*00c0*/  LDCU.64 UR10, c[0x0][0x388] ;  /* 0x00007100ff0a77ac */ /* 0x000ea20008000a00 */
[----:B0-----:R-:W-:-:S05]  /*00d0*/  IADD3 R5, P0, PT, R0, UR4, RZ ;  /* 0x0000000400057c10 */ /* 0x001fca000ff1e0ff */
[----:B------:R-:W-:Y:S01]  /*00e0*/  IMAD.X R4, RZ, RZ, UR5, P0 ;  /* 0x00000005ff047e24 */ /* 0x000fe200080e06ff */
[C---:B--2---:R-:W-:Y:S01]  /*00f0*/  LEA R2, P0, R5.reuse, UR10, 0x2 ;  /* 0x0000000a05027c11 */ /* 0x044fe2000f8010ff */
[----:B------:R-:W-:-:S03]  /*0100*/  VIADD R0, R5, 0x100 ;  /* 0x0000010005007836 */ /* 0x000fc60000000000 */
[C---:B------:R-:W-:Y:S01]  /*0110*/  LEA.HI.X R3, R5.reuse, UR11, R4, 0x2, P0 ;  /* 0x0000000b05037c11 */ /* 0x040fe200080f1404 */
[-CC-:B-1----:R-:W-:Y:S02]  /*0120*/  IMAD R5, R5, R7.reuse, R6.reuse ;  /* 0x0000000705057224 */ /* 0x182fe400078e0206 */
[----:B------:R-:W-:-:S03]  /*0130*/  IMAD R7, R0, R7, R6 ;  /* 0x0000000700077224 */ /* 0x000fc600078e0206 */
[----:B------:R-:W-:Y:S04]  /*0140*/  STG.E desc[UR8][R2.64], R5 ;  /* 0x0000000502007986 */ /* 0x000fe8000c101908 */
[----:B------:R-:W-:Y:S01]  /*0150*/  STG.E desc[UR8][R2.64+0x400], R7 ;  /* 0x0004000702007986 */ /* 0x000fe2000c101908 */
[----:B------:R-:W-:Y:S05]  /*0160*/  EXIT ;  /* 0x000000000000794d */ /* 0x000fea0003800000 */
.L_x_613:
[----:B------:R-:W0:Y:S01]  /*0170*/  S2R R2, SR_TID.X ;  /* 0x0000000000027919 */ /* 0x000e220000002100 */
[----:B------:R-:W-:Y:S01]  /*0180*/  USHF.R.S32.HI UR7, URZ, 0x1f, UR6 ;  /* 0x0000001fff077899 */ /* 0x000fe20008011406 */
[----:B------:R-:W-:Y:S05]  /*0190*/  BSSY.RECONVERGENT B0, `(.L_x_614) ;  /* 0x0000011000007945 */ /* 0x000fea0003800200 */
[----:B------:R-:W-:Y:S02]  /*01a0*/  IMAD.U32 R3, RZ, RZ, UR7 ;  /* 0x00000007ff037e24 */ /* 0x000fe4000f8e00ff */
[----:B------:R-:W-:Y:S01]  /*01b0*/  IMAD.U32 R4, RZ, RZ, UR7 ;  /* 0x00000007ff047e24 */ /* 0x000fe2000f8e00ff */
[C---:B0-----:R-:W-:Y:S01]  /*01c0*/  ISETP.LT.U32.AND P0, PT, R2.reuse, UR6, PT ;  /* 0x0000000602007c0c */ /* 0x041fe2000bf01070 */
[----:B------:R-:W-:-:S03]  /*01d0*/  VIADD R0, R2, 0x100 ;  /* 0x0000010002007836 */ /* 0x000fc60000000000 */
[----:B------:R-:W-:Y:S02]  /*01e0*/  ISETP.GT.AND.EX P0, PT, R3, RZ, PT, P0 ;  /* 0x000000ff0300720c */ /* 0x000fe40003f04300 */
[----:B------:R-:W-:-:S04]  /*01f0*/  ISETP.LT.U32.AND P1, PT, R0, UR6, PT ;  /* 0x0000000600007c0c */ /* 0x000fc8000bf21070 */
[----:B------:R-:W-:-:S07]  /*0200*/  ISETP.GT.AND.EX P1, PT, R4, RZ, PT, P1 ;  /* 0x000000ff0400720c */ /* 0x000fce0003f24310 */
[----:B------:R-:W-:Y:S06]  /*0210*/  @!P0 BRA `(.L_x_615) ;  /* 0x0000000000208947 */ /* 0x000fec0003800000 */
[----:B------:R-:W0:Y:S01]  /*0220*/  LDC.64 R6, c[0x0][0x390] ;  /* 0x0000e400ff067b82 */ /* 0x000e220000000a00 */
[----:B------:R-:W1:Y:S01]  /*0230*/  LDCU.64 UR10, c[0x0][0x388] ;  /* 0x00007100ff0a77ac */ /* 0x000e620008000a00 */
[----:B------:R-:W-:-:S05]  /*0240*/  IADD3 R4, P0, PT, R2, UR4, RZ ;  /* 0x0000000402047c10 */ /* 0x000fca000ff1e0ff */
[----:B------:R-:W-:Y:S01]  /*0250*/  IMAD.X R3, RZ, RZ, UR5, P0 ;  /* 0x00000005ff037e24 */ /* 0x000fe200080e06ff */
[----:B-1----:R-:W-:-:S04]  /*0260*/  LEA R2, P0, R4, UR10, 0x2 ;  /* 0x0000000a04027c11 */ /* 0x002fc8000f8010ff */
[C---:B------:R-:W-:Y:S01]  /*0270*/  LEA.HI.X R3, R4.reuse, UR11, R3, 0x2, P0 ;  /* 0x0000000b04037c11 */ /* 0x040fe200080f1403 */
[----:B0-----:R-:W-:-:S05]  /*0280*/  IMAD R7, R4, R7, R6 ;  /* 0x0000000704077224 */ /* 0x001fca00078e0206 */
[----:B------:R0:W-:Y:S03]  /*0290*/  STG.E desc[UR8][R2.64], R7 ;  /* 0x0000000702007986 */ /* 0x0001e6000c101908 */
.L_x_615:
[----:B------:R-:W-:Y:S05]  /*02a0*/  BSYNC.RECONVERGENT B0 ;  /* 0x0000000000007941 */ /* 0x000fea0003800200 */
.L_x_614:
[----:B------:R-:W-:Y:S05]  /*02b0*/  @!P1 EXIT ;  /* 0x000000000000994d */ /* 0x000fea0003800000 */
[----:B------:R-:W1:Y:S01]  /*02c0*/  LDC.64 R4, c[0x0][0x390] ;  /* 0x0000e400ff047b82 */ /* 0x000e620000000a00 */
[----:B------:R-:W2:Y:S01]  /*02d0*/  LDCU.64 UR6, c[0x0][0x388] ;  /* 0x00007100ff0677ac */ /* 0x000ea20008000a00 */
[----:B------:R-:W-:-:S05]  /*02e0*/  IADD3 R0, P0, PT, R0, UR4, RZ ;  /* 0x0000000400007c10 */ /* 0x000fca000ff1e0ff */
[----:B0-----:R-:W-:Y:S01]  /*02f0*/  IMAD.X R3, RZ, RZ, UR5, P0 ;  /* 0x00000005ff037e24 */ /* 0x001fe200080e06ff */
[----:B--2---:R-:W-:-:S04]  /*0300*/  LEA R2, P0, R0, UR6, 0x2 ;  /* 0x0000000600027c11 */ /* 0x004fc8000f8010ff */
[C---:B------:R-:W-:Y:S01]  /*0310*/  LEA.HI.X R3, R0.reuse, UR7, R3, 0x2, P0 ;  /* 0x0000000700037c11 */ /* 0x040fe200080f1403 */
[----:B-1----:R-:W-:-:S05]  /*0320*/  IMAD R5, R0, R5, R4 ;  /* 0x0000000500057224 */ /* 0x002fca00078e0204 */
[----:B------:R-:W-:Y:S01]  /*0330*/  STG.E desc[UR8][R2.64], R5 ;  /* 0x0000000502007986 */ /* 0x000fe2000c101908 */
[----:B------:R-:W-:Y:S05]  /*0340*/  EXIT ;  /* 0x000000000000794d */ /* 0x000fea0003800000 */
.L_x_616:
        /* <DEDUP_REMOVED lines=11> */
.L_x_1070:


//--------------------- .text._ZN3cub18CUB_300001_SM_10006detail8for_each13static_kernelINS2_12policy_hub_t12policy_500_tEmN6thrust24THRUST_300001_SM_1000_NS8cuda_cub20__uninitialized_fill7functorINS7_10device_ptrIiEEiEEEEvT0_T1_ --------------------------
	.section	.text._ZN3cub18CUB_300001_SM_10006detail8for_each13static_kernelINS2_12policy_hub_t12policy_500_tEmN6thrust24THRUST_300001_SM_1000_NS8cuda_cub20__uninitialized_fill7functorINS7_10device_ptrIiEEiEEEEvT0_T1_,"ax",@progbits
	.align	128
        .global         _ZN3cub18CUB_300001_SM_10006detail8for_each13static_kernelINS2_12policy_hub_t12policy_500_tEmN6thrust24THRUST_300001_SM_1000_NS8cuda_cub20__uninitialized_fill7functorINS7_10device_ptrIiEEiEEEEvT0_T1_
        .type           _ZN3cub18CUB_300001_SM_10006detail8for_each13static_kernelINS2_12policy_hub_t12policy_500_tEmN6thrust24THRUST_300001_SM_1000_NS8cuda_cub20__uninitialized_fill7functorINS7_10device_ptrIiEEiEEEEvT0_T1_,@function
        .size           _ZN3cub18CUB_300001_SM_10006detail8for_each13static_kernelINS2_12policy_hub_t12policy_500_tEmN6thrust24THRUST_300001_SM_1000_NS8cuda_cub20__uninitialized_fill7functorINS7_10device_ptrIiEEiEEEEvT0_T1_,(.L_x_1071 - _ZN3cub18CUB_300001_SM_10006detail8for_each13static_kernelINS2_12policy_hub_t12policy_500_tEmN6thrust24THRUST_300001_SM_1000_NS8cuda_cub20__uninitialized_fill7functorINS7_10device_ptrIiEEiEEEEvT0_T1_)
        .other          _ZN3cub18CUB_300001_SM_10006detail8for_each13static_kernelINS2_12policy_hub_t12policy_500_tEmN6thrust24THRUST_300001_SM_1000_NS8cuda_cub20__uninitialized_fill7functorINS7_10device_ptrIiEEiEEEEvT0_T1_,@"STO_CUDA_ENTRY STV_DEFAULT"
_ZN3cub18CUB_300001_SM_10006detail8for_each13static_kernelINS2_12policy_hub_t12policy_500_tEmN6thrust24THRUST_300001_SM_1000_NS8cuda_cub20__uninitialized_fill7functorINS7_10device_ptrIiEEiEEEEvT0_T1_:
.text._ZN3cub18CUB_300001_SM_10006detail8for_each13static_kernelINS2_12policy_hub_t12policy_500_tEmN6thrust24THRUST_300001_SM_1000_NS8cuda_cub20__uninitialized_fill7functorINS7_10device_ptrIiEEiEEEEvT0_T1_:
        /* <DEDUP_REMOVED lines=8> */
[----:B------:R-:W-:-:S09]  /*0080*/  UISETP.GE.U32.AND.EX UP0, UPT, UR7, URZ, UPT, UP0 ;  /* 0x000000ff0700728c */ /* 0x000fd2000bf06100 */
[----:B--2---:R-:W-:Y:S05]  /*0090*/  BRA.U !UP0, `(.L_x_617) ;  /* 0x0000000108287547 */ /* 0x004fea000b800000 */
[----:B------:R-:W0:Y:S01]  /*00a0*/  S2R R0, SR_TID.X ;  /* 0x0000000000007919 */ /* 0x000e220000002100 */
[----:B------:R-:W1:Y:S01]  /*00b0*/  LDCU.64 UR6, c[0x0][0x388] ;  /* 0x00007100ff0677ac */ /* 0x000e620008000a00 */
[----:B------:R-:W2:Y:S01]  /*00c0*/  LDC R5, c[0x0][0x390] ;  /* 0x0000e400ff057b82 */ /* 0x000ea20000000800 */
[----:B0-----:R-:W-:-:S05]  /*00d0*/  IADD3 R0, P0, PT, R0, UR4, RZ ;  /* 0x0000000400007c10 */ /* 0x001fca000ff1e0ff */
[----:B------:R-:W-:Y:S01]  /*00e0*/  IMAD.X R3, RZ, RZ, UR5, P0 ;  /* 0x00000005ff037e24 */ /* 0x000fe200080e06ff */
[----:B-1----:R-:W-:-:S04]  /*00f0*/  LEA R2, P0, R0, UR6, 0x2 ;  /* 0x0000000600027c11 */ /* 0x002fc8000f8010ff */
[----:B------:R-:W-:-:S05]  /*0100*/  LEA.HI.X R3, R0, UR7, R3, 0x2, P0 ;  /* 0x0000000700037c11 */ /* 0x000fca00080f1403 */
[----:B--2---:R-:W-:Y:S04]  /*0110*/  STG.E desc[UR8][R2.64], R5 ;  /* 0x0000000502007986 */ /* 0x004fe8000c101908 */
[----:B------:R-:W-:Y:S01]  /*0120*/  STG.E desc[UR8][R2.64+0x400], R5 ;  /* 0x0004000502007986 */ /* 0x000fe2000c101908 */
[----:B------:R-:W-:Y:S05]  /*0130*/  EXIT ;  /* 0x000000000000794d */ /* 0x000fea0003800000 */
.L_x_617:
[----:B------:R-:W0:Y:S01]  /*0140*/  S2R R0, SR_TID.X ;  /* 0x0000000000007919 */ /* 0x000e220000002100 */
[----:B------:R-:W-:Y:S01]  /*0150*/  IMAD.U32 R2, RZ, RZ, UR7 ;  /* 0x00000007ff027e24 */ /* 0x000fe2000f8e00ff */
[----:B------:R-:W1:Y:S01]  /*0160*/  LDCU.64 UR10, c[0x0][0x388] ;  /* 0x00007100ff0a77ac */ /* 0x000e620008000a00 */
[----:B------:R-:W-:Y:S01]  /*0170*/  IMAD.U32 R4, RZ, RZ, UR7 ;  /* 0x00000007ff047e24 */ /* 0x000fe2000f8e00ff */
[----:B0-----:R-:W-:-:S04]  /*0180*/  ISETP.LT.U32.AND P0, PT, R0, UR6, PT ;  /* 0x0000000600007c0c */ /* 0x001fc8000bf01070 */
[----:B------:R-:W-:Y:S01]  /*0190*/  ISETP.GT.U32.AND.EX P0, PT, R2, RZ, PT, P0 ;  /* 0x000000ff0200720c */ /* 0x000fe20003f04100 */
[C---:B------:R-:W-:Y:S01]  /*01a0*/  VIADD R2, R0.reuse, 0x100 ;  /* 0x0000010000027836 */ /* 0x040fe20000000000 */
[----:B------:R-:W-:-:S04]  /*01b0*/  IADD3 R0, P2, PT, R0, UR4, RZ ;  /* 0x0000000400007c10 */ /* 0x000fc8000ff5e0ff */
[----:B------:R-:W-:Y:S01]  /*01c0*/  ISETP.LT.U32.AND P1, PT, R2, UR6, PT ;  /* 0x0000000602007c0c */ /* 0x000fe2000bf21070 */
[----:B------:R-:W-:Y:S01]  /*01d0*/  IMAD.X R3, RZ, RZ, UR5, P2 ;  /* 0x00000005ff037e24 */ /* 0x000fe200090e06ff */
[----:B-1----:R-:W-:Y:S02]  /*01e0*/  LEA R2, P2, R0, UR10, 0x2 ;  /* 0x0000000a00027c11 */ /* 0x002fe4000f8410ff */
[----:B------:R-:W-:Y:S02]  /*01f0*/  ISETP.GT.U32.AND.EX P1, PT, R4, RZ, PT, P1 ;  /* 0x000000ff0400720c */ /* 0x000fe40003f24110 */
[----:B------:R-:W-:Y:S01]  /*0200*/  LEA.HI.X R3, R0, UR11, R3, 0x2, P2 ;  /* 0x0000000b00037c11 */ /* 0x000fe200090f1403 */
[----:B------:R-:W0:Y:S04]  /*0210*/  @P0 LDC R5, c[0x0][0x390] ;  /* 0x0000e400ff050b82 */ /* 0x000e280000000800 */
[----:B0-----:R0:W-:Y:S06]  /*0220*/  @P0 STG.E desc[UR8][R2.64], R5 ;  /* 0x0000000502000986 */ /* 0x0011ec000c101908 */
[----:B------:R-:W-:Y:S05]  /*0230*/  @!P1 EXIT ;  /* 0x000000000000994d */ /* 0x000fea0003800000 */
[----:B0-----:R-:W0:Y:S02]  /*0240*/  LDC R5, c[0x0][0x390] ;  /* 0x0000e400ff057b82 */ /* 0x001e240000000800 */
[----:B0-----:R-:W-:Y:S01]  /*0250*/  STG.E desc[UR8][R2.64+0x400], R5 ;  /* 0x0004000502007986 */ /* 0x001fe2000c101908 */
[----:B------:R-:W-:Y:S05]  /*0260*/  EXIT ;  /* 0x000000000000794d */ /* 0x000fea0003800000 */
.L_x_618:
        /* <DEDUP_REMOVED lines=9> */
.L_x_1071:


//--------------------- .text._ZN3cub18CUB_300001_SM_10006detail8for_each13static_kernelINS2_12policy_hub_t12policy_500_tEmN6thrust24THRUST_300001_SM_1000_NS8cuda_cub20__uninitialized_fill7functorINS7_10device_ptrIfEEfEEEEvT0_T1_ --------------------------
	.section	.text._ZN3cub18CUB_300001_SM_10006detail8for_each13static_kernelINS2_12policy_hub_t12policy_500_tEmN6thrust24THRUST_300001_SM_1000_NS8cuda_cub20__uninitialized_fill7functorINS7_10device_ptrIfEEfEEEEvT0_T1_,"ax",@progbits
	.align	128
        .global         _ZN3cub18CUB_300001_SM_10006detail8for_each13static_kernelINS2_12policy_hub_t12policy_500_tEmN6thrust24THRUST_300001_SM_1000_NS8cuda_cub20__uninitialized_fill7functorINS7_10device_ptrIfEEfEEEEvT0_T1_
        .type           _ZN3cub18CUB_300001_SM_10006detail8for_each13static_kernelINS2_12policy_hub_t12policy_500_tEmN6thrust24THRUST_300001_SM_1000_NS8cuda_cub20__uninitialized_fill7functorINS7_10device_ptrIfEEfEEEEvT0_T1_,@function
        .size           _ZN3cub18CUB_300001_SM_10006detail8for_each13static_kernelINS2_12policy_hub_t12policy_500_tEmN6thrust24THRUST_300001_SM_1000_NS8cuda_cub20__uninitialized_fill7functorINS7_10device_ptrIfEEfEEEEvT0_T1_,(.L_x_1072 - _ZN3cub18CUB_300001_SM_10006detail8for_each13static_kernelINS2_12policy_hub_t12policy_500_tEmN6thrust24THRUST_300001_SM_1000_NS8cuda_cub20__uninitialized_fill7functorINS7_10device_ptrIfEEfEEEEvT0_T1_)
        .other          _ZN3cub18CUB_300001_SM_10006detail8for_each13static_kernelINS2_12policy_hub_t12policy_500_tEmN6thrust24THRUST_300001_SM_1000_NS8cuda_cub20__uninitialized_fill7functorINS7_10device_ptrIfEEfEEEEvT0_T1_,@"STO_CUDA_ENTRY STV_DEFAULT"
_ZN3cub18CUB_300001_SM_10006detail8for_each13static_kernelINS2_12policy_hub_t12policy_500_tEmN6thrust24THRUST_300001_SM_1000_NS8cuda_cub20__uninitialized_fill7functorINS7_10device_ptrIfEEfEEEEvT0_T1_:
.text._ZN3cub18CUB_300001_SM_10006detail8for_each13static_kernelINS2_12policy_hub_t12policy_500_tEmN6thrust24THRUST_300001_SM_1000_NS8cuda_cub20__uninitialized_fill7functorINS7_10device_ptrIfEEfEEEEvT0_T1_:
        /* <DEDUP_REMOVED lines=20> */
.L_x_619:
        /* <DEDUP_REMOVED lines=19> */
.L_x_620:
        /* <DEDUP_REMOVED lines=9> */
.L_x_1072:


//--------------------- .text._ZN3cub18CUB_300001_SM_10006detail11EmptyKernelIvEEvv --------------------------
	.section	.text._ZN3cub18CUB_300001_SM_10006detail11EmptyKernelIvEEvv,"ax",@progbits
	.align	128
        .global         _ZN3cub18CUB_300001_SM_10006detail11EmptyKernelIvEEvv
        .type           _ZN3cub18CUB_300001_SM_10006detail11EmptyKernelIvEEvv,@function
        .size           _ZN3cub18CUB_300001_SM_10006detail11EmptyKernelIvEEvv,(.L_x_1073 - _ZN3cub18CUB_300001_SM_10006detail11EmptyKernelIvEEvv)
        .other          _ZN3cub18CUB_300001_SM_10006detail11EmptyKernelIvEEvv,@"STO_CUDA_ENTRY STV_DEFAULT"
_ZN3cub18CUB_300001_SM_10006detail11EmptyKernelIvEEvv:
.text._ZN3cub18CUB_300001_SM_10006detail11EmptyKernelIvEEvv:
[----:B------:R-:W-:Y:S01]  /*0000*/  LDC R1, c[0x0][0x37c] ;  /* 0x0000df00ff017b82 */ /* 0x000fe20000000800 */
[----:B------:R-:W-:Y:S05]  /*0010*/  EXIT ;  /* 0x000000000000794d */ /* 0x000fea0003800000 */
.L_x_621:
        /* <DEDUP_REMOVED lines=14> */
.L_x_1073:


//--------------------- .text._ZN6thrust24THRUST_300001_SM_1000_NS8cuda_cub4core6detail13_kernel_agentINS1_15__reduce_by_key16ReduceByKeyAgentINS0_6detail15normal_iteratorINS0_10device_ptrIiEEEENS0_20permutation_iteratorINS8_INS9_IfEEEENS0_18transform_iteratorI14IndexTransformSB_NS0_11use_defaultESH_EEEENS0_16discard_iteratorISH_EESE_N4cuda3std3__48equal_toIiEENSO_4plusIfEEPllEEJSB_SJ_SL_SE_ST_N3cub18CUB_300001_SM_100024ReduceByKeyScanTileStateIflLb1EEESQ_SS_llEEEvDpT0_ --------------------------
	.section	.text._ZN6thrust24THRUST_300001_SM_1000_NS8cuda_cub4core6detail13_kernel_agentINS1_15__reduce_by_key16ReduceByKeyAgentINS0_6detail15normal_iteratorINS0_10device_ptrIiEEEENS0_20permutation_iteratorINS8_INS9_IfEEEENS0_18transform_iteratorI14IndexTransformSB_NS0_11use_defaultESH_EEEENS0_16discard_iteratorISH_EESE_N4cuda3std3__48equal_toIiEENSO_4plusIfEEPllEEJSB_SJ_SL_SE_ST_N3cub18CUB_300001_SM_100024ReduceByKeyScanTileStateIflLb1EEESQ_SS_llEEEvDpT0_,"ax",@progbits
	.align	128
        .global         _ZN6thrust24THRUST_300001_SM_1000_NS8cuda_cub4core6detail13_kernel_agentINS1_15__reduce_by_key16ReduceByKeyAgentINS0_6detail15normal_iteratorINS0_10device_ptrIiEEEENS0_20permutation_iteratorINS8_INS9_IfEEEENS0_18transform_iteratorI14IndexTransformSB_NS0_11use_defaultESH_EEEENS0_16discard_iteratorISH_EESE_N4cuda3std3__48equal_toIiEENSO_4plusIfEEPllEEJSB_SJ_SL_SE_ST_N3cub18CUB_300001_SM_100024ReduceByKeyScanTileStateIflLb1EEESQ_SS_llEEEvDpT0_
        .type           _ZN6thrust24THRUST_300001_SM_1000_NS8cuda_cub4core6detail13_kernel_agentINS1_15__reduce_by_key16ReduceByKeyAgentINS0_6detail15normal_iteratorINS0_10device_ptrIiEEEENS0_20permutation_iteratorINS8_INS9_IfEEEENS0_18transform_iteratorI14IndexTransformSB_NS0_11use_defaultESH_EEEENS0_16discard_iteratorISH_EESE_N4cuda3std3__48equal_toIiEENSO_4plusIfEEPllEEJSB_SJ_SL_SE_ST_N3cub18CUB_300001_SM_100024ReduceByKeyScanTileStateIflLb1EEESQ_SS_llEEEvDpT0_,@function
        .size           _ZN6thrust24THRUST_300001_SM_1000_NS8cuda_cub4core6detail13_kernel_agentINS1_15__reduce_by_key16ReduceByKeyAgentINS0_6detail15normal_iteratorINS0_10device_ptrIiEEEENS0_20permutation_iteratorINS8_INS9_IfEEEENS0_18transform_iteratorI14IndexTransformSB_NS0_11use_defaultESH_EEEENS0_16discard_iteratorISH_EESE_N4cuda3std3__48equal_toIiEENSO_4plusIfEEPllEEJSB_SJ_SL_SE_ST_N3cub18CUB_300001_SM_100024ReduceByKeyScanTileStateIflLb1EEESQ_SS_llEEEvDpT0_,(.L_x_1074 - _ZN6thrust24THRUST_300001_SM_1000_NS8cuda_cub4core6detail13_kernel_agentINS1_15__reduce_by_key16ReduceByKeyAgentINS0_6detail15normal_iteratorINS0_10device_ptrIiEEEENS0_20permutation_iteratorINS8_INS9_IfEEEENS0_18transform_iteratorI14IndexTransformSB_NS0_11use_defaultESH_EEEENS0_16discard_iteratorISH_EESE_N4cuda3std3__48equal_toIiEENSO_4plusIfEEPllEEJSB_SJ_SL_SE_ST_N3cub18CUB_300001_SM_100024ReduceByKeyScanTileStateIflLb1EEESQ_SS_llEEEvDpT0_)
        .other          _ZN6thrust24THRUST_300001_SM_1000_NS8cuda_cub4core6detail13_kernel_agentINS1_15__reduce_by_key16ReduceByKeyAgentINS0_6detail15normal_iteratorINS0_10device_ptrIiEEEENS0_20permutation_iteratorINS8_INS9_IfEEEENS0_18transform_iteratorI14IndexTransformSB_NS0_11use_defaultESH_EEEENS0_16discard_iteratorISH_EESE_N4cuda3std3__48equal_toIiEENSO_4plusIfEEPllEEJSB_SJ_SL_SE_ST_N3cub18CUB_300001_SM_100024ReduceByKeyScanTileStateIflLb1EEESQ_SS_llEEEvDpT0_,@"STO_CUDA_ENTRY STV_DEFAULT"
_ZN6thrust24THRUST_300001_SM_1000_NS8cuda_cub4core6detail13_kernel_agentINS1_15__reduce_by_key16ReduceByKeyAgentINS0_6detail15normal_iteratorINS0_10device_ptrIiEEEENS0_20permutation_iteratorINS8_INS9_IfEEEENS0_18transform_iteratorI14IndexTransformSB_NS0_11use_defaultESH_EEEENS0_16discard_iteratorISH_EESE_N4cuda3std3__48equal_toIiEENSO_4plusIfEEPllEEJSB_SJ_SL_SE_ST_N3cub18CUB_300001_SM_100024ReduceByKeyScanTileStateIflLb1EEESQ_SS_llEEEvDpT0_:
.text._ZN6thrust24THRUST_300001_SM_1000_NS8cuda_cub4core6detail13_kernel_agentINS1_15__reduce_by_key16ReduceByKeyAgentINS0_6detail15normal_iteratorINS0_10device_ptrIiEEEENS0_20permutation_iteratorINS8_INS9_IfEEEENS0_18transform_iteratorI14IndexTransformSB_NS0_11use_defaultESH_EEEENS0_16discard_iteratorISH_EESE_N4cuda3std3__48equal_toIiEENSO_4plusIfEEPllEEJSB_SJ_SL_SE_ST_N3cub18CUB_300001_SM_100024ReduceByKeyScanTileStateIflLb1EEESQ_SS_llEEEvDpT0_:
[----:B------:R-:W-:Y:S01]  /*0000*/  LDC R1, c[0x0][0x37c] ;  /* 0x0000df00ff017b82 */ /* 0x000fe20000000800 */
[----:B------:R-:W0:Y:S01]  /*0010*/  S2R R12, SR_CTAID.X ;  /* 0x00000000000c7919 */ /* 0x000e220000002500 */
[----:B------:R-:W1:Y:S01]  /*0020*/  LDCU.64 UR4, c[0x0][0x3d0] ;  /* 0x00007a00ff0477ac */ /* 0x000e620008000a00 */
[----:B------:R-:W2:Y:S01]  /*0030*/  LDCU.64 UR8, c[0x0][0x358] ;  /* 0x00006b00ff0877ac */ /* 0x000ea20008000a00 */
[----:B0-----:R-:W-:-:S03]  /*0040*/  IMAD.WIDE.U32 R4, R12, 0x900, RZ ;  /* 0x000009000c047825 */ /* 0x001fc600078e00ff */
[----:B-1----:R-:W-:-:S04]  /*0050*/  IADD3 R0, P1, PT, -R4, UR4, RZ ;  /* 0x0000000404007c10 */ /* 0x002fc8000ff3e1ff */
[----:B------:R-:W-:Y:S02]  /*0060*/  ISETP.GE.U32.AND P0, PT, R0, 0x901, PT ;  /* 0x000009010000780c */ /* 0x000fe40003f06070 */
[----:B------:R-:W-:-:S04]  /*0070*/  IADD3.X R2, PT, PT, ~R5, UR5, RZ, P1, !PT ;  /* 0x0000000505027c10 */ /* 0x000fc80008ffe5ff */
[----:B------:R-:W-:-:S13]  /*0080*/  ISETP.GE.AND.EX P0, PT, R2, RZ, PT, P0 ;  /* 0x000000ff0200720c */ /* 0x000fda0003f06300 */
[----:B--2---:R-:W-:Y:S05]  /*0090*/  @!P0 BRA `(.L_x_622) ;  /* 0x0000005000a08947 */ /* 0x004fea0003800000 */
[----:B------:R-:W-:-:S13]  /*00a0*/  ISETP.NE.AND P0, PT, R12, RZ, PT ;  /* 0x000000ff0c00720c */ /* 0x000fda0003f05270 */
[----:B------:R-:W-:Y:S05]  /*00b0*/  @P0 BRA `(.L_x_623) ;  /* 0x0000001c00d80947 */ /* 0x000fea0003800000 */
[----:B------:R-:W0:Y:S01]  /*00c0*/  S2R R0, SR_TID.X ;  /* 0x0000000000007919 */ /* 0x000e220000002100 */
[----:B------:R-:W1:Y:S01]  /*00d0*/  LDCU.64 UR4, c[0x0][0x380] ;  /* 0x00007000ff0477ac */ /* 0x000e620008000a00 */
[----:B------:R-:W2:Y:S01]  /*00e0*/  S2R R23, SR_LANEID ;  /* 0x0000000000177919 */ /* 0x000ea20000000000 */
[----:B------:R-:W3:Y:S01]  /*00f0*/  LDCU.64 UR6, c[0x0][0x388] ;  /* 0x00007100ff0677ac */ /* 0x000ee20008000a00 */
[C---:B0-----:R-:W-:Y:S02]  /*0100*/  LOP3.LUT R2, R0.reuse, 0x1f, RZ, 0xc0, !PT ;  /* 0x0000001f00027812 */ /* 0x041fe400078ec0ff */
[----:B------:R-:W-:-:S05]  /*0110*/  LOP3.LUT R3, R0, 0x3e0, RZ, 0xc0, !PT ;  /* 0x000003e000037812 */ /* 0x000fca00078ec0ff */
[----:B------:R-:W-:-:S05]  /*0120*/  IMAD R3, R3, 0x9, R2 ;  /* 0x0000000903037824 */ /* 0x000fca00078e0202 */
[----:B------:R-:W-:-:S05]  /*0130*/  IADD3 R3, P0, PT, R4, R3, RZ ;  /* 0x0000000304037210 */ /* 0x000fca0007f1e0ff */
[----:B------:R-:W-:Y:S02]  /*0140*/  IMAD.X R4, RZ, RZ, R5, P0 ;  /* 0x000000ffff047224 */ /* 0x000fe400000e0605 */
[----:B------:R-:W-:-:S03]  /*0150*/  IMAD.SHL.U32 R28, R3, 0x4, RZ ;  /* 0x00000004031c7824 */ /* 0x000fc600078e00ff */
[----:B------:R-:W-:Y:S02]  /*0160*/  SHF.L.U64.HI R4, R3, 0x2, R4 ;  /* 0x0000000203047819 */ /* 0x000fe40000010204 */
[----:B-1----:R-:W-:-:S04]  /*0170*/  IADD3 R2, P0, PT, R28, UR4, RZ ;  /* 0x000000041c027c10 */ /* 0x002fc8000ff1e0ff */
[----:B------:R-:W-:-:S05]  /*0180*/  IADD3.X R3, PT, PT, R4, UR5, RZ, P0, !PT ;  /* 0x0000000504037c10 */ /* 0x000fca00087fe4ff */
        /* <DEDUP_REMOVED lines=9> */
[----:B------:R-:W0:Y:S01]  /*0220*/  S2UR UR5, SR_CgaCtaId ;  /* 0x00000000000579c3 */ /* 0x000e220000008800 */
[----:B------:R-:W-:Y:S01]  /*0230*/  SHF.R.U32.HI R42, RZ, 0x5, R0 ;  /* 0x00000005ff2a7819 */ /* 0x000fe20000011600 */
[----:B------:R-:W-:Y:S01]  /*0240*/  UMOV UR4, 0x400 ;  /* 0x0000040000047882 */ /* 0x000fe20000000000 */
[----:B---3--:R-:W-:-:S03]  /*0250*/  IADD3 R28, P0, PT, R28, UR6, RZ ;  /* 0x000000061c1c7c10 */ /* 0x008fc6000ff1e0ff */
[----:B--2---:R-:W-:Y:S01]  /*0260*/  IMAD R6, R42, 0x120, R23 ;  /* 0x000001202a067824 */ /* 0x004fe200078e0217 */
[----:B------:R-:W-:Y:S01]  /*0270*/  IADD3.X R29, PT, PT, R4, UR7, RZ, P0, !PT ;  /* 0x00000007041d7c10 */ /* 0x000fe200087fe4ff */
[----:B0-----:R-:W-:-:S06]  /*0280*/  ULEA UR5, UR5, UR4, 0x18 ;  /* 0x0000000405057291 */ /* 0x001fcc000f8ec0ff */
[----:B------:R-:W-:-:S05]  /*0290*/  LEA R6, R6, UR5, 0x2 ;  /* 0x0000000506067c11 */ /* 0x000fca000f8e10ff */
[----:B------:R-:W-:Y:S01]  /*02a0*/  IMAD R7, R23, 0x20, R6 ;  /* 0x0000002017077824 */ /* 0x000fe200078e0206 */
[----:B----4-:R0:W-:Y:S04]  /*02b0*/  STS [R6], R5 ;  /* 0x0000000506007388 */ /* 0x0101e80000000800 */
[----:B-----5:R-:W-:Y:S04]  /*02c0*/  STS [R6+0x80], R9 ;  /* 0x0000800906007388 */ /* 0x020fe80000000800 */
[----:B------:R-:W-:Y:S01]  /*02d0*/  STS [R6+0x100], R11 ;  /* 0x0001000b06007388 */ /* 0x000fe20000000800 */
[----:B0-----:R-:W0:Y:S03]  /*02e0*/  LDC.64 R4, c[0x0][0x398] ;  /* 0x0000e600ff047b82 */ /* 0x001e260000000a00 */
[----:B------:R-:W-:Y:S04]  /*02f0*/  STS [R6+0x180], R13 ;  /* 0x0001800d06007388 */ /* 0x000fe80000000800 */
[----:B------:R-:W-:Y:S04]  /*0300*/  STS [R6+0x200], R15 ;  /* 0x0002000f06007388 */ /* 0x000fe80000000800 */
[----:B------:R-:W-:Y:S04]  /*0310*/  STS [R6+0x280], R17 ;  /* 0x0002801106007388 */ /* 0x000fe80000000800 */
[----:B------:R-:W-:Y:S04]  /*0320*/  STS [R6+0x300], R19 ;  /* 0x0003001306007388 */ /* 0x000fe80000000800 */
[----:B------:R-:W-:Y:S04]  /*0330*/  STS [R6+0x380], R21 ;  /* 0x0003801506007388 */ /* 0x000fe80000000800 */
[----:B------:R1:W-:Y:S01]  /*0340*/  STS [R6+0x400], R25 ;  /* 0x0004001906007388 */ /* 0x0003e20000000800 */
[----:B------:R-:W-:-:S03]  /*0350*/  NOP ;  /* 0x0000000000007918 */ /* 0x000fc60000000000 */
[----:B------:R-:W-:Y:S01]  /*0360*/  LDS R27, [R7+0x20] ;  /* 0x00002000071b7984 */ /* 0x000fe20000000800 */
[----:B-1----:R-:W1:Y:S03]  /*0370*/  LDC.64 R24, c[0x0][0x390] ;  /* 0x0000e400ff187b82 */ /* 0x002e660000000a00 */
[----:B------:R-:W-:Y:S04]  /*0380*/  LDS R2, [R7] ;  /* 0x0000000007027984 */ /* 0x000fe80000000800 */
[----:B------:R-:W2:Y:S04]  /*0390*/  LDS R8, [R7+0x4] ;  /* 0x0000040007087984 */ /* 0x000ea80000000800 */
[----:B------:R-:W3:Y:S04]  /*03a0*/  LDS R10, [R7+0x8] ;  /* 0x00000800070a7984 */ /* 0x000ee80000000800 */
[----:B------:R-:W4:Y:S04]  /*03b0*/  LDS R12, [R7+0xc] ;  /* 0x00000c00070c7984 */ /* 0x000f280000000800 */
[----:B------:R-:W5:Y:S04]  /*03c0*/  LDS R14, [R7+0x10] ;  /* 0x00001000070e7984 */ /* 0x000f680000000800 */
[----:B------:R-:W5:Y:S04]  /*03d0*/  LDS R16, [R7+0x14] ;  /* 0x0000140007107984 */ /* 0x000f680000000800 */
[----:B------:R-:W-:Y:S04]  /*03e0*/  LDS R18, [R7+0x18] ;  /* 0x0000180007127984 */ /* 0x000fe80000000800 */
[----:B------:R-:W-:Y:S01]  /*03f0*/  LDS R20, [R7+0x1c] ;  /* 0x00001c0007147984 */ /* 0x000fe20000000800 */
[----:B------:R-:W-:Y:S06]  /*0400*/  BAR.SYNC.DEFER_BLOCKING 0x0 ;  /* 0x0000000000007b1d */ /* 0x000fec0000010000 */
[----:B------:R-:W1:Y:S04]  /*0410*/  LDG.E R3, desc[UR8][R28.64] ;  /* 0x000000081c037981 */ /* 0x000e68000c1e1900 */
[----:B------:R-:W2:Y:S04]  /*0420*/  LDG.E R9, desc[UR8][R28.64+0x80] ;  /* 0x000080081c097981 */ /* 0x000ea8000c1e1900 */
[----:B------:R-:W3:Y:S04]  /*0430*/  LDG.E R11, desc[UR8][R28.64+0x100] ;  /* 0x000100081c0b7981 */ /* 0x000ee8000c1e1900 */
[----:B------:R-:W4:Y:S04]  /*0440*/  LDG.E R13, desc[UR8][R28.64+0x180] ;  /* 0x000180081c0d7981 */ /* 0x000f28000c1e1900 */
[----:B------:R-:W5:Y:S04]  /*0450*/  LDG.E R15, desc[UR8][R28.64+0x200] ;  /* 0x000200081c0f7981 */ /* 0x000f68000c1e1900 */
[----:B------:R-:W5:Y:S04]  /*0460*/  LDG.E R17, desc[UR8][R28.64+0x280] ;  /* 0x000280081c117981 */ /* 0x000f68000c1e1900 */
[----:B------:R-:W5:Y:S04]  /*0470*/  LDG.E R19, desc[UR8][R28.64+0x300] ;  /* 0x000300081c137981 */ /* 0x000f68000c1e1900 */
[----:B------:R-:W5:Y:S04]  /*0480*/  LDG.E R21, desc[UR8][R28.64+0x380] ;  /* 0x000380081c157981 */ /* 0x000f68000c1e1900 */
[----:B------:R-:W5:Y:S01]  /*0490*/  LDG.E R26, desc[UR8][R28.64+0x400] ;  /* 0x000400081c1a7981 */ /* 0x000f62000c1e1900 */
[----:B-1----:R-:W-:-:S02]  /*04a0*/  IMAD R3, R3, R24, R25 ;  /* 0x0000001803037224 */ /* 0x002fc400078e0219 */
[----:B--2---:R-:W-:Y:S02]  /*04b0*/  IMAD R9, R9, R24, R25 ;  /* 0x0000001809097224 */ /* 0x004fe400078e0219 */
[----:B0-----:R-:W-:-:S04]  /*04c0*/  IMAD.WIDE R30, R3, 0x4, R4 ;  /* 0x00000004031e7825 */ /* 0x001fc800078e0204 */
[-CC-:B---3--:R-:W-:Y:S02]  /*04d0*/  IMAD R11, R11, R24.reuse, R25.reuse ;  /* 0x000000180b0b7224 */ /* 0x188fe400078e0219 */
[----:B----4-:R-:W-:Y:S01]  /*04e0*/  IMAD R13, R13, R24, R25 ;  /* 0x000000180d0d7224 */ /* 0x010fe200078e0219 */
[----:B------:R-:W2:Y:S01]  /*04f0*/  LDG.E R31, desc[UR8][R30.64] ;  /* 0x000000081e1f7981 */ /* 0x000ea2000c1e1900 */
[----:B------:R-:W-:-:S04]  /*0500*/  IMAD.WIDE R32, R9, 0x4, R4 ;  /* 0x0000000409207825 */ /* 0x000fc800078e0204 */
[-CC-:B-----5:R-:W-:Y:S02]  /*0510*/  IMAD R15, R15, R24.reuse, R25.reuse ;  /* 0x000000180f0f7224 */ /* 0x1a0fe400078e0219 */
[----:B------:R-:W-:Y:S01]  /*0520*/  IMAD R17, R17, R24, R25 ;  /* 0x0000001811117224 */ /* 0x000fe200078e0219 */
[----:B------:R-:W3:Y:S01]  /*0530*/  LDG.E R33, desc[UR8][R32.64] ;  /* 0x0000000820217981 */ /* 0x000ee2000c1e1900 */
[----:B------:R-:W-:-:S04]  /*0540*/  IMAD.WIDE R34, R11, 0x4, R4 ;  /* 0x000000040b227825 */ /* 0x000fc800078e0204 */
[-CC-:B------:R-:W-:Y:S02]  /*0550*/  IMAD R19, R19, R24.reuse, R25.reuse ;  /* 0x0000001813137224 */ /* 0x180fe400078e0219 */
[----:B------:R-:W-:Y:S01]  /*0560*/  IMAD R21, R21, R24, R25 ;  /* 0x0000001815157224 */ /* 0x000fe200078e0219 */
[----:B------:R-:W4:Y:S01]  /*0570*/  LDG.E R35, desc[UR8][R34.64] ;  /* 0x0000000822237981 */ /* 0x000f22000c1e1900 */
[----:B------:R-:W-:-:S04]  /*0580*/  IMAD.WIDE R36, R13, 0x4, R4 ;  /* 0x000000040d247825 */ /* 0x000fc800078e0204 */
[----:B------:R-:W-:Y:S02]  /*0590*/  IMAD R43, R26, R24, R25 ;  /* 0x000000181a2b7224 */ /* 0x000fe400078e0219 */
[--C-:B------:R-:W-:Y:S01]  /*05a0*/  IMAD.WIDE R38, R15, 0x4, R4.reuse ;  /* 0x000000040f267825 */ /* 0x100fe200078e0204 */
[----:B------:R-:W5:Y:S03]  /*05b0*/  LDG.E R37, desc[UR8][R36.64] ;  /* 0x0000000824257981 */ /* 0x000f66000c1e1900 */
[--C-:B------:R-:W-:Y:S02]  /*05c0*/  IMAD.WIDE R40, R17, 0x4, R4.reuse ;  /* 0x0000000411287825 */ /* 0x100fe400078e0204 */
[----:B------:R-:W5:Y:S02]  /*05d0*/  LDG.E R39, desc[UR8][R38.64] ;  /* 0x0000000826277981 */ /* 0x000f64000c1e1900 */
[----:B------:R-:W-:-:S02]  /*05e0*/  IMAD.WIDE R28, R19, 0x4, R4 ;  /* 0x00000004131c7825 */ /* 0x000fc400078e0204 */
[----:B------:R-:W5:Y:S02]  /*05f0*/  LDG.E R41, desc[UR8][R40.64] ;  /* 0x0000000828297981 */ /* 0x000f64000c1e1900 */
[--C-:B------:R-:W-:Y:S02]  /*0600*/  IMAD.WIDE R24, R21, 0x4, R4.reuse ;  /* 0x0000000415187825 */ /* 0x100fe400078e0204 */
[----:B------:R-:W5:Y:S02]  /*0610*/  LDG.E R29, desc[UR8][R28.64] ;  /* 0x000000081c1d7981 */ /* 0x000f64000c1e1900 */
[----:B------:R-:W-:Y:S02]  /*0620*/  IMAD.WIDE R4, R43, 0x4, R4 ;  /* 0x000000042b047825 */ /* 0x000fe400078e0204 */
[----:B------:R-:W5:Y:S04]  /*0630*/  LDG.E R25, desc[UR8][R24.64] ;  /* 0x0000000818197981 */ /* 0x000f68000c1e1900 */
[----:B------:R0:W5:Y:S02]  /*0640*/  LDG.E R5, desc[UR8][R4.64] ;  /* 0x0000000804057981 */ /* 0x000164000c1e1900 */
[----:B0-----:R-:W-:-:S02]  /*0650*/  LEA R4, R0, UR5, 0x2 ;  /* 0x0000000500047c11 */ /* 0x001fc4000f8e10ff */
[----:B------:R-:W-:Y:S02]  /*0660*/  ISETP.NE.AND P1, PT, R0, RZ, PT ;  /* 0x000000ff0000720c */ /* 0x000fe40003f25270 */
[----:B------:R-:W-:Y:S02]  /*0670*/  ISETP.NE.AND P2, PT, R2, R8, PT ;  /* 0x000000080200720c */ /* 0x000fe40003f45270 */
[----:B------:R-:W-:Y:S02]  /*0680*/  ISETP.NE.AND P5, PT, R8, R10, PT ;  /* 0x0000000a0800720c */ /* 0x000fe40003fa5270 */
[----:B------:R-:W-:Y:S02]  /*0690*/  SEL R40, RZ, 0x1, !P2 ;  /* 0x00000001ff287807 */ /* 0x000fe40005000000 */
[----:B------:R-:W-:Y:S01]  /*06a0*/  ISETP.NE.AND P2, PT, R10, R12, PT ;  /* 0x0000000c0a00720c */ /* 0x000fe20003f45270 */
[----:B------:R-:W-:Y:S01]  /*06b0*/  UMOV UR4, URZ ;  /* 0x000000ff00047c82 */ /* 0x000fe20008000000 */
[----:B------:R-:W-:-:S02]  /*06c0*/  ISETP.NE.AND P4, PT, R12, R14, PT ;  /* 0x0000000e0c00720c */ /* 0x000fc40003f85270 */
[----:B------:R-:W-:-:S04]  /*06d0*/  ISETP.NE.AND P3, PT, R14, R16, PT ;  /* 0x000000100e00720c */ /* 0x000fc80003f65270 */
[----:B------:R-:W-:Y:S01]  /*06e0*/  SEL R34, RZ, 0x1, !P3 ;  /* 0x00000001ff227807 */ /* 0x000fe20005800000 */
[----:B--2---:R-:W-:Y:S04]  /*06f0*/  STS [R6], R31 ;  /* 0x0000001f06007388 */ /* 0x004fe80000000800 */
[----:B---3--:R-:W-:Y:S04]  /*0700*/  STS [R6+0x80], R33 ;  /* 0x0000802106007388 */ /* 0x008fe80000000800 */
[----:B----4-:R-:W-:Y:S04]  /*0710*/  STS [R6+0x100], R35 ;  /* 0x0001002306007388 */ /* 0x010fe80000000800 */
[----:B-----5:R-:W-:Y:S04]  /*0720*/  STS [R6+0x180], R37 ;  /* 0x0001802506007388 */ /* 0x020fe80000000800 */
[----:B------:R-:W-:Y:S04]  /*0730*/  STS [R6+0x200], R39 ;  /* 0x0002002706007388 */ /* 0x000fe80000000800 */
[----:B------:R0:W-:Y:S04]  /*0740*/  STS [R6+0x280], R41 ;  /* 0x0002802906007388 */ /* 0x0001e80000000800 */
[----:B------:R-:W-:Y:S04]  /*0750*/  STS [R6+0x300], R29 ;  /* 0x0003001d06007388 */ /* 0x000fe80000000800 */
[----:B------:R-:W-:Y:S04]  /*0760*/  STS [R6+0x380], R25 ;  /* 0x0003801906007388 */ /* 0x000fe80000000800 */
[----:B------:R1:W-:Y:S01]  /*0770*/  STS [R6+0x400], R5 ;  /* 0x0004000506007388 */ /* 0x0003e20000000800 */
[----:B------:R-:W-:-:S03]  /*0780*/  NOP ;  /* 0x0000000000007918 */ /* 0x000fc60000000000 */
[----:B------:R-:W-:Y:S04]  /*0790*/  LDS R24, [R7+0x20] ;  /* 0x0000200007187984 */ /* 0x000fe80000000800 */
[----:B------:R-:W-:Y:S04]  /*07a0*/  LDS R3, [R7] ;  /* 0x0000000007037984 */ /* 0x000fe80000000800 */
        /* <DEDUP_REMOVED lines=8> */
[----:B------:R-:W-:Y:S02]  /*0830*/  STS [R4+0x4d8], R27 ;  /* 0x0004d81b04007388 */ /* 0x000fe40000000800 */
[----:B------:R-:W-:Y:S06]  /*0840*/  BAR.SYNC.DEFER_BLOCKING 0x0 ;  /* 0x0000000000007b1d */ /* 0x000fec0000010000 */
[----:B------:R2:W3:Y:S01]  /*0850*/  @P1 LDS R22, [R4+0x4d4] ;  /* 0x0004d40004161984 */ /* 0x0004e20000000800 */
[----:B0-----:R-:W-:Y:S01]  /*0860*/  IMAD.MOV.U32 R41, RZ, RZ, RZ ;  /* 0x000000ffff297224 */ /* 0x001fe200078e00ff */
[----:B-1----:R-:W-:-:S02]  /*0870*/  SEL R5, RZ, 0x1, !P5 ;  /* 0x00000001ff057807 */ /* 0x002fc40006800000 */
[----:B------:R-:W-:Y:S02]  /*0880*/  SEL R39, RZ, 0x1, !P2 ;  /* 0x00000001ff277807 */ /* 0x000fe40005000000 */
[----:B--2---:R-:W-:Y:S02]  /*0890*/  SEL R4, RZ, 0x1, !P4 ;  /* 0x00000001ff047807 */ /* 0x004fe40006000000 */
[----:B---3--:R-:W-:-:S04]  /*08a0*/  @P1 ISETP.NE.AND P0, PT, R22, R2, PT ;  /* 0x000000021600120c */ /* 0x008fc80003f05270 */
[----:B------:R-:W-:-:S04]  /*08b0*/  @P1 SEL R41, RZ, 0x1, !P0 ;  /* 0x00000001ff291807 */ /* 0x000fc80004000000 */
[----:B------:R-:W-:-:S04]  /*08c0*/  IADD3 R40, P0, PT, R41, R40, RZ ;  /* 0x0000002829287210 */ /* 0x000fc80007f1e0ff */
[----:B------:R-:W-:Y:S01]  /*08d0*/  IADD3 R38, P1, PT, R40, R5, RZ ;  /* 0x0000000528267210 */ /* 0x000fe20007f3e0ff */
[----:B------:R-:W-:-:S03]  /*08e0*/  IMAD.X R36, RZ, RZ, UR4, P0 ;  /* 0x00000004ff247e24 */ /* 0x000fc600080e06ff */
[----:B------:R-:W-:Y:S01]  /*08f0*/  IADD3 R39, P0, PT, R38, R39, RZ ;  /* 0x0000002726277210 */ /* 0x000fe20007f1e0ff */
[----:B------:R-:W-:-:S03]  /*0900*/  IMAD.X R35, RZ, RZ, R36, P1 ;  /* 0x000000ffff237224 */ /* 0x000fc600008e0624 */
[----:B------:R-:W-:Y:S01]  /*0910*/  IADD3 R37, P1, PT, R39, R4, RZ ;  /* 0x0000000427257210 */ /* 0x000fe20007f3e0ff */
[----:B------:R-:W-:Y:S01]  /*0920*/  IMAD.X R33, RZ, RZ, R35, P0 ;  /* 0x000000ffff217224 */ /* 0x000fe200000e0623 */
[----:B------:R-:W-:-:S03]  /*0930*/  ISETP.NE.AND P0, PT, R16, R18, PT ;  /* 0x000000121000720c */ /* 0x000fc60003f05270 */
[----:B------:R-:W-:Y:S01]  /*0940*/  IMAD.X R26, RZ, RZ, R33, P1 ;  /* 0x000000ffff1a7224 */ /* 0x000fe200008e0621 */
[----:B------:R-:W-:Y:S02]  /*0950*/  IADD3 R34, P1, PT, R37, R34, RZ ;  /* 0x0000002225227210 */ /* 0x000fe40007f3e0ff */
[----:B------:R-:W-:-:S03]  /*0960*/  SEL R5, RZ, 0x1, !P0 ;  /* 0x00000001ff057807 */ /* 0x000fc60004000000 */
[----:B------:R-:W-:Y:S01]  /*0970*/  IMAD.X R28, RZ, RZ, R26, P1 ;  /* 0x000000ffff1c7224 */ /* 0x000fe200008e061a */
[----:B------:R-:W-:-:S05]  /*0980*/  IADD3 R32, P1, PT, R34, R5, RZ ;  /* 0x0000000522207210 */ /* 0x000fca0007f3e0ff */
[----:B------:R-:W-:Y:S01]  /*0990*/  IMAD.X R29, RZ, RZ, R28, P1 ;  /* 0x000000ffff1d7224 */ /* 0x000fe200008e061c */
[----:B------:R-:W-:-:S04]  /*09a0*/  ISETP.NE.AND P1, PT, R18, R20, PT ;  /* 0x000000141200720c */ /* 0x000fc80003f25270 */
[----:B------:R-:W-:-:S04]  /*09b0*/  SEL R5, RZ, 0x1, !P1 ;  /* 0x00000001ff057807 */ /* 0x000fc80004800000 */
[----:B------:R-:W-:Y:S01]  /*09c0*/  IADD3 R30, P6, PT, R32, R5, RZ ;  /* 0x00000005201e7210 */ /* 0x000fe20007fde0ff */
[----:B------:R-:W-:-:S04]  /*09d0*/  FADD R4, R3, R9 ;  /* 0x0000000903047221 */ /* 0x000fc80000000000 */
[----:B------:R-:W-:Y:S01]  /*09e0*/  IMAD.X R31, RZ, RZ, R29, P6 ;  /* 0x000000ffff1f7224 */ /* 0x000fe200030e061d */
[----:B------:R-:W-:-:S04]  /*09f0*/  ISETP.NE.AND P6, PT, R2, R8, PT ;  /* 0x000000080200720c */ /* 0x000fc80003fc5270 */
[----:B------:R-:W-:-:S05]  /*0a00*/  FSEL R4, R9, R4, P6 ;  /* 0x0000000409047208 */ /* 0x000fca0003000000 */
[----:B------:R-:W-:-:S05]  /*0a10*/  FADD R4, R11, R4 ;  /* 0x000000040b047221 */ /* 0x000fca0000000000 */
[----:B------:R-:W-:-:S05]  /*0a20*/  FSEL R4, R11, R4, P5 ;  /* 0x000000040b047208 */ /* 0x000fca0002800000 */
[----:B------:R-:W-:-:S05]  /*0a30*/  FADD R4, R13, R4 ;  /* 0x000000040d047221 */ /* 0x000fca0000000000 */
[----:B------:R-:W-:-:S05]  /*0a40*/  FSEL R4, R13, R4, P2 ;  /* 0x000000040d047208 */ /* 0x000fca0001000000 */
[----:B------:R-:W-:-:S05]  /*0a50*/  FADD R4, R15, R4 ;  /* 0x000000040f047221 */ /* 0x000fca0000000000 */
[----:B------:R-:W-:-:S05]  /*0a60*/  FSEL R4, R15, R4, P4 ;  /* 0x000000040f047208 */ /* 0x000fca0002000000 */
[----:B------:R-:W-:-:S05]  /*0a70*/  FADD R4, R17, R4 ;  /* 0x0000000411047221 */ /* 0x000fca0000000000 */
[----:B------:R-:W-:-:S05]  /*0a80*/  FSEL R4, R17, R4, P3 ;  /* 0x0000000411047208 */ /* 0x000fca0001800000 */
[----:B------:R-:W-:Y:S01]  /*0a90*/  FADD R4, R19, R4 ;  /* 0x0000000413047221 */ /* 0x000fe20000000000 */
[----:B------:R-:W-:-:S04]  /*0aa0*/  ISETP.NE.AND P6, PT, R20, R27, PT ;  /* 0x0000001b1400720c */ /* 0x000fc80003fc5270 */
[----:B------:R-:W-:-:S05]  /*0ab0*/  FSEL R4, R19, R4, P0 ;  /* 0x0000000413047208 */ /* 0x000fca0000000000 */
[----:B------:R-:W-:-:S05]  /*0ac0*/  FADD R4, R21, R4 ;  /* 0x0000000415047221 */ /* 0x000fca0000000000 */
[----:B------:R-:W-:-:S05]  /*0ad0*/  FSEL R5, R21, R4, P1 ;  /* 0x0000000415057208 */ /* 0x000fca0000800000 */
[----:B------:R-:W-:-:S05]  /*0ae0*/  @!P6 FADD R24, R24, R5 ;  /* 0x000000051818e221 */ /* 0x000fca0000000000 */
[----:B------:R-:W0:Y:S01]  /*0af0*/  SHFL.UP PT, R5, R24, 0x1, RZ ;  /* 0x0420000018057989 */ /* 0x000e2200000e00ff */
[----:B------:R-:W-:Y:S02]  /*0b00*/  SEL R7, RZ, 0x1, !P6 ;  /* 0x00000001ff077807 */ /* 0x000fe40007000000 */
[----:B------:R-:W-:Y:S02]  /*0b10*/  P2R R46, PR, RZ, 0x20 ;  /* 0x00000020ff2e7803 */ /* 0x000fe40000000000 */
[----:B------:R-:W-:Y:S02]  /*0b20*/  IADD3 R7, P6, PT, R30, R7, RZ ;  /* 0x000000071e077210 */ /* 0x000fe40007fde0ff */
[----:B------:R-:W-:-:S03]  /*0b30*/  ISETP.GE.AND P5, PT, R23, 0x1, PT ;  /* 0x000000011700780c */ /* 0x000fc60003fa6270 */
[----:B------:R-:W-:Y:S01]  /*0b40*/  IMAD.X R6, RZ, RZ, R31, P6 ;  /* 0x000000ffff067224 */ /* 0x000fe200030e061f */
[----:B------:R-:W-:Y:S01]  /*0b50*/  ISETP.NE.U32.AND P6, PT, R7, RZ, PT ;  /* 0x000000ff0700720c */ /* 0x000fe20003fc5070 */
[----:B------:R-:W1:Y:S03]  /*0b60*/  SHFL.UP PT, R4, R7, 0x1, RZ ;  /* 0x0420000007047989 */ /* 0x000e6600000e00ff */
[----:B------:R-:W-:Y:S01]  /*0b70*/  ISETP.NE.AND.EX P6, PT, R6, RZ, PT, P6 ;  /* 0x000000ff0600720c */ /* 0x000fe20003fc5360 */
[----:B0-----:R-:W-:-:S05]  /*0b80*/  FADD R5, R24, R5 ;  /* 0x0000000518057221 */ /* 0x001fca0000000000 */
[----:B------:R-:W-:Y:S02]  /*0b90*/  @P5 FSEL R24, R5, R24, !P6 ;  /* 0x0000001805185208 */ /* 0x000fe40007000000 */
[----:B------:R-:W0:Y:S01]  /*0ba0*/  SHFL.UP PT, R5, R6, 0x1, RZ ;  /* 0x0420000006057989 */ /* 0x000e2200000e00ff */
[----:B-1----:R-:W-:-:S04]  /*0bb0*/  SEL R4, R4, RZ, P5 ;  /* 0x000000ff04047207 */ /* 0x002fc80002800000 */
[----:B------:R-:W-:Y:S02]  /*0bc0*/  IADD3 R25, P6, PT, R4, R7, RZ ;  /* 0x0000000704197210 */ /* 0x000fe40007fde0ff */
[----:B0-----:R-:W-:-:S05]  /*0bd0*/  SEL R5, R5, RZ, P5 ;  /* 0x000000ff05057207 */ /* 0x001fca0002800000 */
[----:B------:R-:W-:Y:S02]  /*0be0*/  IMAD.X R44, R5, 0x1, R6, P6 ;  /* 0x00000001052c7824 */ /* 0x000fe400030e0606 */
[----:B------:R-:W0:Y:S01]  /*0bf0*/  SHFL.UP PT, R5, R24, 0x2, RZ ;  /* 0x0440000018057989 */ /* 0x000e2200000e00ff */
[----:B------:R-:W-:Y:S02]  /*0c00*/  ISETP.GE.AND P5, PT, R23, 0x2, PT ;  /* 0x000000021700780c */ /* 0x000fe40003fa6270 */
[----:B------:R-:W-:Y:S01]  /*0c10*/  ISETP.NE.U32.AND P6, PT, R25, RZ, PT ;  /* 0x000000ff1900720c */ /* 0x000fe20003fc5070 */
[----:B------:R-:W1:Y:S03]  /*0c20*/  SHFL.UP PT, R4, R25, 0x2, RZ ;  /* 0x0440000019047989 */ /* 0x000e6600000e00ff */
[----:B------:R-:W-:Y:S01]  /*0c30*/  ISETP.NE.AND.EX P6, PT, R44, RZ, PT, P6 ;  /* 0x000000ff2c00720c */ /* 0x000fe20003fc5360 */
[----:B0-----:R-:W-:-:S06]  /*0c40*/  FADD R5, R24, R5 ;  /* 0x0000000518057221 */ /* 0x001fcc0000000000 */
        /* <DEDUP_REMOVED lines=31> */
[----:B------:R-:W-:-:S03]  /*0e40*/  ISETP.NE.U32.AND P6, PT, R7, RZ, PT ;  /* 0x000000ff0700720c */ /* 0x000fc60003fc5070 */
[----:B------:R-:W1:Y:S01]  /*0e50*/  SHFL.UP PT, R4, R7, 0x10, RZ ;  /* 0x0600000007047989 */ /* 0x000e6200000e00ff */
[----:B------:R-:W-:Y:S01]  /*0e60*/  ISETP.NE.AND.EX P6, PT, R6, RZ, PT, P6 ;  /* 0x000000ff0600720c */ /* 0x000fe20003fc5360 */
[----:B0-----:R-:W-:-:S05]  /*0e70*/  FADD R5, R24, R5 ;  /* 0x0000000518057221 */ /* 0x001fca0000000000 */
[----:B------:R-:W-:Y:S02]  /*0e80*/  FSEL R47, R5, R24, !P6 ;  /* 0x00000018052f7208 */ /* 0x000fe40007000000 */
[----:B------:R-:W0:Y:S01]  /*0e90*/  SHFL.UP PT, R5, R6, 0x10, RZ ;  /* 0x0600000006057989 */ /* 0x000e2200000e00ff */
[----:B------:R-:W-:-:S04]  /*0ea0*/  ISETP.GE.AND P5, PT, R23, 0x10, PT ;  /* 0x000000101700780c */ /* 0x000fc80003fa6270 */
[----:B-1----:R-:W-:-:S04]  /*0eb0*/  SEL R4, R4, RZ, P5 ;  /* 0x000000ff04047207 */ /* 0x002fc80002800000 */
[----:B------:R-:W-:Y:S02]  /*0ec0*/  IADD3 R4, P6, PT, R4, R7, RZ ;  /* 0x0000000704047210 */ /* 0x000fe40007fde0ff */
[----:B0-----:R-:W-:-:S05]  /*0ed0*/  SEL R5, R5, RZ, P5 ;  /* 0x000000ff05057207 */ /* 0x001fca0002800000 */
[----:B------:R-:W-:Y:S01]  /*0ee0*/  IMAD.X R5, R5, 0x1, R6, P6 ;  /* 0x0000000105057824 */ /* 0x000fe200030e0606 */
[----:B------:R-:W-:-:S13]  /*0ef0*/  ISETP.NE.AND P6, PT, R23, 0x1f, PT ;  /* 0x0000001f1700780c */ /* 0x000fda0003fc5270 */
[----:B------:R-:W-:-:S05]  /*0f00*/  @!P6 LEA R43, R42, UR5, 0x4 ;  /* 0x000000052a2bec11 */ /* 0x000fca000f8e20ff */
[----:B------:R-:W-:Y:S04]  /*0f10*/  @!P6 STS [R43+0x8], R47 ;  /* 0x0000082f2b00e388 */ /* 0x000fe80000000800 */
[----:B------:R-:W-:Y:S01]  /*0f20*/  @!P6 STS.64 [R43], R4 ;  /* 0x000000042b00e388 */ /* 0x000fe20000000a00 */
[----:B------:R-:W-:Y:S01]  /*0f30*/  BAR.SYNC.DEFER_BLOCKING 0x0 ;  /* 0x0000000000007b1d */ /* 0x000fe20000010000 */
[----:B------:R-:W-:-:S05]  /*0f40*/  FSEL R44, R24, R47, !P5 ;  /* 0x0000002f182c7208 */ /* 0x000fca0006800000 */
[----:B------:R-:W-:Y:S04]  /*0f50*/  LDS.64 R24, [UR5+0x10] ;  /* 0x00001005ff187984 */ /* 0x000fe80008000a00 */
[----:B------:R-:W0:Y:S04]  /*0f60*/  LDS.64 R6, [UR5] ;  /* 0x00000005ff067984 */ /* 0x000e280008000a00 */
[----:B------:R-:W-:Y:S04]  /*0f70*/  LDS R45, [UR5+0x8] ;  /* 0x00000805ff2d7984 */ /* 0x000fe80008000800 */
[----:B------:R-:W1:Y:S04]  /*0f80*/  LDS R48, [UR5+0x18] ;  /* 0x00001805ff307984 */ /* 0x000e680008000800 */
[----:B------:R-:W-:Y:S01]  /*0f90*/  LDS R43, [UR5+0x28] ;  /* 0x00002805ff2b7984 */ /* 0x000fe20008000800 */
[----:B0-----:R-:W-:-:S05]  /*0fa0*/  IADD3 R49, P6, PT, R6, R24, RZ ;  /* 0x0000001806317210 */ /* 0x001fca0007fde0ff */
[----:B------:R-:W-:Y:S01]  /*0fb0*/  IMAD.X R53, R7, 0x1, R25, P6 ;  /* 0x0000000107357824 */ /* 0x000fe200030e0619 */
[----:B------:R-:W-:-:S04]  /*0fc0*/  ISETP.NE.U32.AND P6, PT, R24, RZ, PT ;  /* 0x000000ff1800720c */ /* 0x000fc80003fc5070 */
[----:B------:R-:W-:Y:S02]  /*0fd0*/  ISETP.NE.AND.EX P6, PT, R25, RZ, PT, P6 ;  /* 0x000000ff1900720c */ /* 0x000fe40003fc5360 */
[----:B------:R-:W0:Y:S11]  /*0fe0*/  LDS.64 R24, [UR5+0x20] ;  /* 0x00002005ff187984 */ /* 0x000e360008000a00 */
[----:B-1----:R-:W-:Y:S01]  /*0ff0*/  @!P6 FADD R48, R45, R48 ;  /* 0x000000302d30e221 */ /* 0x002fe20000000000 */
[----:B0-----:R-:W-:-:S05]  /*1000*/  IADD3 R47, P6, PT, R24, R49, RZ ;  /* 0x00000031182f7210 */ /* 0x001fca0007fde0ff */
[----:B------:R-:W-:Y:S01]  /*1010*/  IMAD.X R51, R25, 0x1, R53, P6 ;  /* 0x0000000119337824 */ /* 0x000fe200030e0635 */
[----:B------:R-:W-:-:S04]  /*1020*/  ISETP.NE.AND P6, PT, R42, 0x2, PT ;  /* 0x000000022a00780c */ /* 0x000fc80003fc5270 */
[----:B------:R-:W-:Y:S02]  /*1030*/  SEL R50, R49, R6, !P6 ;  /* 0x0000000631327207 */ /* 0x000fe40007000000 */
[----:B------:R-:W-:Y:S02]  /*1040*/  SEL R52, R53, R7, !P6 ;  /* 0x0000000735347207 */ /* 0x000fe40007000000 */
[----:B------:R-:W0:Y:S01]  /*1050*/  LDS.64 R6, [UR5+0x30] ;  /* 0x00003005ff067984 */ /* 0x000e220008000a00 */
[----:B------:R-:W-:Y:S02]  /*1060*/  FSEL R45, R48, R45, !P6 ;  /* 0x0000002d302d7208 */ /* 0x000fe40007000000 */
[----:B------:R-:W-:Y:S02]  /*1070*/  ISETP.NE.U32.AND P6, PT, R24, RZ, PT ;  /* 0x000000ff1800720c */ /* 0x000fe40003fc5070 */
[----:B------:R-:W1:Y:S02]  /*1080*/  LDS R24, [UR5+0x38] ;  /* 0x00003805ff187984 */ /* 0x000e640008000800 */
[----:B------:R-:W-:-:S13]  /*1090*/  ISETP.NE.AND.EX P6, PT, R25, RZ, PT, P6 ;  /* 0x000000ff1900720c */ /* 0x000fda0003fc5360 */
[----:B------:R-:W-:Y:S01]  /*10a0*/  @!P6 FADD R43, R48, R43 ;  /* 0x0000002b302be221 */ /* 0x000fe20000000000 */
[----:B0-----:R-:W-:-:S05]  /*10b0*/  IADD3 R25, P6, PT, R6, R47, RZ ;  /* 0x0000002f06197210 */ /* 0x001fca0007fde0ff */
[----:B------:R-:W-:Y:S01]  /*10c0*/  IMAD.X R49, R7, 0x1, R51, P6 ;  /* 0x0000000107317824 */ /* 0x000fe200030e0633 */
[----:B------:R-:W-:-:S04]  /*10d0*/  ISETP.NE.AND P6, PT, R42, 0x3, PT ;  /* 0x000000032a00780c */ /* 0x000fc80003fc5270 */
[----:B------:R-:W-:Y:S02]  /*10e0*/  SEL R50, R47, R50, !P6 ;  /* 0x000000322f327207 */ /* 0x000fe40007000000 */
[----:B------:R-:W-:Y:S02]  /*10f0*/  SEL R52, R51, R52, !P6 ;  /* 0x0000003433347207 */ /* 0x000fe40007000000 */
[----:B------:R-:W-:Y:S02]  /*1100*/  FSEL R45, R43, R45, !P6 ;  /* 0x0000002d2b2d7208 */ /* 0x000fe40007000000 */
        /* <DEDUP_REMOVED lines=8> */
[----:B------:R-:W-:Y:S01]  /*1190*/  SEL R52, R49, R52, !P6 ;  /* 0x0000003431347207 */ /* 0x000fe20007000000 */
[----:B------:R-:W0:Y:S01]  /*11a0*/  LDS R25, [UR5+0x48] ;  /* 0x00004805ff197984 */ /* 0x000e220008000800 */
[----:B------:R-:W-:Y:S02]  /*11b0*/  FSEL R45, R24, R45, !P6 ;  /* 0x0000002d182d7208 */ /* 0x000fe40007000000 */
[----:B------:R-:W-:-:S04]  /*11c0*/  ISETP.NE.U32.AND P6, PT, R6, RZ, PT ;  /* 0x000000ff0600720c */ /* 0x000fc80003fc5070 */
[----:B------:R-:W-:Y:S02]  /*11d0*/  ISETP.NE.AND.EX P6, PT, R7, RZ, PT, P6 ;  /* 0x000000ff0700720c */ /* 0x000fe40003fc5360 */
[----:B------:R-:W1:Y:S11]  /*11e0*/  LDS.64 R6, [UR5+0x50] ;  /* 0x00005005ff067984 */ /* 0x000e760008000a00 */
[----:B0-----:R-:W-:-:S02]  /*11f0*/  @!P6 FADD R25, R24, R25 ;  /* 0x000000191819e221 */ /* 0x001fc40000000000 */
[----:B------:R-:W0:Y:S01]  /*1200*/  LDS R24, [UR5+0x58] ;  /* 0x00005805ff187984 */ /* 0x000e220008000800 */
[----:B-1----:R-:W-:-:S05]  /*1210*/  IADD3 R43, P6, PT, R6, R47, RZ ;  /* 0x0000002f062b7210 */ /* 0x002fca0007fde0ff */
[----:B------:R-:W-:Y:S01]  /*1220*/  IMAD.X R49, R7, 0x1, R51, P6 ;  /* 0x0000000107317824 */ /* 0x000fe200030e0633 */
[----:B------:R-:W-:-:S04]  /*1230*/  ISETP.NE.AND P6, PT, R42, 0x5, PT ;  /* 0x000000052a00780c */ /* 0x000fc80003fc5270 */
[----:B------:R-:W-:Y:S02]  /*1240*/  SEL R50, R47, R50, !P6 ;  /* 0x000000322f327207 */ /* 0x000fe40007000000 */
[----:B------:R-:W-:Y:S02]  /*1250*/  SEL R52, R51, R52, !P6 ;  /* 0x0000003433347207 */ /* 0x000fe40007000000 */
[----:B------:R-:W-:Y:S02]  /*1260*/  FSEL R45, R25, R45, !P6 ;  /* 0x0000002d192d7208 */ /* 0x000fe40007000000 */
[----:B------:R-:W-:-:S04]  /*1270*/  ISETP.NE.U32.AND P6, PT, R6, RZ, PT ;  /* 0x000000ff0600720c */ /* 0x000fc80003fc5070 */
[----:B------:R-:W-:Y:S02]  /*1280*/  ISETP.NE.AND.EX P6, PT, R7, RZ, PT, P6 ;  /* 0x000000ff0700720c */ /* 0x000fe40003fc5360 */
[----:B------:R-:W1:Y:S11]  /*1290*/  LDS.64 R6, [UR5+0x60] ;  /* 0x00006005ff067984 */ /* 0x000e760008000a00 */
[----:B0-----:R-:W-:Y:S01]  /*12a0*/  @!P6 FADD R24, R25, R24 ;  /* 0x000000181918e221 */ /* 0x001fe20000000000 */
[----:B-1----:R-:W-:-:S05]  /*12b0*/  IADD3 R25, P6, PT, R6, R43, RZ ;  /* 0x0000002b06197210 */ /* 0x002fca0007fde0ff */
[----:B------:R-:W-:Y:S01]  /*12c0*/  IMAD.X R47, R7, 0x1, R49, P6 ;  /* 0x00000001072f7824 */ /* 0x000fe200030e0631 */
[----:B------:R-:W-:-:S04]  /*12d0*/  ISETP.NE.AND P6, PT, R42, 0x6, PT ;  /* 0x000000062a00780c */ /* 0x000fc80003fc5270 */
[----:B------:R-:W-:Y:S02]  /*12e0*/  FSEL R48, R24, R45, !P6 ;  /* 0x0000002d18307208 */ /* 0x000fe40007000000 */
[----:B------:R-:W0:Y:S01]  /*12f0*/  LDS R45, [UR5+0x68] ;  /* 0x00006805ff2d7984 */ /* 0x000e220008000800 */
[----:B------:R-:W-:Y:S02]  /*1300*/  SEL R50, R43, R50, !P6 ;  /* 0x000000322b327207 */ /* 0x000fe40007000000 */
[----:B------:R-:W-:Y:S02]  /*1310*/  SEL R52, R49, R52, !P6 ;  /* 0x0000003431347207 */ /* 0x000fe40007000000 */
[----:B------:R-:W-:-:S04]  /*1320*/  ISETP.NE.U32.AND P6, PT, R6, RZ, PT ;  /* 0x000000ff0600720c */ /* 0x000fc80003fc5070 */
[----:B------:R-:W-:Y:S01]  /*1330*/  ISETP.NE.AND.EX P6, PT, R7, RZ, PT, P6 ;  /* 0x000000ff0700720c */ /* 0x000fe20003fc5360 */
[----:B------:R-:W1:Y:S04]  /*1340*/  SHFL.UP PT, R43, R4, 0x1, RZ ;  /* 0x04200000042b7989 */ /* 0x000e6800000e00ff */
[----:B------:R-:W2:Y:S08]  /*1350*/  SHFL.UP PT, R5, R5, 0x1, RZ ;  /* 0x0420000005057989 */ /* 0x000eb000000e00ff */
[----:B0-----:R-:W-:Y:S01]  /*1360*/  @!P6 FADD R45, R24, R45 ;  /* 0x0000002d182de221 */ /* 0x001fe20000000000 */
[----:B------:R-:W-:-:S04]  /*1370*/  ISETP.NE.AND P6, PT, R42, 0x7, PT ;  /* 0x000000072a00780c */ /* 0x000fc80003fc5270 */
[----:B------:R-:W-:Y:S02]  /*1380*/  SEL R24, R25, R50, !P6 ;  /* 0x0000003219187207 */ /* 0x000fe40007000000 */
[----:B------:R-:W-:Y:S02]  /*1390*/  SEL R49, R47, R52, !P6 ;  /* 0x000000342f317207 */ /* 0x000fe40007000000 */
[----:B------:R-:W-:Y:S02]  /*13a0*/  FSEL R48, R45, R48, !P6 ;  /* 0x000000302d307208 */ /* 0x000fe40007000000 */
[----:B------:R-:W-:-:S04]  /*13b0*/  ISETP.NE.U32.AND P6, PT, R24, RZ, PT ;  /* 0x000000ff1800720c */ /* 0x000fc80003fc5070 */
[----:B------:R-:W-:Y:S01]  /*13c0*/  ISETP.NE.AND.EX P6, PT, R49, RZ, PT, P6 ;  /* 0x000000ff3100720c */ /* 0x000fe20003fc5360 */
[----:B------:R-:W0:Y:S01]  /*13d0*/  SHFL.UP PT, R6, R44, 0x1, RZ ;  /* 0x042000002c067989 */ /* 0x000e2200000e00ff */
[----:B------:R-:W-:-:S03]  /*13e0*/  ISETP.NE.AND P5, PT, R23, RZ, PT ;  /* 0x000000ff1700720c */ /* 0x000fc60003fa5270 */
[----:B------:R-:W-:Y:S08]  /*13f0*/  LDS R44, [UR5+0x78] ;  /* 0x00007805ff2c7984 */ /* 0x000ff00008000800 */
[----:B------:R-:W-:Y:S01]  /*1400*/  @!P6 FADD R48, RZ, R48 ;  /* 0x00000030ff30e221 */ /* 0x000fe20000000000 */
[----:B------:R-:W-:-:S04]  /*1410*/  ISETP.GE.U32.AND P6, PT, R0, 0x20, PT ;  /* 0x000000200000780c */ /* 0x000fc80003fc6070 */
[----:B------:R-:W-:Y:S02]  /*1420*/  SEL R24, R24, RZ, P6 ;  /* 0x000000ff18187207 */ /* 0x000fe40003000000 */
[----:B------:R-:W-:Y:S02]  /*1430*/  SEL R49, R49, RZ, P6 ;  /* 0x000000ff31317207 */ /* 0x000fe40003000000 */
[----:B------:R-:W-:Y:S02]  /*1440*/  FSEL R7, R48, RZ, P6 ;  /* 0x000000ff30077208 */ /* 0x000fe40003000000 */
[----:B-1----:R-:W-:-:S04]  /*1450*/  ISETP.NE.U32.AND P6, PT, R43, RZ, PT ;  /* 0x000000ff2b00720c */ /* 0x002fc80003fc5070 */
[----:B--2---:R-:W-:Y:S02]  /*1460*/  ISETP.NE.AND.EX P6, PT, R5, RZ, PT, P6 ;  /* 0x000000ff0500720c */ /* 0x004fe40003fc5360 */
[----:B------:R-:W-:Y:S02]  /*1470*/  SEL R43, R43, RZ, P5 ;  /* 0x000000ff2b2b7207 */ /* 0x000fe40002800000 */
[----:B------:R-:W-:Y:S02]  /*1480*/  SEL R42, R5, RZ, P5 ;  /* 0x000000ff052a7207 */ /* 0x000fe40002800000 */
[----:B------:R-:W1:Y:S07]  /*1490*/  LDS.64 R4, [UR5+0x70] ;  /* 0x00007005ff047984 */ /* 0x000e6e0008000a00 */
[----:B0-----:R-:W-:Y:S01]  /*14a0*/  @!P6 FADD R6, R6, R7 ;  /* 0x000000070606e221 */ /* 0x001fe20000000000 */
[----:B------:R-:W-:-:S05]  /*14b0*/  IADD3 R43, P6, PT, R43, R24, RZ ;  /* 0x000000182b2b7210 */ /* 0x000fca0007fde0ff */
[----:B------:R-:W-:Y:S01]  /*14c0*/  IMAD.X R42, R42, 0x1, R49, P6 ;  /* 0x000000012a2a7824 */ /* 0x000fe200030e0631 */
[----:B------:R-:W-:-:S04]  /*14d0*/  ISETP.NE.U32.AND P6, PT, R41, RZ, PT ;  /* 0x000000ff2900720c */ /* 0x000fc80003fc5070 */
[----:B------:R-:W-:Y:S02]  /*14e0*/  ISETP.NE.AND.EX P6, PT, RZ, UR4, PT, P6 ;  /* 0x00000004ff007c0c */ /* 0x000fe4000bfc5360 */
[----:B------:R-:W-:Y:S02]  /*14f0*/  FSEL R23, R7, R6, !P5 ;  /* 0x0000000607177208 */ /* 0x000fe40006800000 */
[----:B------:R-:W-:-:S09]  /*1500*/  ISETP.NE.AND P5, PT, R2, R8, PT ;  /* 0x000000080200720c */ /* 0x000fd20003fa5270 */
[----:B------:R-:W-:-:S04]  /*1510*/  @!P6 FADD R3, R3, R23 ;  /* 0x000000170303e221 */ /* 0x000fc80000000000 */
[----:B------:R-:W-:Y:S01]  /*1520*/  @!P5 FADD R9, R9, R3 ;  /* 0x000000030909d221 */ /* 0x000fe20000000000 */
[----:B------:R-:W-:-:S13]  /*1530*/  ISETP.NE.AND P5, PT, R46, RZ, PT ;  /* 0x000000ff2e00720c */ /* 0x000fda0003fa5270 */
[----:B------:R-:W-:Y:S01]  /*1540*/  @!P5 FADD R11, R11, R9 ;  /* 0x000000090b0bd221 */ /* 0x000fe20000000000 */
[----:B------:R-:W-:-:S03]  /*1550*/  ISETP.NE.AND P5, PT, R0, RZ, PT ;  /* 0x000000ff0000720c */ /* 0x000fc60003fa5270 */
[----:B------:R-:W-:Y:S01]  /*1560*/  @!P2 FADD R13, R13, R11 ;  /* 0x0000000b0d0da221 */ /* 0x000fe20000000000 */
[----:B-1----:R-:W-:-:S05]  /*1570*/  IADD3 R6, P2, PT, R4, R25, RZ ;  /* 0x0000001904067210 */ /* 0x002fca0007f5e0ff */
[----:B------:R-:W-:Y:S01]  /*1580*/  IMAD.X R7, R5, 0x1, R47, P2 ;  /* 0x0000000105077824 */ /* 0x000fe200010e062f */
[----:B------:R-:W-:-:S03]  /*1590*/  ISETP.NE.U32.AND P2, PT, R4, RZ, PT ;  /* 0x000000ff0400720c */ /* 0x000fc60003f45070 */
[----:B------:R-:W0:Y:S01]  /*15a0*/  @!P5 LDC.64 R24, c[0x0][0x3c0] ;  /* 0x0000f000ff18db82 */ /* 0x000e220000000a00 */
[----:B------:R-:W-:Y:S01]  /*15b0*/  ISETP.NE.AND.EX P2, PT, R5, RZ, PT, P2 ;  /* 0x000000ff0500720c */ /* 0x000fe20003f45320 */
[----:B------:R-:W-:Y:S01]  /*15c0*/  @!P4 FADD R15, R15, R13 ;  /* 0x0000000d0f0fc221 */ /* 0x000fe20000000000 */
[----:B------:R-:W-:Y:S01]  /*15d0*/  @!P5 IMAD.MOV.U32 R5, RZ, RZ, 0x65 ;  /* 0x00000065ff05d424 */ /* 0x000fe200078e00ff */
[----:B------:R-:W-:Y:S02]  /*15e0*/  IADD3 R40, P4, PT, R43, R40, RZ ;  /* 0x000000282b287210 */ /* 0x000fe40007f9e0ff */
[----:B------:R-:W-:-:S08]  /*15f0*/  @!P3 FADD R17, R17, R15 ;  /* 0x0000000f1111b221 */ /* 0x000fd00000000000 */
[----:B------:R-:W-:Y:S01]  /*1600*/  @!P2 FADD R44, R45, R44 ;  /* 0x0000002c2d2ca221 */ /* 0x000fe20000000000 */
[----:B------:R-:W-:-:S03]  /*1610*/  ISETP.GE.U32.AND P2, PT, R6, 0x101, PT ;  /* 0x000001010600780c */ /* 0x000fc60003f46070 */
[----:B------:R-:W-:Y:S01]  /*1620*/  @!P5 IMAD.MOV.U32 R4, RZ, RZ, R44 ;  /* 0x000000ffff04d224 */ /* 0x000fe200078e002c */
[----:B------:R-:W-:Y:S01]  /*1630*/  ISETP.GE.AND.EX P2, PT, R7, RZ, PT, P2 ;  /* 0x000000ff0700720c */ /* 0x000fe20003f46320 */
[----:B------:R-:W-:Y:S01]  /*1640*/  @!P0 FADD R19, R19, R17 ;  /* 0x0000001113138221 */ /* 0x000fe20000000000 */
[C---:B------:R-:W-:Y:S01]  /*1650*/  IMAD.X R36, R42.reuse, 0x1, R36, P4 ;  /* 0x000000012a247824 */ /* 0x040fe200020e0624 */
[C---:B------:R-:W-:Y:S01]  /*1660*/  IADD3 R39, P0, PT, R43.reuse, R39, RZ ;  /* 0x000000272b277210 */ /* 0x040fe20007f1e0ff */
[----:B0-----:R0:W-:Y:S01]  /*1670*/  @!P5 ST.E.128.STRONG.GPU desc[UR8][R24.64+0x200], R4 ;  /* 0x000200041800d985 */ /* 0x0011e2000c10fd08 */
[C---:B------:R-:W-:Y:S02]  /*1680*/  IADD3 R38, P5, PT, R43.reuse, R38, RZ ;  /* 0x000000262b267210 */ /* 0x040fe40007fbe0ff */
[----:B------:R-:W-:Y:S02]  /*1690*/  IADD3 R37, P4, PT, R43, R37, RZ ;  /* 0x000000252b257210 */ /* 0x000fe40007f9e0ff */
[----:B------:R-:W-:Y:S01]  /*16a0*/  IADD3 R41, P3, PT, R41, R43, RZ ;  /* 0x0000002b29297210 */ /* 0x000fe20007f7e0ff */
[C---:B------:R-:W-:Y:S01]  /*16b0*/  IMAD.X R35, R42.reuse, 0x1, R35, P5 ;  /* 0x000000012a237824 */ /* 0x040fe200028e0623 */
[C---:B------:R-:W-:Y:S01]  /*16c0*/  IADD3 R34, P5, PT, R43.reuse, R34, RZ ;  /* 0x000000222b227210 */ /* 0x040fe20007fbe0ff */
[----:B------:R-:W-:Y:S01]  /*16d0*/  IMAD.X R26, R42, 0x1, R26, P4 ;  /* 0x000000012a1a7824 */ /* 0x000fe200020e061a */
[----:B------:R-:W-:-:S02]  /*16e0*/  IADD3 R30, P4, PT, R43, R30, RZ ;  /* 0x0000001e2b1e7210 */ /* 0x000fc40007f9e0ff */
[C---:B------:R-:W-:Y:S01]  /*16f0*/  IADD3.X R44, PT, PT, R42.reuse, UR4, RZ, P3, !PT ;  /* 0x000000042a2c7c10 */ /* 0x040fe20009ffe4ff */
[----:B------:R-:W-:Y:S01]  /*1700*/  @!P1 FADD R21, R21, R19 ;  /* 0x0000001315159221 */ /* 0x000fe20000000000 */
[C---:B0-----:R-:W-:Y:S01]  /*1710*/  IMAD.X R24, R42.reuse, 0x1, R33, P0 ;  /* 0x000000012a187824 */ /* 0x041fe200000e0621 */
[----:B------:R-:W-:Y:S01]  /*1720*/  IADD3 R32, P0, PT, R43, R32, RZ ;  /* 0x000000202b207210 */ /* 0x000fe20007f1e0ff */
[C---:B------:R-:W-:Y:S02]  /*1730*/  IMAD.X R33, R42.reuse, 0x1, R28, P5 ;  /* 0x000000012a217824 */ /* 0x040fe400028e061c */
[C---:B------:R-:W-:Y:S02]  /*1740*/  IMAD.X R31, R42.reuse, 0x1, R31, P4 ;  /* 0x000000012a1f7824 */ /* 0x040fe400020e061f */
[----:B------:R-:W-:Y:S01]  /*1750*/  IMAD.X R25, R42, 0x1, R29, P0 ;  /* 0x000000012a197824 */ /* 0x000fe200000e061d */
[----:B------:R-:W-:Y:S07]  /*1760*/  @!P2 BRA `(.L_x_624) ;  /* 0x000000040074a947 */ /* 0x000fee0003800000 */
[----:B------:R-:W-:Y:S01]  /*1770*/  BAR.SYNC.DEFER_BLOCKING 0x0 ;  /* 0x0000000000007b1d */ /* 0x000fe20000010000 */
[----:B------:R-:W-:Y:S02]  /*1780*/  ISETP.NE.AND P2, PT, R2, R8, PT ;  /* 0x000000080200720c */ /* 0x000fe40003f45270 */
[----:B------:R-:W-:Y:S02]  /*1790*/  @P6 LEA R43, R43, UR5, 0x3 ;  /* 0x000000052b2b6c11 */ /* 0x000fe4000f8e18ff */
[----:B------:R-:W-:Y:S02]  /*17a0*/  ISETP.NE.AND P0, PT, R8, R10, PT ;  /* 0x0000000a0800720c */ /* 0x000fe40003f05270 */
[----:B------:R-:W-:Y:S02]  /*17b0*/  ISETP.NE.AND P1, PT, R10, R12, PT ;  /* 0x0000000c0a00720c */ /* 0x000fe40003f25270 */
[----:B------:R-:W-:Y:S02]  /*17c0*/  ISETP.NE.AND P5, PT, R14, R16, PT ;  /* 0x000000100e00720c */ /* 0x000fe40003fa5270 */
[----:B------:R-:W-:-:S02]  /*17d0*/  ISETP.NE.AND P4, PT, R16, R18, PT ;  /* 0x000000121000720c */ /* 0x000fc40003f85270 */
[----:B------:R-:W-:Y:S02]  /*17e0*/  ISETP.NE.AND P3, PT, R18, R20, PT ;  /* 0x000000141200720c */ /* 0x000fe40003f65270 */
[----:B------:R-:W-:-:S03]  /*17f0*/  @P2 LEA R41, R41, UR5, 0x3 ;  /* 0x0000000529292c11 */ /* 0x000fc6000f8e18ff */
[----:B------:R-:W-:Y:S02]  /*1800*/  @P0 LEA R40, R40, UR5, 0x3 ;  /* 0x0000000528280c11 */ /* 0x000fe4000f8e18ff */
[----:B------:R-:W-:Y:S02]  /*1810*/  @P1 LEA R38, R38, UR5, 0x3 ;  /* 0x0000000526261c11 */ /* 0x000fe4000f8e18ff */
[----:B------:R-:W-:Y:S01]  /*1820*/  @P5 LEA R37, R37, UR5, 0x3 ;  /* 0x0000000525255c11 */ /* 0x000fe2000f8e18ff */
[----:B------:R0:W-:Y:S01]  /*1830*/  @P6 STS.64 [R43], R22 ;  /* 0x000000162b006388 */ /* 0x0001e20000000a00 */
[----:B------:R-:W-:Y:S02]  /*1840*/  ISETP.NE.AND P6, PT, R12, R14, PT ;  /* 0x0000000e0c00720c */ /* 0x000fe40003fc5270 */
[----:B------:R-:W-:Y:S01]  /*1850*/  @P4 LEA R34, R34, UR5, 0x3 ;  /* 0x0000000522224c11 */ /* 0x000fe2000f8e18ff */
[----:B------:R0:W-:Y:S01]  /*1860*/  @P2 STS.64 [R41], R2 ;  /* 0x0000000229002388 */ /* 0x0001e20000000a00 */
[----:B------:R-:W-:-:S02]  /*1870*/  ISETP.NE.AND P2, PT, R20, R27, PT ;  /* 0x0000001b1400720c */ /* 0x000fc40003f45270 */
[----:B------:R-:W-:Y:S01]  /*1880*/  @P3 LEA R32, R32, UR5, 0x3 ;  /* 0x0000000520203c11 */ /* 0x000fe2000f8e18ff */
[----:B------:R0:W-:Y:S01]  /*1890*/  @P0 STS.64 [R40], R8 ;  /* 0x0000000828000388 */ /* 0x0001e20000000a00 */
[----:B------:R-:W-:-:S03]  /*18a0*/  ISETP.GT.U32.AND P0, PT, R6, R0, PT ;  /* 0x000000000600720c */ /* 0x000fc60003f04070 */
[----:B------:R0:W-:Y:S01]  /*18b0*/  @P1 STS.64 [R38], R10 ;  /* 0x0000000a26001388 */ /* 0x0001e20000000a00 */
[----:B------:R-:W-:Y:S02]  /*18c0*/  ISETP.GT.U32.AND.EX P0, PT, R7, RZ, PT, P0 ;  /* 0x000000ff0700720c */ /* 0x000fe40003f04100 */
[----:B------:R-:W-:-:S03]  /*18d0*/  @P6 LEA R39, R39, UR5, 0x3 ;  /* 0x0000000527276c11 */ /* 0x000fc6000f8e18ff */
[----:B------:R-:W-:Y:S02]  /*18e0*/  @P2 LEA R30, R30, UR5, 0x3 ;  /* 0x000000051e1e2c11 */ /* 0x000fe4000f8e18ff */
[----:B------:R0:W-:Y:S04]  /*18f0*/  @P6 STS.64 [R39], R12 ;  /* 0x0000000c27006388 */ /* 0x0001e80000000a00 */
[----:B------:R0:W-:Y:S04]  /*1900*/  @P5 STS.64 [R37], R14 ;  /* 0x0000000e25005388 */ /* 0x0001e80000000a00 */
[----:B------:R0:W-:Y:S04]  /*1910*/  @P4 STS.64 [R34], R16 ;  /* 0x0000001022004388 */ /* 0x0001e80000000a00 */
[----:B------:R0:W-:Y:S04]  /*1920*/  @P3 STS.64 [R32], R18 ;  /* 0x0000001220003388 */ /* 0x0001e80000000a00 */
[----:B------:R0:W-:Y:S01]  /*1930*/  @P2 STS.64 [R30], R20 ;  /* 0x000000141e002388 */ /* 0x0001e20000000a00 */
[----:B------:R-:W-:Y:S06]  /*1940*/  BAR.SYNC.DEFER_BLOCKING 0x0 ;  /* 0x0000000000007b1d */ /* 0x000fec0000010000 */
[----:B------:R-:W-:Y:S05]  /*1950*/  @!P0 EXIT ;  /* 0x000000000000894d */ /* 0x000fea0003800000 */
[----:B0-----:R-:W-:Y:S01]  /*1960*/  IMAD.MOV.U32 R17, RZ, RZ, R0 ;  /* 0x000000ffff117224 */ /* 0x001fe200078e0000 */
[----:B------:R-:W0:Y:S01]  /*1970*/  LDCU.64 UR10, c[0x0][0x3b0] ;  /* 0x00007600ff0a77ac */ /* 0x000e220008000a00 */
[----:B------:R-:W-:Y:S01]  /*1980*/  IMAD.MOV.U32 R10, RZ, RZ, RZ ;  /* 0x000000ffff0a7224 */ /* 0x000fe200078e00ff */
[----:B------:R-:W-:Y:S02]  /*1990*/  BSSY.RECONVERGENT B0, `(.L_x_625) ;  /* 0x0000022000007945 */ /* 0x000fe40003800200 */
[----:B------:R-:W-:Y:S02]  /*19a0*/  LOP3.LUT R3, RZ, R17, RZ, 0x33, !PT ;  /* 0x00000011ff037212 */ /* 0x000fe400078e33ff */
[----:B------:R-:W-:Y:S02]  /*19b0*/  LOP3.LUT R2, RZ, R10, RZ, 0x33, !PT ;  /* 0x0000000aff027212 */ /* 0x000fe400078e33ff */
[----:B------:R-:W-:-:S04]  /*19c0*/  IADD3 R3, P0, PT, R3, R6, RZ ;  /* 0x0000000603037210 */ /* 0x000fc80007f1e0ff */
[C---:B------:R-:W-:Y:S01]  /*19d0*/  LOP3.LUT R4, R3.reuse, 0x300, RZ, 0xc0, !PT ;  /* 0x0000030003047812 */ /* 0x040fe200078ec0ff */
[----:B------:R-:W-:Y:S01]  /*19e0*/  IMAD.X R2, R2, 0x1, R7, P0 ;  /* 0x0000000102027824 */ /* 0x000fe200000e0607 */
[----:B------:R-:W-:Y:S02]  /*19f0*/  ISETP.GE.U32.AND P0, PT, R3, 0x300, PT ;  /* 0x000003000300780c */ /* 0x000fe40003f06070 */
[----:B------:R-:W-:Y:S02]  /*1a00*/  ISETP.NE.U32.AND P1, PT, R4, 0x300, PT ;  /* 0x000003000400780c */ /* 0x000fe40003f25070 */
[----:B------:R-:W-:Y:S02]  /*1a10*/  ISETP.GE.U32.AND.EX P0, PT, R2, RZ, PT, P0 ;  /* 0x000000ff0200720c */ /* 0x000fe40003f06100 */
[----:B------:R-:W-:-:S13]  /*1a20*/  ISETP.NE.AND.EX P1, PT, RZ, RZ, PT, P1 ;  /* 0x000000ffff00720c */ /* 0x000fda0003f25310 */
[----:B0-----:R-:W-:Y:S05]  /*1a30*/  @!P1 BRA `(.L_x_626) ;  /* 0x00000000005c9947 */ /* 0x001fea0003800000 */
[----:B------:R-:W0:Y:S01]  /*1a40*/  LDCU.64 UR6, c[0x0][0x3b0] ;  /* 0x00007600ff0677ac */ /* 0x000e220008000a00 */
[----:B------:R-:W-:Y:S01]  /*1a50*/  SHF.R.U64 R8, R3, 0x8, R2 ;  /* 0x0000000803087819 */ /* 0x000fe20000001202 */
[----:B------:R-:W-:Y:S01]  /*1a60*/  IMAD.MOV.U32 R11, RZ, RZ, RZ ;  /* 0x000000ffff0b7224 */ /* 0x000fe200078e00ff */
[----:B------:R-:W-:-:S03]  /*1a70*/  LEA R0, R0, UR5, 0x3 ;  /* 0x0000000500007c11 */ /* 0x000fc6000f8e18ff */
[----:B------:R-:W-:Y:S02]  /*1a80*/  VIADD R8, R8, 0x1 ;  /* 0x0000000108087836 */ /* 0x000fe40000000000 */
[----:B------:R-:W-:-:S03]  /*1a90*/  VIADD R0, R0, 0x4 ;  /* 0x0000000400007836 */ /* 0x000fc60000000000 */
[----:B------:R-:W-:Y:S02]  /*1aa0*/  LOP3.LUT R8, R8, 0x3, RZ, 0xc0, !PT ;  /* 0x0000000308087812 */ /* 0x000fe400078ec0ff */
[----:B0-----:R-:W-:-:S04]  /*1ab0*/  LEA R4, P1, R17, UR6, 0x2 ;  /* 0x0000000611047c11 */ /* 0x001fc8000f8210ff */
[----:B------:R-:W-:Y:S02]  /*1ac0*/  LEA.HI.X R9, R17, UR7, R10, 0x2, P1 ;  /* 0x0000000711097c11 */ /* 0x000fe400088f140a */
[----:B------:R-:W-:-:S04]  /*1ad0*/  LEA R17, P1, R8, R17, 0x8 ;  /* 0x0000001108117211 */ /* 0x000fc800078240ff */
[----:B------:R-:W-:-:S09]  /*1ae0*/  LEA.HI.X R10, R8, R10, R11, 0x8, P1 ;  /* 0x0000000a080a7211 */ /* 0x000fd200008f440b */
.L_x_627:
[----:B0-----:R0:W1:Y:S01]  /*1af0*/  LDS R5, [R0] ;  /* 0x0000000000057984 */ /* 0x0010620000000800 */
[----:B------:R-:W-:Y:S01]  /*1b00*/  IMAD.MOV.U32 R2, RZ, RZ, R4 ;  /* 0x000000ffff027224 */ /* 0x000fe200078e0004 */
[----:B------:R-:W-:Y:S01]  /*1b10*/  IADD3 R8, P1, PT, R8, -0x1, RZ ;  /* 0xffffffff08087810 */ /* 0x000fe20007f3e0ff */
[--C-:B------:R-:W-:Y:S01]  /*1b20*/  IMAD.MOV.U32 R3, RZ, RZ, R9.reuse ;  /* 0x000000ffff037224 */ /* 0x100fe200078e0009 */
[----:B------:R-:W-:Y:S02]  /*1b30*/  IADD3 R4, P2, PT, R4, 0x400, RZ ;  /* 0x0000040004047810 */ /* 0x000fe40007f5e0ff */
[----:B------:R-:W-:Y:S02]  /*1b40*/  IADD3.X R11, PT, PT, R11, -0x1, RZ, P1, !PT ;  /* 0xffffffff0b0b7810 */ /* 0x000fe40000ffe4ff */
[----:B------:R-:W-:Y:S01]  /*1b50*/  ISETP.NE.U32.AND P1, PT, R8, RZ, PT ;  /* 0x000000ff0800720c */ /* 0x000fe20003f25070 */
[----:B0-----:R-:W-:Y:S02]  /*1b60*/  VIADD R0, R0, 0x800 ;  /* 0x0000080000007836 */ /* 0x001fe40000000000 */
[----:B------:R-:W-:Y:S01]  /*1b70*/  IMAD.X R9, RZ, RZ, R9, P2 ;  /* 0x000000ffff097224 */ /* 0x000fe200010e0609 */
[----:B------:R-:W-:Y:S01]  /*1b80*/  ISETP.NE.AND.EX P1, PT, R11, RZ, PT, P1 ;  /* 0x000000ff0b00720c */ /* 0x000fe20003f25310 */
[----:B-1----:R0:W-:-:S12]  /*1b90*/  STG.E desc[UR8][R2.64], R5 ;  /* 0x0000000502007986 */ /* 0x0021d8000c101908 */
[----:B------:R-:W-:Y:S05]  /*1ba0*/  @P1 BRA `(.L_x_627) ;  /* 0xfffffffc00d01947 */ /* 0x000fea000383ffff */
.L_x_626:
[----:B------:R-:W-:Y:S05]  /*1bb0*/  BSYNC.RECONVERGENT B0 ;  /* 0x0000000000007941 */ /* 0x000fea0003800200 */
.L_x_625:
[----:B------:R-:W-:Y:S05]  /*1bc0*/  @!P0 EXIT ;  /* 0x000000000000894d */ /* 0x000fea0003800000 */
.L_x_628:
[C---:B------:R-:W-:Y:S01]  /*1bd0*/  LEA R0, R17.reuse, UR5, 0x3 ;  /* 0x0000000511007c11 */ /* 0x040fe2000f8e18ff */
[C---:B----4-:R-:W-:Y:S01]  /*1be0*/  IMAD.SHL.U32 R4, R17.reuse, 0x4, RZ ;  /* 0x0000000411047824 */ /* 0x050fe200078e00ff */
[C---:B0-----:R-:W-:Y:S01]  /*1bf0*/  SHF.L.U64.HI R5, R17.reuse, 0x2, R10 ;  /* 0x0000000211057819 */ /* 0x041fe2000001020a */
[----:B------:R-:W-:Y:S02]  /*1c00*/  VIADD R17, R17, 0x400 ;  /* 0x0000040011117836 */ /* 0x000fe40000000000 */
[----:B------:R-:W0:Y:S01]  /*1c10*/  LDS R9, [R0+0x4] ;  /* 0x0000040000097984 */ /* 0x000e220000000800 */
[C---:B------:R-:W-:Y:S01]  /*1c20*/  LOP3.LUT R2, R4.reuse, 0xfffffffc, RZ, 0xc0, !PT ;  /* 0xfffffffc04027812 */ /* 0x040fe200078ec0ff */
[----:B------:R-:W-:Y:S01]  /*1c30*/  IMAD.MOV.U32 R10, RZ, RZ, RZ ;  /* 0x000000ffff0a7224 */ /* 0x000fe200078e00ff */
[----:B------:R-:W-:Y:S01]  /*1c40*/  IADD3 R4, P0, PT, R4, UR10, RZ ;  /* 0x0000000a04047c10 */ /* 0x000fe2000ff1e0ff */
[----:B------:R-:W1:Y:S01]  /*1c50*/  LDS R11, [R0+0x804] ;  /* 0x00080400000b7984 */ /* 0x000e620000000800 */
[----:B------:R-:W-:-:S02]  /*1c60*/  LOP3.LUT R3, R5, 0x3, RZ, 0xc0, !PT ;  /* 0x0000000305037812 */ /* 0x000fc400078ec0ff */
[----:B------:R-:W-:Y:S01]  /*1c70*/  IADD3 R2, P1, PT, R2, UR10, RZ ;  /* 0x0000000a02027c10 */ /* 0x000fe2000ff3e0ff */
[----:B------:R-:W2:Y:S01]  /*1c80*/  LDS R13, [R0+0x1004] ;  /* 0x00100400000d7984 */ /* 0x000ea20000000800 */
[----:B------:R-:W-:Y:S02]  /*1c90*/  IADD3.X R5, PT, PT, R5, UR11, RZ, P0, !PT ;  /* 0x0000000b05057c10 */ /* 0x000fe400087fe4ff */
[----:B------:R-:W-:Y:S01]  /*1ca0*/  IADD3.X R3, PT, PT, R3, UR11, RZ, P1, !PT ;  /* 0x0000000b03037c10 */ /* 0x000fe20008ffe4ff */
[----:B------:R-:W3:Y:S01]  /*1cb0*/  LDS R15, [R0+0x1804] ;  /* 0x00180400000f7984 */ /* 0x000ee20000000800 */
[----:B------:R-:W-:-:S04]  /*1cc0*/  ISETP.GT.U32.AND P0, PT, R6, R17, PT ;  /* 0x000000110600720c */ /* 0x000fc80003f04070 */
[----:B------:R-:W-:Y:S01]  /*1cd0*/  ISETP.GT.U32.AND.EX P0, PT, R7, RZ, PT, P0 ;  /* 0x000000ff0700720c */ /* 0x000fe20003f04100 */
[----:B0-----:R4:W-:Y:S04]  /*1ce0*/  STG.E desc[UR8][R4.64], R9 ;  /* 0x0000000904007986 */ /* 0x0019e8000c101908 */
[----:B-1----:R4:W-:Y:S04]  /*1cf0*/  STG.E desc[UR8][R2.64+0x400], R11 ;  /* 0x0004000b02007986 */ /* 0x0029e8000c101908 */
[----:B--2---:R4:W-:Y:S04]  /*1d00*/  STG.E desc[UR8][R2.64+0x800], R13 ;  /* 0x0008000d02007986 */ /* 0x0049e8000c101908 */
[----:B---3--:R4:W-:Y:S01]  /*1d10*/  STG.E desc[UR8][R2.64+0xc00], R15 ;  /* 0x000c000f02007986 */ /* 0x0089e2000c101908 */
[----:B------:R-:W-:Y:S05]  /*1d20*/  @P0 BRA `(.L_x_628) ;  /* 0xfffffffc00a80947 */ /* 0x000fea000383ffff */
[----:B------:R-:W-:Y:S05]  /*1d30*/  EXIT ;  /* 0x000000000000794d */ /* 0x000fea0003800000 */
.L_x_624:
[----:B------:R-:W-:Y:S01]  /*1d40*/  ISETP.NE.AND P1, PT, R2, R8, PT ;  /* 0x000000080200720c */ /* 0x000fe20003f25270 */
[----:B------:R-:W0:Y:S01]  /*1d50*/  @P6 LDC.64 R28, c[0x0][0x3b0] ;  /* 0x0000ec00ff1c6b82 */ /* 0x000e220000000a00 */
[----:B------:R-:W-:Y:S02]  /*1d60*/  ISETP.NE.AND P4, PT, R8, R10, PT ;  /* 0x0000000a0800720c */ /* 0x000fe40003f85270 */
[----:B------:R-:W-:Y:S02]  /*1d70*/  ISETP.NE.AND P0, PT, R10, R12, PT ;  /* 0x0000000c0a00720c */ /* 0x000fe40003f05270 */
[----:B------:R-:W-:-:S07]  /*1d80*/  ISETP.NE.AND P3, PT, R12, R14, PT ;  /* 0x0000000e0c00720c */ /* 0x000fce0003f65270 */
[----:B------:R-:W1:Y:S08]  /*1d90*/  @P1 LDC.64 R4, c[0x0][0x3b0] ;  /* 0x0000ec00ff041b82 */ /* 0x000e700000000a00 */
[----:B------:R-:W2:Y:S01]  /*1da0*/  @P4 LDC.64 R6, c[0x0][0x3b0] ;  /* 0x0000ec00ff064b82 */ /* 0x000ea20000000a00 */
[----:B0-----:R-:W-:-:S04]  /*1db0*/  @P6 LEA R28, P2, R43, R28, 0x2 ;  /* 0x0000001c2b1c6211 */ /* 0x001fc800078410ff */
[----:B------:R-:W-:-:S03]  /*1dc0*/  @P6 LEA.HI.X R29, R43, R29, R42, 0x2, P2 ;  /* 0x0000001d2b1d6211 */ /* 0x000fc600010f142a */
[----:B------:R-:W0:Y:S01]  /*1dd0*/  @P0 LDC.64 R50, c[0x0][0x3b0] ;  /* 0x0000ec00ff320b82 */ /* 0x000e220000000a00 */
[----:B------:R-:W-:Y:S01]  /*1de0*/  ISETP.NE.AND P2, PT, R14, R16, PT ;  /* 0x000000100e00720c */ /* 0x000fe20003f45270 */
[----:B------:R3:W-:Y:S01]  /*1df0*/  @P6 STG.E desc[UR8][R28.64], R23 ;  /* 0x000000171c006986 */ /* 0x0007e2000c101908 */
[----:B------:R-:W-:Y:S02]  /*1e00*/  ISETP.NE.AND P6, PT, R16, R18, PT ;  /* 0x000000121000720c */ /* 0x000fe40003fc5270 */
[----:B-1----:R-:W-:-:S03]  /*1e10*/  @P1 LEA R4, P5, R41, R4, 0x2 ;  /* 0x0000000429041211 */ /* 0x002fc600078a10ff */
[----:B------:R-:W1:Y:S01]  /*1e20*/  @P3 LDC.64 R48, c[0x0][0x3b0] ;  /* 0x0000ec00ff303b82 */ /* 0x000e620000000a00 */
[----:B------:R-:W-:Y:S02]  /*1e30*/  @P1 LEA.HI.X R5, R41, R5, R44, 0x2, P5 ;  /* 0x0000000529051211 */ /* 0x000fe400028f142c */
[----:B------:R-:W-:-:S05]  /*1e40*/  ISETP.NE.AND P5, PT, R18, R20, PT ;  /* 0x000000141200720c */ /* 0x000fca0003fa5270 */
[----:B------:R-:W4:Y:S01]  /*1e50*/  @P2 LDC.64 R46, c[0x0][0x3b0] ;  /* 0x0000ec00ff2e2b82 */ /* 0x000f220000000a00 */
[----:B------:R3:W-:Y:S01]  /*1e60*/  @P1 STG.E desc[UR8][R4.64], R3 ;  /* 0x0000000304001986 */ /* 0x0007e2000c101908 */
[----:B--2---:R-:W-:-:S04]  /*1e70*/  @P4 LEA R6, P1, R40, R6, 0x2 ;  /* 0x0000000628064211 */ /* 0x004fc800078210ff */
[----:B------:R-:W-:Y:S02]  /*1e80*/  @P4 LEA.HI.X R7, R40, R7, R36, 0x2, P1 ;  /* 0x0000000728074211 */ /* 0x000fe400008f1424 */
[----:B------:R-:W2:Y:S01]  /*1e90*/  @P6 LDC.64 R44, c[0x0][0x3b0] ;  /* 0x0000ec00ff2c6b82 */ /* 0x000ea20000000a00 */
[C---:B0-----:R-:W-:Y:S02]  /*1ea0*/  @P0 LEA R50, P1, R38.reuse, R50, 0x2 ;  /* 0x0000003226320211 */ /* 0x041fe400078210ff */
[----:B------:R3:W-:Y:S02]  /*1eb0*/  @P4 STG.E desc[UR8][R6.64], R9 ;  /* 0x0000000906004986 */ /* 0x0007e4000c101908 */
[----:B------:R-:W-:-:S03]  /*1ec0*/  @P0 LEA.HI.X R51, R38, R51, R35, 0x2, P1 ;  /* 0x0000003326330211 */ /* 0x000fc600008f1423 */
[----:B------:R-:W0:Y:S01]  /*1ed0*/  @P5 LDC.64 R42, c[0x0][0x3b0] ;  /* 0x0000ec00ff2a5b82 */ /* 0x000e220000000a00 */
[C---:B-1----:R-:W-:Y:S01]  /*1ee0*/  @P3 LEA R48, P1, R39.reuse, R48, 0x2 ;  /* 0x0000003027303211 */ /* 0x042fe200078210ff */
[----:B------:R3:W-:Y:S03]  /*1ef0*/  @P0 STG.E desc[UR8][R50.64], R11 ;  /* 0x0000000b32000986 */ /* 0x0007e6000c101908 */
[----:B------:R-:W-:Y:S02]  /*1f00*/  @P3 LEA.HI.X R49, R39, R49, R24, 0x2, P1 ;  /* 0x0000003127313211 */ /* 0x000fe400008f1418 */
[----:B----4-:R-:W-:-:S03]  /*1f10*/  @P2 LEA R46, P0, R37, R46, 0x2 ;  /* 0x0000002e252e2211 */ /* 0x010fc600078010ff */
[----:B------:R3:W-:Y:S01]  /*1f20*/  @P3 STG.E desc[UR8][R48.64], R13 ;  /* 0x0000000d30003986 */ /* 0x0007e2000c101908 */
[----:B------:R-:W-:Y:S02]  /*1f30*/  @P2 LEA.HI.X R47, R37, R47, R26, 0x2, P0 ;  /* 0x0000002f252f2211 */ /* 0x000fe400000f141a */
[----:B------:R-:W-:Y:S02]  /*1f40*/  ISETP.NE.AND P0, PT, R20, R27, PT ;  /* 0x0000001b1400720c */ /* 0x000fe40003f05270 */
[C---:B--2---:R-:W-:Y:S01]  /*1f50*/  @P6 LEA R44, P4, R34.reuse, R44, 0x2 ;  /* 0x0000002c222c6211 */ /* 0x044fe200078810ff */
[----:B------:R3:W-:Y:S03]  /*1f60*/  @P2 STG.E desc[UR8][R46.64], R15 ;  /* 0x0000000f2e002986 */ /* 0x0007e6000c101908 */
[----:B------:R-:W-:Y:S02]  /*1f70*/  @P6 LEA.HI.X R45, R34, R45, R33, 0x2, P4 ;  /* 0x0000002d222d6211 */ /* 0x000fe400020f1421 */
[----:B0-----:R-:W-:-:S03]  /*1f80*/  @P5 LEA R42, P1, R32, R42, 0x2 ;  /* 0x0000002a202a5211 */ /* 0x001fc600078210ff */
[----:B------:R3:W-:Y:S01]  /*1f90*/  @P6 STG.E desc[UR8][R44.64], R17 ;  /* 0x000000112c006986 */ /* 0x0007e2000c101908 */
[----:B------:R-:W-:-:S05]  /*1fa0*/  @P5 LEA.HI.X R43, R32, R43, R25, 0x2, P1 ;  /* 0x0000002b202b5211 */ /* 0x000fca00008f1419 */
[----:B------:R3:W-:Y:S01]  /*1fb0*/  @P5 STG.E desc[UR8][R42.64], R19 ;  /* 0x000000132a005986 */ /* 0x0007e2000c101908 */
[----:B------:R-:W-:Y:S05]  /*1fc0*/  @!P0 EXIT ;  /* 0x000000000000894d */ /* 0x000fea0003800000 */
[----:B------:R-:W0:Y:S02]  /*1fd0*/  LDCU.64 UR4, c[0x0][0x3b0] ;  /* 0x00007600ff0477ac */ /* 0x000e240008000a00 */
[----:B0-----:R-:W-:-:S04]  /*1fe0*/  LEA R2, P0, R30, UR4, 0x2 ;  /* 0x000000041e027c11 */ /* 0x001fc8000f8010ff */
[----:B---3--:R-:W-:-:S05]  /*1ff0*/  LEA.HI.X R3, R30, UR5, R31, 0x2, P0 ;  /* 0x000000051e037c11 */ /* 0x008fca00080f141f */
[----:B------:R-:W-:Y:S01]  /*2000*/  STG.E desc[UR8][R2.64], R21 ;  /* 0x0000001502007986 */ /* 0x000fe2000c101908 */
[----:B------:R-:W-:Y:S05]  /*2010*/  EXIT ;  /* 0x000000000000794d */ /* 0x000fea0003800000 */
.L_x_623:
        /* <DEDUP_REMOVED lines=22> */
[----:B------:R-:W1:Y:S01]  /*2180*/  S2UR UR5, SR_CgaCtaId ;  /* 0x00000000000579c3 */ /* 0x000e620000008800 */
[----:B------:R-:W-:Y:S01]  /*2190*/  SHF.R.U32.HI R11, RZ, 0x5, R10 ;  /* 0x00000005ff0b7819 */ /* 0x000fe2000001160a */
[----:B------:R-:W-:Y:S01]  /*21a0*/  UMOV UR4, 0x400 ;  /* 0x0000040000047882 */ /* 0x000fe20000000000 */
[----:B---3--:R-:W-:-:S03]  /*21b0*/  IADD3 R14, P0, PT, R14, UR6, RZ ;  /* 0x000000060e0e7c10 */ /* 0x008fc6000ff1e0ff */
[----:B--2---:R-:W-:Y:S01]  /*21c0*/  IMAD R3, R11, 0x120, R42 ;  /* 0x000001200b037824 */ /* 0x004fe200078e022a */
[----:B------:R-:W-:Y:S01]  /*21d0*/  IADD3.X R15, PT, PT, R0, UR7, RZ, P0, !PT ;  /* 0x00000007000f7c10 */ /* 0x000fe200087fe4ff */
[----:B0-----:R-:W0:Y:S01]  /*21e0*/  LDC.64 R4, c[0x0][0x398] ;  /* 0x0000e600ff047b82 */ /* 0x001e220000000a00 */
[----:B-1----:R-:W-:-:S06]  /*21f0*/  ULEA UR4, UR5, UR4, 0x18 ;  /* 0x0000000405047291 */ /* 0x002fcc000f8ec0ff */
[----:B------:R-:W-:-:S05]  /*2200*/  LEA R3, R3, UR4, 0x2 ;  /* 0x0000000403037c11 */ /* 0x000fca000f8e10ff */
[----:B------:R-:W-:Y:S01]  /*2210*/  IMAD R0, R42, 0x20, R3 ;  /* 0x000000202a007824 */ /* 0x000fe200078e0203 */
[----:B----4-:R-:W-:Y:S04]  /*2220*/  STS [R3], R2 ;  /* 0x0000000203007388 */ /* 0x010fe80000000800 */
[----:B-----5:R1:W-:Y:S04]  /*2230*/  STS [R3+0x80], R6 ;  /* 0x0000800603007388 */ /* 0x0203e80000000800 */
[----:B------:R-:W-:Y:S04]  /*2240*/  STS [R3+0x100], R8 ;  /* 0x0001000803007388 */ /* 0x000fe80000000800 */
[----:B------:R-:W-:Y:S01]  /*2250*/  STS [R3+0x180], R16 ;  /* 0x0001801003007388 */ /* 0x000fe20000000800 */
[----:B-1----:R-:W1:Y:S03]  /*2260*/  LDC.64 R6, c[0x0][0x390] ;  /* 0x0000e400ff067b82 */ /* 0x002e660000000a00 */
[----:B------:R-:W-:Y:S04]  /*2270*/  STS [R3+0x200], R18 ;  /* 0x0002001203007388 */ /* 0x000fe80000000800 */
[----:B------:R-:W-:Y:S04]  /*2280*/  STS [R3+0x280], R20 ;  /* 0x0002801403007388 */ /* 0x000fe80000000800 */
[----:B------:R2:W-:Y:S04]  /*2290*/  STS [R3+0x300], R28 ;  /* 0x0003001c03007388 */ /* 0x0005e80000000800 */
[----:B------:R0:W-:Y:S04]  /*22a0*/  STS [R3+0x380], R30 ;  /* 0x0003801e03007388 */ /* 0x0001e80000000800 */
[----:B------:R3:W-:Y:S01]  /*22b0*/  STS [R3+0x400], R32 ;  /* 0x0004002003007388 */ /* 0x0007e20000000800 */
[----:B------:R-:W-:-:S03]  /*22c0*/  NOP ;  /* 0x0000000000007918 */ /* 0x000fc60000000000 */
[----:B------:R-:W-:Y:S04]  /*22d0*/  LDS R45, [R0+0x20] ;  /* 0x00002000002d7984 */ /* 0x000fe80000000800 */
[----:B------:R-:W-:Y:S04]  /*22e0*/  LDS R26, [R0] ;  /* 0x00000000001a7984 */ /* 0x000fe80000000800 */
[----:B------:R-:W4:Y:S04]  /*22f0*/  LDS R24, [R0+0x4] ;  /* 0x0000040000187984 */ /* 0x000f280000000800 */
[----:B------:R-:W5:Y:S04]  /*2300*/  LDS R22, [R0+0x8] ;  /* 0x0000080000167984 */ /* 0x000f680000000800 */
[----:B------:R-:W-:Y:S04]  /*2310*/  LDS R20, [R0+0xc] ;  /* 0x00000c0000147984 */ /* 0x000fe80000000800 */
[----:B------:R-:W-:Y:S04]  /*2320*/  LDS R18, [R0+0x10] ;  /* 0x0000100000127984 */ /* 0x000fe80000000800 */
[----:B------:R-:W5:Y:S04]  /*2330*/  LDS R16, [R0+0x14] ;  /* 0x0000140000107984 */ /* 0x000f680000000800 */
[----:B------:R-:W-:Y:S04]  /*2340*/  LDS R8, [R0+0x18] ;  /* 0x0000180000087984 */ /* 0x000fe80000000800 */
[----:B------:R-:W-:Y:S01]  /*2350*/  LDS R2, [R0+0x1c] ;  /* 0x00001c0000027984 */ /* 0x000fe20000000800 */
[----:B------:R-:W-:Y:S06]  /*2360*/  BAR.SYNC.DEFER_BLOCKING 0x0 ;  /* 0x0000000000007b1d */ /* 0x000fec0000010000 */
[----:B------:R-:W1:Y:S04]  /*2370*/  LDG.E R9, desc[UR8][R14.64] ;  /* 0x000000080e097981 */ /* 0x000e68000c1e1900 */
[----:B------:R-:W3:Y:S04]  /*2380*/  LDG.E R13, desc[UR8][R14.64+0x80] ;  /* 0x000080080e0d7981 */ /* 0x000ee8000c1e1900 */
[----:B------:R-:W4:Y:S04]  /*2390*/  LDG.E R17, desc[UR8][R14.64+0x100] ;  /* 0x000100080e117981 */ /* 0x000f28000c1e1900 */
[----:B------:R-:W5:Y:S04]  /*23a0*/  LDG.E R19, desc[UR8][R14.64+0x180] ;  /* 0x000180080e137981 */ /* 0x000f68000c1e1900 */
[----:B------:R-:W5:Y:S04]  /*23b0*/  LDG.E R21, desc[UR8][R14.64+0x200] ;  /* 0x000200080e157981 */ /* 0x000f68000c1e1900 */
[----:B------:R-:W5:Y:S04]  /*23c0*/  LDG.E R23, desc[UR8][R14.64+0x280] ;  /* 0x000280080e177981 */ /* 0x000f68000c1e1900 */
[----:B------:R-:W5:Y:S04]  /*23d0*/  LDG.E R25, desc[UR8][R14.64+0x300] ;  /* 0x000300080e197981 */ /* 0x000f68000c1e1900 */
[----:B------:R-:W5:Y:S04]  /*23e0*/  LDG.E R27, desc[UR8][R14.64+0x380] ;  /* 0x000380080e1b7981 */ /* 0x000f68000c1e1900 */
[----:B--2---:R-:W2:Y:S01]  /*23f0*/  LDG.E R28, desc[UR8][R14.64+0x400] ;  /* 0x000400080e1c7981 */ /* 0x004ea2000c1e1900 */
[----:B------:R-:W-:-:S13]  /*2400*/  ISETP.NE.AND P1, PT, R10, RZ, PT ;  /* 0x000000ff0a00720c */ /* 0x000fda0003f25270 */
[----:B------:R-:W2:Y:S01]  /*2410*/  @!P1 LDC.64 R46, c[0x0][0x380] ;  /* 0x0000e000ff2e9b82 */ /* 0x000ea20000000a00 */
[-CC-:B-1----:R-:W-:Y:S02]  /*2420*/  IMAD R9, R9, R6.reuse, R7.reuse ;  /* 0x0000000609097224 */ /* 0x182fe400078e0207 */
[----:B---3--:R-:W-:Y:S02]  /*2430*/  IMAD R13, R13, R6, R7 ;  /* 0x000000060d0d7224 */ /* 0x008fe400078e0207 */
[----:B0-----:R-:W-:-:S04]  /*2440*/  IMAD.WIDE R30, R9, 0x4, R4 ;  /* 0x00000004091e7825 */ /* 0x001fc800078e0204 */
[-CC-:B----4-:R-:W-:Y:S01]  /*2450*/  IMAD R17, R17, R6.reuse, R7.reuse ;  /* 0x0000000611117224 */ /* 0x190fe200078e0207 */
[----:B------:R0:W3:Y:S01]  /*2460*/  LDG.E R44, desc[UR8][R30.64] ;  /* 0x000000081e2c7981 */ /* 0x0000e2000c1e1900 */
[----:B-----5:R-:W-:Y:S02]  /*2470*/  IMAD R19, R19, R6, R7 ;  /* 0x0000000613137224 */ /* 0x020fe400078e0207 */
[----:B------:R-:W-:-:S04]  /*2480*/  IMAD.WIDE R32, R13, 0x4, R4 ;  /* 0x000000040d207825 */ /* 0x000fc800078e0204 */
[-CC-:B------:R-:W-:Y:S02]  /*2490*/  IMAD R21, R21, R6.reuse, R7.reuse ;  /* 0x0000000615157224 */ /* 0x180fe400078e0207 */
[----:B------:R-:W-:Y:S01]  /*24a0*/  IMAD R23, R23, R6, R7 ;  /* 0x0000000617177224 */ /* 0x000fe200078e0207 */
[----:B------:R-:W4:Y:S01]  /*24b0*/  LDG.E R32, desc[UR8][R32.64] ;  /* 0x0000000820207981 */ /* 0x000f22000c1e1900 */
[----:B------:R-:W-:-:S04]  /*24c0*/  IMAD.WIDE R34, R17, 0x4, R4 ;  /* 0x0000000411227825 */ /* 0x000fc800078e0204 */
[-CC-:B------:R-:W-:Y:S02]  /*24d0*/  IMAD R25, R25, R6.reuse, R7.reuse ;  /* 0x0000000619197224 */ /* 0x180fe400078e0207 */
[----:B------:R-:W-:Y:S01]  /*24e0*/  IMAD R27, R27, R6, R7 ;  /* 0x000000061b1b7224 */ /* 0x000fe200078e0207 */
[----:B------:R-:W5:Y:S01]  /*24f0*/  LDG.E R34, desc[UR8][R34.64] ;  /* 0x0000000822227981 */ /* 0x000f62000c1e1900 */
[----:B------:R-:W-:-:S04]  /*2500*/  IMAD.WIDE R36, R19, 0x4, R4 ;  /* 0x0000000413247825 */ /* 0x000fc800078e0204 */
[----:B--2---:R-:W-:Y:S02]  /*2510*/  IMAD R29, R28, R6, R7 ;  /* 0x000000061c1d7224 */ /* 0x004fe400078e0207 */
[--C-:B------:R-:W-:Y:S01]  /*2520*/  IMAD.WIDE R38, R21, 0x4, R4.reuse ;  /* 0x0000000415267825 */ /* 0x100fe200078e0204 */
[----:B------:R-:W2:Y:S03]  /*2530*/  LDG.E R36, desc[UR8][R36.64] ;  /* 0x0000000824247981 */ /* 0x000ea6000c1e1900 */
[--C-:B------:R-:W-:Y:S02]  /*2540*/  IMAD.WIDE R40, R23, 0x4, R4.reuse ;  /* 0x0000000417287825 */ /* 0x100fe400078e0204 */
[----:B------:R-:W2:Y:S02]  /*2550*/  LDG.E R38, desc[UR8][R38.64] ;  /* 0x0000000826267981 */ /* 0x000ea4000c1e1900 */
[----:B------:R-:W-:-:S02]  /*2560*/  IMAD.WIDE R14, R25, 0x4, R4 ;  /* 0x00000004190e7825 */ /* 0x000fc400078e0204 */
[----:B------:R-:W2:Y:S02]  /*2570*/  LDG.E R40, desc[UR8][R40.64] ;  /* 0x0000000828287981 */ /* 0x000ea4000c1e1900 */
[--C-:B------:R-:W-:Y:S02]  /*2580*/  IMAD.WIDE R6, R27, 0x4, R4.reuse ;  /* 0x000000041b067825 */ /* 0x100fe400078e0204 */
[----:B------:R-:W2:Y:S02]  /*2590*/  LDG.E R14, desc[UR8][R14.64] ;  /* 0x000000080e0e7981 */ /* 0x000ea4000c1e1900 */
[----:B------:R-:W-:Y:S02]  /*25a0*/  IMAD.WIDE R4, R29, 0x4, R4 ;  /* 0x000000041d047825 */ /* 0x000fe400078e0204 */
[----:B------:R-:W2:Y:S04]  /*25b0*/  LDG.E R48, desc[UR8][R6.64] ;  /* 0x0000000806307981 */ /* 0x000ea8000c1e1900 */
[----:B------:R-:W2:Y:S01]  /*25c0*/  LDG.E R4, desc[UR8][R4.64] ;  /* 0x0000000804047981 */ /* 0x000ea2000c1e1900 */
[----:B------:R-:W-:-:S02]  /*25d0*/  IMAD.MOV.U32 R28, RZ, RZ, RZ ;  /* 0x000000ffff1c7224 */ /* 0x000fc400078e00ff */
[----:B0-----:R-:W-:-:S05]  /*25e0*/  @!P1 IMAD.WIDE.U32 R30, R12, 0x2400, R46 ;  /* 0x000024000c1e9825 */ /* 0x001fca00078e002e */
[----:B------:R0:W2:Y:S02]  /*25f0*/  @!P1 LDG.E.CONSTANT R28, desc[UR8][R30.64+-0x4] ;  /* 0xfffffc081e1c9981 */ /* 0x0000a4000c1e9900 */
[C---:B0-----:R-:W-:Y:S02]  /*2600*/  LEA R30, R10.reuse, UR4, 0x2 ;  /* 0x000000040a1e7c11 */ /* 0x041fe4000f8e10ff */
[----:B------:R-:W-:Y:S02]  /*2610*/  ISETP.NE.AND P0, PT, R10, RZ, PT ;  /* 0x000000ff0a00720c */ /* 0x000fe40003f05270 */
[----:B------:R-:W-:Y:S02]  /*2620*/  ISETP.NE.AND P3, PT, R26, R24, PT ;  /* 0x000000181a00720c */ /* 0x000fe40003f65270 */
[----:B------:R-:W-:Y:S02]  /*2630*/  ISETP.NE.AND P4, PT, R24, R22, PT ;  /* 0x000000161800720c */ /* 0x000fe40003f85270 */
[----:B------:R-:W-:-:S02]  /*2640*/  SEL R5, RZ, 0x1, !P3 ;  /* 0x00000001ff057807 */ /* 0x000fc40005800000 */
[----:B------:R-:W-:-:S04]  /*2650*/  ISETP.NE.AND P5, PT, R18, R16, PT ;  /* 0x000000101200720c */ /* 0x000fc80003fa5270 */
[----:B------:R-:W-:Y:S01]  /*2660*/  SEL R7, RZ, 0x1, !P5 ;  /* 0x00000001ff077807 */ /* 0x000fe20006800000 */
[----:B---3--:R-:W-:Y:S04]  /*2670*/  STS [R3], R44 ;  /* 0x0000002c03007388 */ /* 0x008fe80000000800 */
[----:B----4-:R-:W-:Y:S04]  /*2680*/  STS [R3+0x80], R32 ;  /* 0x0000802003007388 */ /* 0x010fe80000000800 */
[----:B-----5:R-:W-:Y:S04]  /*2690*/  STS [R3+0x100], R34 ;  /* 0x0001002203007388 */ /* 0x020fe80000000800 */
[----:B--2---:R-:W-:Y:S04]  /*26a0*/  STS [R3+0x180], R36 ;  /* 0x0001802403007388 */ /* 0x004fe80000000800 */
[----:B------:R-:W-:Y:S04]  /*26b0*/  STS [R3+0x200], R38 ;  /* 0x0002002603007388 */ /* 0x000fe80000000800 */
[----:B------:R-:W-:Y:S04]  /*26c0*/  STS [R3+0x280], R40 ;  /* 0x0002802803007388 */ /* 0x000fe80000000800 */
[----:B------:R-:W-:Y:S04]  /*26d0*/  STS [R3+0x300], R14 ;  /* 0x0003000e03007388 */ /* 0x000fe80000000800 */
[----:B------:R-:W-:Y:S04]  /*26e0*/  STS [R3+0x380], R48 ;  /* 0x0003803003007388 */ /* 0x000fe80000000800 */
[----:B------:R-:W-:Y:S01]  /*26f0*/  STS [R3+0x400], R4 ;  /* 0x0004000403007388 */ /* 0x000fe20000000800 */
[----:B------:R-:W-:-:S03]  /*2700*/  NOP ;  /* 0x0000000000007918 */ /* 0x000fc60000000000 */
[----:B------:R-:W-:Y:S04]  /*2710*/  LDS R27, [R0] ;  /* 0x00000000001b7984 */ /* 0x000fe80000000800 */
[----:B------:R-:W0:Y:S04]  /*2720*/  LDS R25, [R0+0x4] ;  /* 0x0000040000197984 */ /* 0x000e280000000800 */
[----:B------:R-:W1:Y:S04]  /*2730*/  LDS R23, [R0+0x8] ;  /* 0x0000080000177984 */ /* 0x000e680000000800 */
[----:B------:R-:W-:Y:S04]  /*2740*/  LDS R6, [R0+0x20] ;  /* 0x0000200000067984 */ /* 0x000fe80000000800 */
[----:B------:R-:W2:Y:S04]  /*2750*/  LDS R21, [R0+0xc] ;  /* 0x00000c0000157984 */ /* 0x000ea80000000800 */
[----:B------:R-:W3:Y:S04]  /*2760*/  LDS R19, [R0+0x10] ;  /* 0x0000100000137984 */ /* 0x000ee80000000800 */
[----:B------:R-:W-:Y:S04]  /*2770*/  LDS R17, [R0+0x14] ;  /* 0x0000140000117984 */ /* 0x000fe80000000800 */
[----:B------:R-:W-:Y:S04]  /*2780*/  LDS R9, [R0+0x18] ;  /* 0x0000180000097984 */ /* 0x000fe80000000800 */
[----:B------:R4:W-:Y:S01]  /*2790*/  LDS R3, [R0+0x1c] ;  /* 0x00001c0000037984 */ /* 0x0009e20000000800 */
[----:B------:R-:W-:Y:S06]  /*27a0*/  BAR.SYNC.DEFER_BLOCKING 0x0 ;  /* 0x0000000000007b1d */ /* 0x000fec0000010000 */
[----:B------:R-:W-:Y:S02]  /*27b0*/  STS [R30+0x4d8], R45 ;  /* 0x0004d82d1e007388 */ /* 0x000fe40000000800 */
[----:B------:R-:W-:Y:S01]  /*27c0*/  BAR.SYNC.DEFER_BLOCKING 0x0 ;  /* 0x0000000000007b1d */ /* 0x000fe20000010000 */
[----:B0-----:R-:W-:-:S05]  /*27d0*/  FADD R4, R27, R25 ;  /* 0x000000191b047221 */ /* 0x001fca0000000000 */
[----:B------:R-:W-:Y:S01]  /*27e0*/  FSEL R4, R25, R4, P3 ;  /* 0x0000000419047208 */ /* 0x000fe20001800000 */
[----:B------:R-:W0:Y:S04]  /*27f0*/  @P0 LDS R28, [R30+0x4d4] ;  /* 0x0004d4001e1c0984 */ /* 0x000e280000000800 */
[----:B-1----:R-:W-:-:S05]  /*2800*/  FADD R4, R23, R4 ;  /* 0x0000000417047221 */ /* 0x002fca0000000000 */
[----:B------:R-:W-:Y:S02]  /*2810*/  FSEL R4, R23, R4, P4 ;  /* 0x0000000417047208 */ /* 0x000fe40002000000 */
[----:B------:R-:W-:-:S03]  /*2820*/  ISETP.NE.AND P0, PT, R22, R20, PT ;  /* 0x000000141600720c */ /* 0x000fc60003f05270 */
[----:B--2---:R-:W-:-:S05]  /*2830*/  FADD R4, R21, R4 ;  /* 0x0000000415047221 */ /* 0x004fca0000000000 */
[----:B------:R-:W-:Y:S02]  /*2840*/  FSEL R4, R21, R4, P0 ;  /* 0x0000000415047208 */ /* 0x000fe40000000000 */
[----:B------:R-:W-:-:S03]  /*2850*/  ISETP.NE.AND P3, PT, R20, R18, PT ;  /* 0x000000121400720c */ /* 0x000fc60003f65270 */
[----:B---3--:R-:W-:Y:S01]  /*2860*/  FADD R4, R19, R4 ;  /* 0x0000000413047221 */ /* 0x008fe20000000000 */
[----:B----4-:R-:W-:-:S04]  /*2870*/  SEL R0, RZ, 0x1, !P4 ;  /* 0x00000001ff007807 */ /* 0x010fc80006000000 */
[----:B------:R-:W-:Y:S02]  /*2880*/  FSEL R4, R19, R4, P3 ;  /* 0x0000000413047208 */ /* 0x000fe40001800000 */
[----:B0-----:R-:W-:-:S04]  /*2890*/  ISETP.NE.AND P2, PT, R28, R26, PT ;  /* 0x0000001a1c00720c */ /* 0x001fc80003f45270 */
[----:B------:R-:W-:-:S04]  /*28a0*/  SEL R14, RZ, 0x1, !P2 ;  /* 0x00000001ff0e7807 */ /* 0x000fc80005000000 */
[----:B------:R-:W-:Y:S01]  /*28b0*/  IADD3 R5, P4, PT, R5, R14, RZ ;  /* 0x0000000e05057210 */ /* 0x000fe20007f9e0ff */
[----:B------:R-:W-:-:S03]  /*28c0*/  FADD R4, R17, R4 ;  /* 0x0000000411047221 */ /* 0x000fc60000000000 */
[----:B------:R-:W-:Y:S02]  /*28d0*/  IADD3 R5, P2, PT, R5, R0, RZ ;  /* 0x0000000005057210 */ /* 0x000fe40007f5e0ff */
[----:B------:R-:W-:Y:S02]  /*28e0*/  SEL R0, RZ, 0x1, !P0 ;  /* 0x00000001ff007807 */ /* 0x000fe40004000000 */
[----:B------:R-:W-:Y:S02]  /*28f0*/  SEL R38, RZ, 0x1, !P3 ;  /* 0x00000001ff267807 */ /* 0x000fe40005800000 */
[----:B------:R-:W-:Y:S01]  /*2900*/  IADD3 R5, P3, PT, R5, R0, RZ ;  /* 0x0000000005057210 */ /* 0x000fe20007f7e0ff */
[----:B------:R-:W-:Y:S01]  /*2910*/  IMAD.X R0, RZ, RZ, RZ, P4 ;  /* 0x000000ffff007224 */ /* 0x000fe200020e06ff */
[----:B------:R-:W-:-:S03]  /*2920*/  FSEL R4, R17, R4, P5 ;  /* 0x0000000411047208 */ /* 0x000fc60002800000 */
[----:B------:R-:W-:Y:S01]  /*2930*/  IMAD.X R0, RZ, RZ, R0, P2 ;  /* 0x000000ffff007224 */ /* 0x000fe200010e0600 */
[----:B------:R-:W-:Y:S01]  /*2940*/  ISETP.NE.AND P4, PT, R16, R8, PT ;  /* 0x000000081000720c */ /* 0x000fe20003f85270 */
[----:B------:R-:W-:Y:S01]  /*2950*/  FADD R4, R9, R4 ;  /* 0x0000000409047221 */ /* 0x000fe20000000000 */
[----:B------:R-:W-:Y:S01]  /*2960*/  IADD3 R38, P0, PT, R5, R38, RZ ;  /* 0x0000002605267210 */ /* 0x000fe20007f1e0ff */
[----:B------:R-:W-:Y:S01]  /*2970*/  IMAD.X R43, RZ, RZ, R0, P3 ;  /* 0x000000ffff2b7224 */ /* 0x000fe200018e0600 */
[----:B------:R-:W-:Y:S02]  /*2980*/  SEL R5, RZ, 0x1, !P4 ;  /* 0x00000001ff057807 */ /* 0x000fe40006000000 */
[----:B------:R-:W-:Y:S01]  /*2990*/  FSEL R4, R9, R4, P4 ;  /* 0x0000000409047208 */ /* 0x000fe20002000000 */
[----:B------:R-:W-:Y:S01]  /*29a0*/  IMAD.X R41, RZ, RZ, R43, P0 ;  /* 0x000000ffff297224 */ /* 0x000fe200000e062b */
[----:B------:R-:W-:Y:S02]  /*29b0*/  IADD3 R36, P5, PT, R38, R7, RZ ;  /* 0x0000000726247210 */ /* 0x000fe40007fbe0ff */
[----:B------:R-:W-:-:S02]  /*29c0*/  ISETP.NE.AND P3, PT, R2, R45, PT ;  /* 0x0000002d0200720c */ /* 0x000fc40003f65270 */
[----:B------:R-:W-:Y:S01]  /*29d0*/  ISETP.NE.AND P2, PT, R8, R2, PT ;  /* 0x000000020800720c */ /* 0x000fe20003f45270 */
[C---:B------:R-:W-:Y:S01]  /*29e0*/  FADD R4, R3.reuse, R4 ;  /* 0x0000000403047221 */ /* 0x040fe20000000000 */
[----:B------:R-:W-:Y:S01]  /*29f0*/  IADD3 R34, P0, PT, R36, R5, RZ ;  /* 0x0000000524227210 */ /* 0x000fe20007f1e0ff */
[----:B------:R-:W-:Y:S01]  /*2a00*/  IMAD.X R39, RZ, RZ, R41, P5 ;  /* 0x000000ffff277224 */ /* 0x000fe200028e0629 */
[----:B------:R-:W-:Y:S02]  /*2a10*/  SEL R0, RZ, 0x1, !P2 ;  /* 0x00000001ff007807 */ /* 0x000fe40005000000 */
[----:B------:R-:W-:Y:S01]  /*2a20*/  SEL R13, RZ, 0x1, !P3 ;  /* 0x00000001ff0d7807 */ /* 0x000fe20005800000 */
[----:B------:R-:W-:Y:S01]  /*2a30*/  IMAD.X R37, RZ, RZ, R39, P0 ;  /* 0x000000ffff257224 */ /* 0x000fe200000e0627 */
[----:B------:R-:W-:Y:S02]  /*2a40*/  FSEL R5, R3, R4, P2 ;  /* 0x0000000403057208 */ /* 0x000fe40001000000 */
[----:B------:R-:W-:-:S03]  /*2a50*/  IADD3 R13, P4, P5, R13, R34, R0 ;  /* 0x000000220d0d7210 */ /* 0x000fc60007d9e000 */
[----:B------:R-:W-:Y:S01]  /*2a60*/  @!P3 FADD R6, R6, R5 ;  /* 0x000000050606b221 */ /* 0x000fe20000000000 */
[----:B------:R-:W-:Y:S01]  /*2a70*/  IADD3.X R29, PT, PT, RZ, R37, RZ, P4, P5 ;  /* 0x00000025ff1d7210 */ /* 0x000fe200027ea4ff */
[----:B------:R-:W0:Y:S04]  /*2a80*/  SHFL.UP PT, R0, R13, 0x1, RZ ;  /* 0x042000000d007989 */ /* 0x000e2800000e00ff */
[----:B------:R-:W1:Y:S04]  /*2a90*/  SHFL.UP PT, R4, R29, 0x1, RZ ;  /* 0x042000001d047989 */ /* 0x000e6800000e00ff */
[----:B------:R-:W2:Y:S01]  /*2aa0*/  SHFL.UP PT, R5, R6, 0x1, RZ ;  /* 0x0420000006057989 */ /* 0x000ea200000e00ff */
[----:B------:R-:W-:-:S02]  /*2ab0*/  ISETP.GE.AND P3, PT, R42, 0x1, PT ;  /* 0x000000012a00780c */ /* 0x000fc40003f66270 */
[----:B------:R-:W-:-:S04]  /*2ac0*/  ISETP.NE.U32.AND P0, PT, R13, RZ, PT ;  /* 0x000000ff0d00720c */ /* 0x000fc80003f05070 */
[----:B------:R-:W-:Y:S02]  /*2ad0*/  ISETP.NE.AND.EX P0, PT, R29, RZ, PT, P0 ;  /* 0x000000ff1d00720c */ /* 0x000fe40003f05300 */
[----:B0-----:R-:W-:-:S04]  /*2ae0*/  SEL R0, R0, RZ, P3 ;  /* 0x000000ff00007207 */ /* 0x001fc80001800000 */
[----:B------:R-:W-:Y:S02]  /*2af0*/  IADD3 R7, P2, PT, R0, R13, RZ ;  /* 0x0000000d00077210 */ /* 0x000fe40007f5e0ff */
[----:B-1----:R-:W-:Y:S01]  /*2b00*/  SEL R4, R4, RZ, P3 ;  /* 0x000000ff04047207 */ /* 0x002fe20001800000 */
[----:B--2---:R-:W-:Y:S02]  /*2b10*/  FADD R5, R6, R5 ;  /* 0x0000000506057221 */ /* 0x004fe40000000000 */
[----:B------:R-:W0:Y:S02]  /*2b20*/  SHFL.UP PT, R0, R7, 0x2, RZ ;  /* 0x0440000007007989 */ /* 0x000e2400000e00ff */
[----:B------:R-:W-:Y:S01]  /*2b30*/  IMAD.X R15, R4, 0x1, R29, P2 ;  /* 0x00000001040f7824 */ /* 0x000fe200010e061d */
[----:B------:R-:W-:-:S04]  /*2b40*/  @P3 FSEL R6, R5, R6, !P0 ;  /* 0x0000000605063208 */ /* 0x000fc80004000000 */
[----:B------:R-:W1:Y:S04]  /*2b50*/  SHFL.UP PT, R4, R15, 0x2, RZ ;  /* 0x044000000f047989 */ /* 0x000e6800000e00ff */
[----:B------:R-:W2:Y:S01]  /*2b60*/  SHFL.UP PT, R5, R6, 0x2, RZ ;  /* 0x0440000006057989 */ /* 0x000ea200000e00ff */
[----:B------:R-:W-:Y:S02]  /*2b70*/  ISETP.GE.AND P3, PT, R42, 0x2, PT ;  /* 0x000000022a00780c */ /* 0x000fe40003f66270 */
[----:B------:R-:W-:-:S04]  /*2b80*/  ISETP.NE.U32.AND P0, PT, R7, RZ, PT ;  /* 0x000000ff0700720c */ /* 0x000fc80003f05070 */
[----:B------:R-:W-:Y:S02]  /*2b90*/  ISETP.NE.AND.EX P0, PT, R15, RZ, PT, P0 ;  /* 0x000000ff0f00720c */ /* 0x000fe40003f05300 */
[----:B0-----:R-:W-:-:S04]  /*2ba0*/  SEL R0, R0, RZ, P3 ;  /* 0x000000ff00007207 */ /* 0x001fc80001800000 */
[----:B------:R-:W-:Y:S02]  /*2bb0*/  IADD3 R13, P2, PT, R0, R7, RZ ;  /* 0x00000007000d7210 */ /* 0x000fe40007f5e0ff */
[----:B-1----:R-:W-:Y:S01]  /*2bc0*/  SEL R4, R4, RZ, P3 ;  /* 0x000000ff04047207 */ /* 0x002fe20001800000 */
[----:B--2---:R-:W-:-:S04]  /*2bd0*/  FADD R5, R6, R5 ;  /* 0x0000000506057221 */ /* 0x004fc80000000000 */
[----:B------:R-:W-:Y:S01]  /*2be0*/  IMAD.X R29, R4, 0x1, R15, P2 ;  /* 0x00000001041d7824 */ /* 0x000fe200010e060f */
[----:B------:R-:W0:Y:S01]  /*2bf0*/  SHFL.UP PT, R0, R13, 0x4, RZ ;  /* 0x048000000d007989 */ /* 0x000e2200000e00ff */
[----:B------:R-:W-:-:S03]  /*2c00*/  @P3 FSEL R6, R5, R6, !P0 ;  /* 0x0000000605063208 */ /* 0x000fc60004000000 */
        /* <DEDUP_REMOVED lines=26> */
[C---:B------:R-:W-:Y:S02]  /*2db0*/  ISETP.GE.AND P3, PT, R42.reuse, 0x10, PT ;  /* 0x000000102a00780c */ /* 0x040fe40003f66270 */
[----:B------:R-:W-:Y:S02]  /*2dc0*/  ISETP.NE.AND P4, PT, R42, 0x1f, PT ;  /* 0x0000001f2a00780c */ /* 0x000fe40003f85270 */
[----:B------:R-:W-:-:S04]  /*2dd0*/  ISETP.NE.U32.AND P0, PT, R13, RZ, PT ;  /* 0x000000ff0d00720c */ /* 0x000fc80003f05070 */
[----:B------:R-:W-:Y:S02]  /*2de0*/  ISETP.NE.AND.EX P0, PT, R14, RZ, PT, P0 ;  /* 0x000000ff0e00720c */ /* 0x000fe40003f05300 */
[----:B0-----:R-:W-:-:S04]  /*2df0*/  SEL R0, R0, RZ, P3 ;  /* 0x000000ff00007207 */ /* 0x001fc80001800000 */
[----:B------:R-:W-:Y:S02]  /*2e00*/  IADD3 R4, P2, PT, R0, R13, RZ ;  /* 0x0000000d00047210 */ /* 0x000fe40007f5e0ff */
[----:B-1----:R-:W-:Y:S01]  /*2e10*/  SEL R5, R5, RZ, P3 ;  /* 0x000000ff05057207 */ /* 0x002fe20001800000 */
[----:B--2---:R-:W-:Y:S01]  /*2e20*/  FADD R7, R6, R7 ;  /* 0x0000000706077221 */ /* 0x004fe20000000000 */
[----:B------:R-:W-:-:S03]  /*2e30*/  @!P4 LEA R13, R11, UR4, 0x4 ;  /* 0x000000040b0dcc11 */ /* 0x000fc6000f8e20ff */
[----:B------:R-:W-:Y:S01]  /*2e40*/  IMAD.X R5, R5, 0x1, R14, P2 ;  /* 0x0000000105057824 */ /* 0x000fe200010e060e */
[----:B------:R-:W-:-:S04]  /*2e50*/  FSEL R7, R7, R6, !P0 ;  /* 0x0000000607077208 */ /* 0x000fc80004000000 */
[----:B------:R-:W-:Y:S04]  /*2e60*/  @!P4 STS.64 [R13], R4 ;  /* 0x000000040d00c388 */ /* 0x000fe80000000a00 */
[----:B------:R-:W-:Y:S01]  /*2e70*/  @!P4 STS [R13+0x8], R7 ;  /* 0x000008070d00c388 */ /* 0x000fe20000000800 */
[----:B------:R-:W-:Y:S06]  /*2e80*/  BAR.SYNC.DEFER_BLOCKING 0x0 ;  /* 0x0000000000007b1d */ /* 0x000fec0000010000 */
[----:B------:R-:W0:Y:S04]  /*2e90*/  LDS.64 R30, [UR4+0x10] ;  /* 0x00001004ff1e7984 */ /* 0x000e280008000a00 */
[----:B------:R-:W1:Y:S04]  /*2ea0*/  LDS.64 R14, [UR4] ;  /* 0x00000004ff0e7984 */ /* 0x000e680008000a00 */
[----:B------:R-:W2:Y:S04]  /*2eb0*/  LDS.64 R46, [UR4+0x20] ;  /* 0x00002004ff2e7984 */ /* 0x000ea80008000a00 */
[----:B------:R-:W3:Y:S04]  /*2ec0*/  LDS.64 R32, [UR4+0x30] ;  /* 0x00003004ff207984 */ /* 0x000ee80008000a00 */
[----:B------:R-:W-:Y:S04]  /*2ed0*/  LDS R49, [UR4+0x8] ;  /* 0x00000804ff317984 */ /* 0x000fe80008000800 */
[----:B------:R-:W4:Y:S04]  /*2ee0*/  LDS R40, [UR4+0x18] ;  /* 0x00001804ff287984 */ /* 0x000f280008000800 */
[----:B------:R-:W5:Y:S01]  /*2ef0*/  LDS R35, [UR4+0x28] ;  /* 0x00002804ff237984 */ /* 0x000f620008000800 */
[----:B------:R-:W-:-:S03]  /*2f00*/  FSEL R29, R6, R7, !P3 ;  /* 0x00000007061d7208 */ /* 0x000fc60005800000 */
[----:B------:R-:W5:Y:S04]  /*2f10*/  LDS R0, [UR4+0x38] ;  /* 0x00003804ff007984 */ /* 0x000f680008000800 */
[----:B------:R-:W5:Y:S01]  /*2f20*/  LDS.64 R6, [UR4+0x40] ;  /* 0x00004004ff067984 */ /* 0x000f620008000a00 */
[----:B------:R-:W-:Y:S02]  /*2f30*/  ISETP.NE.AND P4, PT, R11, 0x2, PT ;  /* 0x000000020b00780c */ /* 0x000fe40003f85270 */
[----:B0-----:R-:W-:Y:S02]  /*2f40*/  ISETP.NE.U32.AND P2, PT, R30, RZ, PT ;  /* 0x000000ff1e00720c */ /* 0x001fe40003f45070 */
[----:B-1----:R-:W-:Y:S02]  /*2f50*/  IADD3 R51, P0, PT, R14, R30, RZ ;  /* 0x0000001e0e337210 */ /* 0x002fe40007f1e0ff */
[----:B------:R-:W-:-:S02]  /*2f60*/  ISETP.NE.AND.EX P2, PT, R31, RZ, PT, P2 ;  /* 0x000000ff1f00720c */ /* 0x000fc40003f45320 */
[C---:B--2---:R-:W-:Y:S01]  /*2f70*/  ISETP.NE.U32.AND P3, PT, R46.reuse, RZ, PT ;  /* 0x000000ff2e00720c */ /* 0x044fe20003f65070 */
[----:B------:R-:W-:Y:S01]  /*2f80*/  IMAD.X R31, R15, 0x1, R31, P0 ;  /* 0x000000010f1f7824 */ /* 0x000fe200000e061f */
[----:B------:R-:W-:Y:S02]  /*2f90*/  IADD3 R13, P0, PT, R46, R51, RZ ;  /* 0x000000332e0d7210 */ /* 0x000fe40007f1e0ff */
[----:B------:R-:W-:Y:S02]  /*2fa0*/  SEL R46, R51, R14, !P4 ;  /* 0x0000000e332e7207 */ /* 0x000fe40006000000 */
[C---:B------:R-:W-:Y:S01]  /*2fb0*/  ISETP.NE.AND.EX P3, PT, R47.reuse, RZ, PT, P3 ;  /* 0x000000ff2f00720c */ /* 0x040fe20003f65330 */
[----:B------:R-:W-:Y:S01]  /*2fc0*/  IMAD.X R47, R47, 0x1, R31, P0 ;  /* 0x000000012f2f7824 */ /* 0x000fe200000e061f */
[----:B------:R-:W-:Y:S02]  /*2fd0*/  ISETP.NE.AND P5, PT, R11, 0x3, PT ;  /* 0x000000030b00780c */ /* 0x000fe40003fa5270 */
[----:B---3--:R-:W-:-:S02]  /*2fe0*/  IADD3 R51, P6, PT, R32, R13, RZ ;  /* 0x0000000d20337210 */ /* 0x008fc40007fde0ff */
[----:B------:R-:W-:Y:S02]  /*2ff0*/  ISETP.NE.U32.AND P0, PT, R32, RZ, PT ;  /* 0x000000ff2000720c */ /* 0x000fe40003f05070 */
[----:B------:R-:W-:Y:S01]  /*3000*/  SEL R46, R13, R46, !P5 ;  /* 0x0000002e0d2e7207 */ /* 0x000fe20006800000 */
[C---:B------:R-:W-:Y:S01]  /*3010*/  IMAD.X R53, R33.reuse, 0x1, R47, P6 ;  /* 0x0000000121357824 */ /* 0x040fe200030e062f */
[----:B------:R-:W-:Y:S01]  /*3020*/  ISETP.NE.AND.EX P0, PT, R33, RZ, PT, P0 ;  /* 0x000000ff2100720c */ /* 0x000fe20003f05300 */
[----:B------:R-:W-:Y:S04]  /*3030*/  LDS R13, [UR4+0x48] ;  /* 0x00004804ff0d7984 */ /* 0x000fe80008000800 */
[----:B------:R-:W0:Y:S01]  /*3040*/  LDS.64 R32, [UR4+0x50] ;  /* 0x00005004ff207984 */ /* 0x000e220008000a00 */
[----:B------:R-:W-:Y:S01]  /*3050*/  SEL R48, R31, R15, !P4 ;  /* 0x0000000f1f307207 */ /* 0x000fe20006000000 */
[----:B----4-:R-:W-:-:S02]  /*3060*/  @!P2 FADD R40, R49, R40 ;  /* 0x000000283128a221 */ /* 0x010fc40000000000 */
[----:B------:R-:W1:Y:S02]  /*3070*/  LDS.64 R30, [UR4+0x60] ;  /* 0x00006004ff1e7984 */ /* 0x000e640008000a00 */
[C---:B-----5:R-:W-:Y:S02]  /*3080*/  @!P3 FADD R35, R40.reuse, R35 ;  /* 0x000000232823b221 */ /* 0x060fe40000000000 */
[----:B------:R-:W2:Y:S01]  /*3090*/  LDS.64 R14, [UR4+0x70] ;  /* 0x00007004ff0e7984 */ /* 0x000ea20008000a00 */
[----:B------:R-:W-:Y:S02]  /*30a0*/  FSEL R44, R40, R49, !P4 ;  /* 0x00000031282c7208 */ /* 0x000fe40006000000 */
[----:B------:R-:W-:Y:S01]  /*30b0*/  SEL R48, R47, R48, !P5 ;  /* 0x000000302f307207 */ /* 0x000fe20006800000 */
[C---:B------:R-:W-:Y:S01]  /*30c0*/  @!P0 FADD R0, R35.reuse, R0 ;  /* 0x0000000023008221 */ /* 0x040fe20000000000 */
[----:B------:R-:W-:Y:S01]  /*30d0*/  FSEL R47, R35, R44, !P5 ;  /* 0x0000002c232f7208 */ /* 0x000fe20006800000 */
[----:B------:R-:W-:Y:S01]  /*30e0*/  LDS R40, [UR4+0x78] ;  /* 0x00007804ff287984 */ /* 0x000fe20008000800 */
[----:B------:R-:W-:-:S03]  /*30f0*/  ISETP.NE.AND P2, PT, R11, 0x4, PT ;  /* 0x000000040b00780c */ /* 0x000fc60003f45270 */
[----:B------:R-:W3:Y:S01]  /*3100*/  LDS R44, [UR4+0x58] ;  /* 0x00005804ff2c7984 */ /* 0x000ee20008000800 */
[C---:B------:R-:W-:Y:S02]  /*3110*/  ISETP.NE.AND P3, PT, R11.reuse, 0x5, PT ;  /* 0x000000050b00780c */ /* 0x040fe40003f65270 */
[C---:B------:R-:W-:Y:S02]  /*3120*/  ISETP.NE.AND P4, PT, R11.reuse, 0x6, PT ;  /* 0x000000060b00780c */ /* 0x040fe40003f85270 */
[----:B------:R-:W-:Y:S02]  /*3130*/  ISETP.NE.AND P5, PT, R11, 0x7, PT ;  /* 0x000000070b00780c */ /* 0x000fe40003fa5270 */
[----:B------:R-:W-:Y:S01]  /*3140*/  ISETP.NE.U32.AND P0, PT, R6, RZ, PT ;  /* 0x000000ff0600720c */ /* 0x000fe20003f05070 */
[----:B------:R-:W4:Y:S03]  /*3150*/  LDS R11, [UR4+0x68] ;  /* 0x00006804ff0b7984 */ /* 0x000f260008000800 */
[----:B------:R-:W-:-:S02]  /*3160*/  ISETP.NE.AND.EX P0, PT, R7, RZ, PT, P0 ;  /* 0x000000ff0700720c */ /* 0x000fc40003f05300 */
[----:B------:R-:W-:Y:S02]  /*3170*/  IADD3 R49, P6, PT, R6, R51, RZ ;  /* 0x0000003306317210 */ /* 0x000fe40007fde0ff */
[----:B------:R-:W-:Y:S02]  /*3180*/  SEL R46, R51, R46, !P2 ;  /* 0x0000002e332e7207 */ /* 0x000fe40005000000 */
[----:B------:R-:W-:Y:S01]  /*3190*/  FSEL R6, R0, R47, !P2 ;  /* 0x0000002f00067208 */ /* 0x000fe20005000000 */
[----:B------:R-:W-:Y:S01]  /*31a0*/  IMAD.X R51, R7, 0x1, R53, P6 ;  /* 0x0000000107337824 */ /* 0x000fe200030e0635 */
[----:B0-----:R-:W-:-:S05]  /*31b0*/  IADD3 R47, P6, PT, R32, R49, RZ ;  /* 0x00000031202f7210 */ /* 0x001fca0007fde0ff */
[----:B------:R-:W-:Y:S01]  /*31c0*/  @!P0 FADD R13, R0, R13 ;  /* 0x0000000d000d8221 */ /* 0x000fe20000000000 */
[----:B------:R-:W-:Y:S01]  /*31d0*/  ISETP.NE.U32.AND P0, PT, R32, RZ, PT ;  /* 0x000000ff2000720c */ /* 0x000fe20003f05070 */
[----:B------:R0:W4:Y:S01]  /*31e0*/  SHFL.UP PT, R0, R5, 0x1, RZ ;  /* 0x0420000005007989 */ /* 0x00012200000e00ff */
[----:B------:R-:W-:Y:S02]  /*31f0*/  SEL R48, R53, R48, !P2 ;  /* 0x0000003035307207 */ /* 0x000fe40005000000 */
[C---:B------:R-:W-:Y:S01]  /*3200*/  ISETP.NE.AND.EX P0, PT, R33.reuse, RZ, PT, P0 ;  /* 0x000000ff2100720c */ /* 0x040fe20003f05300 */
[----:B------:R-:W-:Y:S01]  /*3210*/  IMAD.X R33, R33, 0x1, R51, P6 ;  /* 0x0000000121217824 */ /* 0x000fe200030e0633 */
[C---:B-1----:R-:W-:Y:S02]  /*3220*/  ISETP.NE.U32.AND P2, PT, R30.reuse, RZ, PT ;  /* 0x000000ff1e00720c */ /* 0x042fe40003f45070 */
[----:B0-----:R-:W-:Y:S02]  /*3230*/  IADD3 R5, P6, PT, R30, R47, RZ ;  /* 0x0000002f1e057210 */ /* 0x001fe40007fde0ff */
[----:B------:R-:W-:-:S02]  /*3240*/  ISETP.NE.AND.EX P2, PT, R31, RZ, PT, P2 ;  /* 0x000000ff1f00720c */ /* 0x000fc40003f45320 */
[----:B------:R-:W-:Y:S02]  /*3250*/  SEL R46, R49, R46, !P3 ;  /* 0x0000002e312e7207 */ /* 0x000fe40005800000 */
[----:B------:R-:W-:Y:S02]  /*3260*/  SEL R32, R51, R48, !P3 ;  /* 0x0000003033207207 */ /* 0x000fe40005800000 */
[----:B------:R-:W-:Y:S01]  /*3270*/  FSEL R7, R13, R6, !P3 ;  /* 0x000000060d077208 */ /* 0x000fe20005800000 */
[----:B------:R-:W-:Y:S01]  /*3280*/  IMAD.X R31, R31, 0x1, R33, P6 ;  /* 0x000000011f1f7824 */ /* 0x000fe200030e0621 */
[----:B--2---:R-:W-:Y:S02]  /*3290*/  ISETP.NE.U32.AND P3, PT, R14, RZ, PT ;  /* 0x000000ff0e00720c */ /* 0x004fe40003f65070 */
[----:B------:R-:W-:Y:S02]  /*32a0*/  ISETP.GE.U32.AND P6, PT, R10, 0x20, PT ;  /* 0x000000200a00780c */ /* 0x000fe40003fc6070 */
[----:B------:R-:W-:Y:S01]  /*32b0*/  ISETP.NE.AND.EX P3, PT, R15, RZ, PT, P3 ;  /* 0x000000ff0f00720c */ /* 0x000fe20003f65330 */
[----:B---3--:R-:W-:Y:S01]  /*32c0*/  @!P0 FADD R44, R13, R44 ;  /* 0x0000002c0d2c8221 */ /* 0x008fe20000000000 */
[----:B------:R-:W-:Y:S01]  /*32d0*/  SEL R6, R47, R46, !P4 ;  /* 0x0000002e2f067207 */ /* 0x000fe20006000000 */
[----:B------:R0:W1:Y:S01]  /*32e0*/  SHFL.UP PT, R35, R4, 0x1, RZ ;  /* 0x0420000004237989 */ /* 0x00006200000e00ff */
[----:B------:R-:W-:Y:S01]  /*32f0*/  IADD3 R47, P0, PT, R14, R5, RZ ;  /* 0x000000050e2f7210 */ /* 0x000fe20007f1e0ff */
[----:B----4-:R-:W-:Y:S01]  /*3300*/  @!P2 FADD R11, R44, R11 ;  /* 0x0000000b2c0ba221 */ /* 0x010fe20000000000 */
[----:B------:R-:W-:Y:S01]  /*3310*/  SEL R30, R33, R32, !P4 ;  /* 0x00000020211e7207 */ /* 0x000fe20006000000 */
[----:B------:R-:W2:Y:S01]  /*3320*/  SHFL.UP PT, R29, R29, 0x1, RZ ;  /* 0x042000001d1d7989 */ /* 0x000ea200000e00ff */
[----:B------:R-:W-:-:S02]  /*3330*/  SEL R6, R5, R6, !P5 ;  /* 0x0000000605067207 */ /* 0x000fc40006800000 */
[----:B0-----:R-:W-:Y:S01]  /*3340*/  FSEL R4, R44, R7, !P4 ;  /* 0x000000072c047208 */ /* 0x001fe20006000000 */
[----:B------:R-:W-:Y:S01]  /*3350*/  IMAD.X R44, R15, 0x1, R31, P0 ;  /* 0x000000010f2c7824 */ /* 0x000fe200000e061f */
[----:B------:R-:W-:Y:S01]  /*3360*/  SEL R5, R31, R30, !P5 ;  /* 0x0000001e1f057207 */ /* 0x000fe20006800000 */
[C---:B------:R-:W-:Y:S01]  /*3370*/  @!P3 FADD R40, R11.reuse, R40 ;  /* 0x000000280b28b221 */ /* 0x040fe20000000000 */
[----:B------:R-:W-:Y:S01]  /*3380*/  FSEL R4, R11, R4, !P5 ;  /* 0x000000040b047208 */ /* 0x000fe20006800000 */
[----:B------:R-:W-:Y:S06]  /*3390*/  @!P6 BRA `(.L_x_629) ;  /* 0x000000000028e947 */ /* 0x000fec0003800000 */
[C---:B-1----:R-:W-:Y:S02]  /*33a0*/  ISETP.NE.U32.AND P0, PT, R35.reuse, RZ, PT ;  /* 0x000000ff2300720c */ /* 0x042fe40003f05070 */
[----:B------:R-:W-:Y:S02]  /*33b0*/  ISETP.NE.AND P2, PT, R42, RZ, PT ;  /* 0x000000ff2a00720c */ /* 0x000fe40003f45270 */
[C---:B------:R-:W-:Y:S02]  /*33c0*/  ISETP.NE.AND.EX P0, PT, R0.reuse, RZ, PT, P0 ;  /* 0x000000ff0000720c */ /* 0x040fe40003f05300 */
[----:B------:R-:W-:Y:S02]  /*33d0*/  SEL R35, R35, RZ, P2 ;  /* 0x000000ff23237207 */ /* 0x000fe40001000000 */
[----:B------:R-:W-:Y:S02]  /*33e0*/  SEL R0, R0, RZ, P2 ;  /* 0x000000ff00007207 */ /* 0x000fe40001000000 */
[----:B------:R-:W-:-:S05]  /*33f0*/  IADD3 R35, P1, PT, R35, R6, RZ ;  /* 0x0000000623237210 */ /* 0x000fca0007f3e0ff */
[----:B------:R-:W-:Y:S02]  /*3400*/  IMAD.X R0, R0, 0x1, R5, P1 ;  /* 0x0000000100007824 */ /* 0x000fe400008e0605 */
[----:B--2---:R-:W-:-:S05]  /*3410*/  @!P0 FADD R29, R29, R4 ;  /* 0x000000041d1d8221 */ /* 0x004fca0000000000 */
[----:B------:R-:W-:Y:S01]  /*3420*/  FSEL R29, R4, R29, !P2 ;  /* 0x0000001d041d7208 */ /* 0x000fe20005000000 */
[----:B------:R-:W-:Y:S06]  /*3430*/  BRA `(.L_x_630) ;  /* 0x00000010003c7947 */ /* 0x000fec0003800000 */
.L_x_629:
[----:B------:R-:W0:Y:S01]  /*3440*/  LDC.64 R30, c[0x0][0x3c0] ;  /* 0x0000f000ff1e7b82 */ /* 0x000e220000000a00 */
[----:B------:R-:W3:Y:S01]  /*3450*/  LDCU UR5, c[0x0][0x370] ;  /* 0x00006e00ff0577ac */ /* 0x000ee20008000800 */
[----:B------:R-:W-:Y:S01]  /*3460*/  @!P1 IMAD.MOV.U32 R6, RZ, RZ, R47 ;  /* 0x000000ffff069224 */ /* 0x000fe200078e002f */
[----:B------:R4:W-:Y:S01]  /*3470*/  @!P1 STS [UR4+0xd0], R40 ;  /* 0x0000d028ff009988 */ /* 0x0009e20008000804 */
[----:B------:R-:W-:Y:S01]  /*3480*/  @!P1 IMAD.MOV.U32 R7, RZ, RZ, R44 ;  /* 0x000000ffff079224 */ /* 0x000fe200078e002c */
[----:B------:R-:W-:Y:S01]  /*3490*/  LOP3.LUT R55, RZ, R10, RZ, 0x33, !PT ;  /* 0x0000000aff377212 */ /* 0x000fe200078e33ff */
[----:B------:R-:W-:Y:S02]  /*34a0*/  @!P1 IMAD.MOV.U32 R4, RZ, RZ, R40 ;  /* 0x000000ffff049224 */ /* 0x000fe400078e0028 */
[----:B------:R-:W-:Y:S01]  /*34b0*/  @!P1 IMAD.MOV.U32 R5, RZ, RZ, 0x64 ;  /* 0x00000064ff059424 */ /* 0x000fe200078e00ff */
[----:B------:R4:W-:Y:S01]  /*34c0*/  @!P1 STS.64 [UR4+0xc8], R6 ;  /* 0x0000c806ff009988 */ /* 0x0009e20008000a04 */
[----:B---3--:R-:W-:Y:S01]  /*34d0*/  UISETP.GT.U32.AND UP0, UPT, UR5, 0x1f3, UPT ;  /* 0x000001f30500788c */ /* 0x008fe2000bf04070 */
[----:B0-----:R-:W-:-:S05]  /*34e0*/  IMAD.WIDE.U32 R30, R12, 0x10, R30 ;  /* 0x000000100c1e7825 */ /* 0x001fca00078e001e */
[----:B------:R4:W-:Y:S03]  /*34f0*/  @!P1 ST.E.128.STRONG.GPU desc[UR8][R30.64+0x200], R4 ;  /* 0x000200041e009985 */ /* 0x0009e6000c10fd08 */
[----:B------:R-:W-:Y:S05]  /*3500*/  BRA.U UP0, `(.L_x_631) ;  /* 0x0000000100087547 */ /* 0x000fea000b800000 */
[----:B------:R0:W-:Y:S06]  /*3510*/  MEMBAR.SC.CTA ;  /* 0x0000000000007992 */ /* 0x0001ec0000000000 */
[----:B0-----:R-:W-:Y:S05]  /*3520*/  BRA `(.L_x_632) ;  /* 0x0000000000087947 */ /* 0x001fea0003800000 */
.L_x_631:
[----:B------:R-:W-:Y:S05]  /*3530*/  NANOSLEEP 0x1c2 ;  /* 0x000001c20000795d */ /* 0x000fea0003800000 */
[----:B------:R-:W-:Y:S01]  /*3540*/  NOP ;  /* 0x0000000000007918 */ /* 0x000fe20000000000 */
.L_x_632:
[----:B------:R-:W-:-:S07]  /*3550*/  IMAD.WIDE R10, R55, 0x10, R30 ;  /* 0x00000010370a7825 */ /* 0x000fce00078e021e */
.L_x_634:
[----:B----4-:R-:W3:Y:S01]  /*3560*/  LD.E.128.STRONG.GPU R4, desc[UR8][R10.64+0x200] ;  /* 0x000200080a047980 */ /* 0x010ee2000c10fd00 */
[----:B------:R-:W-:Y:S05]  /*3570*/  YIELD ;  /* 0x0000000000007946 */ /* 0x000fea0003800000 */
[----:B------:R-:W-:Y:S01]  /*3580*/  UMOV UR5, 0xffffffff ;  /* 0xffffffff00057882 */ /* 0x000fe20000000000 */
[----:B---3--:R-:W-:Y:S02]  /*3590*/  ISETP.NE.AND P0, PT, R5, 0x63, PT ;  /* 0x000000630500780c */ /* 0x008fe40003f05270 */
[----:B------:R-:W-:Y:S11]  /*35a0*/  BRA.DIV UR5, `(.L_x_633) ;  /* 0x0000007e05207947 */ /* 0x000ff6000b800000 */
[----:B------:R-:W-:-:S13]  /*35b0*/  VOTE.ANY P0, !P0 ;  /* 0x0000000000ff7806 */ /* 0x000fda0004000100 */
.L_x_727:
[----:B------:R-:W-:Y:S05]  /*35c0*/  @P0 BRA `(.L_x_634) ;  /* 0xfffffffc00e40947 */ /* 0x000fea000383ffff */
[----:B------:R-:W-:Y:S01]  /*35d0*/  UMOV UR5, 0xffffffff ;  /* 0xffffffff00057882 */ /* 0x000fe20000000000 */
[----:B------:R-:W-:Y:S01]  /*35e0*/  ISETP.NE.AND P0, PT, R5, 0x65, PT ;  /* 0x000000650500780c */ /* 0x000fe20003f05270 */
[----:B------:R-:W-:Y:S02]  /*35f0*/  IMAD.MOV.U32 R46, RZ, RZ, R6 ;  /* 0x000000ffff2e7224 */ /* 0x000fe400078e0006 */
[----:B------:R-:W-:Y:S01]  /*3600*/  IMAD.MOV.U32 R49, RZ, RZ, R7 ;  /* 0x000000ffff317224 */ /* 0x000fe200078e0007 */
[----:B------:R-:W-:Y:S09]  /*3610*/  BRA.DIV UR5, `(.L_x_635) ;  /* 0x0000007e05247947 */ /* 0x000ff2000b800000 */
[----:B------:R-:W0:Y:S01]  /*3620*/  S2R R48, SR_GEMASK ;  /* 0x0000000000307919 */ /* 0x000e220000003c00 */
[----:B------:R-:W-:Y:S01]  /*3630*/  VOTE.ANY R13, PT, !P0 ;  /* 0x00000000000d7806 */ /* 0x000fe200040e0100 */
[----:B------:R-:W-:-:S03]  /*3640*/  IMAD.MOV.U32 R57, RZ, RZ, R4 ;  /* 0x000000ffff397224 */ /* 0x000fc600078e0004 */
[----:B0-----:R-:W-:-:S05]  /*3650*/  LOP3.LUT R13, R13, 0x80000000, R48, 0xec, !PT ;  /* 0x800000000d0d7812 */ /* 0x001fca00078eec30 */
[----:B------:R-:W-:-:S05]  /*3660*/  VIADD R6, R13, 0xffffffff ;  /* 0xffffffff0d067836 */ /* 0x000fca0000000000 */
[----:B------:R-:W-:-:S04]  /*3670*/  LOP3.LUT R6, R13, R6, RZ, 0xc, !PT ;  /* 0x000000060d067212 */ /* 0x000fc800078e0cff */
[----:B------:R-:W0:Y:S02]  /*3680*/  POPC R14, R6 ;  /* 0x00000006000e7309 */ /* 0x000e240000000000 */
[----:B0-----:R0:W3:Y:S04]  /*3690*/  SHFL.DOWN PT, R15, R4, 0x1, R14 ;  /* 0x08200000040f7989 */ /* 0x0010e800000e000e */
[----:B------:R0:W4:Y:S04]  /*36a0*/  SHFL.DOWN PT, R7, R46, 0x1, R14 ;  /* 0x082000002e077989 */ /* 0x00012800000e000e */
[----:B------:R0:W0:Y:S02]  /*36b0*/  SHFL.DOWN PT, R32, R49, 0x1, R14 ;  /* 0x0820000031207989 */ /* 0x00002400000e000e */
.L_x_733:
[----:B------:R-:W-:Y:S01]  /*36c0*/  ISETP.GE.AND P3, PT, R42, R14, PT ;  /* 0x0000000e2a00720c */ /* 0x000fe20003f66270 */
[----:B------:R-:W-:Y:S01]  /*36d0*/  UMOV UR5, 0xffffffff ;  /* 0xffffffff00057882 */ /* 0x000fe20000000000 */
[----:B------:R-:W-:-:S11]  /*36e0*/  PLOP3.LUT P0, PT, PT, PT, PT, 0x80, 0x8 ;  /* 0x000000000008781c */ /* 0x000fd60003f0f070 */
[----:B------:R-:W-:-:S04]  /*36f0*/  @!P3 ISETP.NE.U32.AND P2, PT, R46, RZ, PT ;  /* 0x000000ff2e00b20c */ /* 0x000fc80003f45070 */
[----:B------:R-:W-:-:S04]  /*3700*/  @!P3 ISETP.NE.AND.EX P2, PT, R49, RZ, PT, P2 ;  /* 0x000000ff3100b20c */ /* 0x000fc80003f45320 */
[----:B------:R-:W-:Y:S02]  /*3710*/  @!P3 PLOP3.LUT P0, PT, P2, PT, PT, 0x80, 0x8 ;  /* 0x000000000008b81c */ /* 0x000fe4000170f070 */
[----:B----4-:R-:W-:-:S05]  /*3720*/  @!P3 IADD3 R7, P2, PT, R7, R46, RZ ;  /* 0x0000002e0707b210 */ /* 0x010fca0007f5e0ff */
[----:B0-----:R-:W-:Y:S02]  /*3730*/  @!P3 IMAD.MOV.U32 R46, RZ, RZ, R7 ;  /* 0x000000ffff2eb224 */ /* 0x001fe400078e0007 */
[----:B------:R-:W-:-:S04]  /*3740*/  @!P3 IMAD.X R32, R32, 0x1, R49, P2 ;  /* 0x000000012020b824 */ /* 0x000fc800010e0631 */
[----:B---3--:R-:W-:Y:S01]  /*3750*/  @!P0 FADD R57, R57, R15 ;  /* 0x0000000f39398221 */ /* 0x008fe20000000000 */
[----:B------:R-:W-:Y:S06]  /*3760*/  BRA.DIV UR5, `(.L_x_636) ;  /* 0x0000007e05487947 */ /* 0x000fec000b800000 */
.L_x_736:
[----:B------:R-:W-:Y:S01]  /*3770*/  UMOV UR5, 0xffffffff ;  /* 0xffffffff00057882 */ /* 0x000fe20000000000 */
[----:B------:R-:W-:Y:S02]  /*3780*/  @!P3 IMAD.MOV.U32 R49, RZ, RZ, R32 ;  /* 0x000000ffff31b224 */ /* 0x000fe400078e0020 */
[----:B------:R-:W-:Y:S05]  /*3790*/  BRA.DIV UR5, `(.L_x_637) ;  /* 0x0000007e055c7947 */ /* 0x000fea000b800000 */
[----:B------:R0:W3:Y:S04]  /*37a0*/  SHFL.DOWN PT, R7, R46, 0x2, R14 ;  /* 0x084000002e077989 */ /* 0x0000e800000e000e */
[----:B------:R0:W4:Y:S04]  /*37b0*/  SHFL.DOWN PT, R4, R49, 0x2, R14 ;  /* 0x0840000031047989 */ /* 0x00012800000e000e */
[----:B------:R0:W0:Y:S02]  /*37c0*/  SHFL.DOWN PT, R15, R57, 0x2, R14 ;  /* 0x08400000390f7989 */ /* 0x00002400000e000e */
.L_x_741:
[----:B------:R-:W-:Y:S01]  /*37d0*/  VIADD R50, R42, 0x2 ;  /* 0x000000022a327836 */ /* 0x000fe20000000000 */
[----:B------:R-:W-:-:S04]  /*37e0*/  UMOV UR5, 0xffffffff ;  /* 0xffffffff00057882 */ /* 0x000fc80000000000 */
[----:B------:R-:W-:-:S13]  /*37f0*/  ISETP.GT.AND P3, PT, R50, R14, PT ;  /* 0x0000000e3200720c */ /* 0x000fda0003f64270 */
[----:B------:R-:W-:-:S04]  /*3800*/  @!P3 ISETP.NE.U32.AND P0, PT, R46, RZ, PT ;  /* 0x000000ff2e00b20c */ /* 0x000fc80003f05070 */
[----:B------:R-:W-:Y:S02]  /*3810*/  @!P3 ISETP.NE.AND.EX P2, PT, R49, RZ, PT, P0 ;  /* 0x000000ff3100b20c */ /* 0x000fe40003f45300 */
[----:B------:R-:W-:Y:S02]  /*3820*/  PLOP3.LUT P0, PT, PT, PT, PT, 0x80, 0x8 ;  /* 0x000000000008781c */ /* 0x000fe40003f0f070 */
[----:B------:R-:W-:Y:S02]  /*3830*/  @!P3 PLOP3.LUT P0, PT, P2, PT, PT, 0x80, 0x8 ;  /* 0x000000000008b81c */ /* 0x000fe4000170f070 */
[----:B---3--:R-:W-:-:S05]  /*3840*/  @!P3 IADD3 R7, P2, PT, R7, R46, RZ ;  /* 0x0000002e0707b210 */ /* 0x008fca0007f5e0ff */
[----:B----4-:R-:W-:-:S06]  /*3850*/  @!P3 IMAD.X R4, R4, 0x1, R49, P2 ;  /* 0x000000010404b824 */ /* 0x010fcc00010e0631 */
[----:B0-----:R-:W-:Y:S01]  /*3860*/  @!P0 FADD R57, R57, R15 ;  /* 0x0000000f39398221 */ /* 0x001fe20000000000 */
[----:B------:R-:W-:Y:S06]  /*3870*/  BRA.DIV UR5, `(.L_x_638) ;  /* 0x0000007e05787947 */ /* 0x000fec000b800000 */
.L_x_744:
[----:B------:R-:W-:Y:S01]  /*3880*/  UMOV UR5, 0xffffffff ;  /* 0xffffffff00057882 */ /* 0x000fe20000000000 */
[----:B------:R-:W-:Y:S02]  /*3890*/  @!P3 IMAD.MOV.U32 R46, RZ, RZ, R7 ;  /* 0x000000ffff2eb224 */ /* 0x000fe400078e0007 */
[----:B------:R-:W-:Y:S01]  /*38a0*/  @!P3 IMAD.MOV.U32 R49, RZ, RZ, R4 ;  /* 0x000000ffff31b224 */ /* 0x000fe200078e0004 */
[----:B------:R-:W-:Y:S06]  /*38b0*/  BRA.DIV UR5, `(.L_x_639) ;  /* 0x0000007e05887947 */ /* 0x000fec000b800000 */
[----:B------:R0:W3:Y:S04]  /*38c0*/  SHFL.DOWN PT, R7, R46, 0x4, R14 ;  /* 0x088000002e077989 */ /* 0x0000e800000e000e */
[----:B------:R0:W4:Y:S04]  /*38d0*/  SHFL.DOWN PT, R4, R49, 0x4, R14 ;  /* 0x0880000031047989 */ /* 0x00012800000e000e */
[----:B------:R0:W0:Y:S02]  /*38e0*/  SHFL.DOWN PT, R15, R57, 0x4, R14 ;  /* 0x08800000390f7989 */ /* 0x00002400000e000e */
.L_x_749:
        /* <DEDUP_REMOVED lines=11> */
.L_x_752:
[----:B------:R-:W-:Y:S01]  /*39a0*/  UMOV UR5, 0xffffffff ;  /* 0xffffffff00057882 */ /* 0x000fe20000000000 */
[----:B------:R-:W-:Y:S02]  /*39b0*/  @!P3 IMAD.MOV.U32 R46, RZ, RZ, R7 ;  /* 0x000000ffff2eb224 */ /* 0x000fe400078e0007 */
[----:B------:R-:W-:Y:S01]  /*39c0*/  @!P3 IMAD.MOV.U32 R49, RZ, RZ, R4 ;  /* 0x000000ffff31b224 */ /* 0x000fe200078e0004 */
[----:B------:R-:W-:Y:S06]  /*39d0*/  BRA.DIV UR5, `(.L_x_641) ;  /* 0x0000007e05b47947 */ /* 0x000fec000b800000 */
[----:B------:R0:W3:Y:S04]  /*39e0*/  SHFL.DOWN PT, R7, R46, 0x8, R14 ;  /* 0x090000002e077989 */ /* 0x0000e800000e000e */
[----:B------:R0:W4:Y:S04]  /*39f0*/  SHFL.DOWN PT, R4, R49, 0x8, R14 ;  /* 0x0900000031047989 */ /* 0x00012800000e000e */
[----:B------:R0:W0:Y:S02]  /*3a00*/  SHFL.DOWN PT, R6, R57, 0x8, R14 ;  /* 0x0900000039067989 */ /* 0x00002400000e000e */
.L_x_757:
[----:B------:R-:W-:Y:S01]  /*3a10*/  VIADD R52, R42, 0x8 ;  /* 0x000000082a347836 */ /* 0x000fe20000000000 */
[----:B------:R-:W-:Y:S01]  /*3a20*/  UMOV UR5, 0xffffffff ;  /* 0xffffffff00057882 */ /* 0x000fe20000000000 */
[----:B------:R-:W-:-:S03]  /*3a30*/  PLOP3.LUT P2, PT, PT, PT, PT, 0x80, 0x8 ;  /* 0x000000000008781c */ /* 0x000fc60003f4f070 */
[----:B------:R-:W-:-:S13]  /*3a40*/  ISETP.GT.AND P3, PT, R52, R14, PT ;  /* 0x0000000e3400720c */ /* 0x000fda0003f64270 */
[----:B------:R-:W-:-:S04]  /*3a50*/  @!P3 ISETP.NE.U32.AND P0, PT, R46, RZ, PT ;  /* 0x000000ff2e00b20c */ /* 0x000fc80003f05070 */
[----:B------:R-:W-:-:S04]  /*3a60*/  @!P3 ISETP.NE.AND.EX P0, PT, R49, RZ, PT, P0 ;  /* 0x000000ff3100b20c */ /* 0x000fc80003f05300 */
[----:B------:R-:W-:Y:S01]  /*3a70*/  @!P3 PLOP3.LUT P2, PT, P0, PT, PT, 0x80, 0x8 ;  /* 0x000000000008b81c */ /* 0x000fe2000074f070 */
[----:B------:R-:W-:-:S12]  /*3a80*/  BRA.DIV UR5, `(.L_x_642) ;  /* 0x0000007e05e07947 */ /* 0x000fd8000b800000 */
.L_x_760:
[----:B---3--:R-:W-:Y:S01]  /*3a90*/  @!P3 IADD3 R7, P0, PT, R7, R46, RZ ;  /* 0x0000002e0707b210 */ /* 0x008fe20007f1e0ff */
[----:B------:R-:W-:Y:S01]  /*3aa0*/  UMOV UR5, 0xffffffff ;  /* 0xffffffff00057882 */ /* 0x000fe20000000000 */
[----:B0-----:R-:W-:-:S03]  /*3ab0*/  @!P2 FADD R57, R57, R6 ;  /* 0x000000063939a221 */ /* 0x001fc60000000000 */
[----:B----4-:R-:W-:Y:S02]  /*3ac0*/  @!P3 IMAD.X R4, R4, 0x1, R49, P0 ;  /* 0x000000010404b824 */ /* 0x010fe400000e0631 */
[----:B------:R-:W-:Y:S02]  /*3ad0*/  @!P3 IMAD.MOV.U32 R46, RZ, RZ, R7 ;  /* 0x000000ffff2eb224 */ /* 0x000fe400078e0007 */
[----:B------:R-:W-:Y:S01]  /*3ae0*/  @!P3 IMAD.MOV.U32 R49, RZ, RZ, R4 ;  /* 0x000000ffff31b224 */ /* 0x000fe200078e0004 */
[----:B------:R-:W-:Y:S06]  /*3af0*/  BRA.DIV UR5, `(.L_x_643) ;  /* 0x0000007e05e47947 */ /* 0x000fec000b800000 */
[----:B------:R0:W3:Y:S04]  /*3b00*/  SHFL.DOWN PT, R7, R46, 0x10, R14 ;  /* 0x0a0000002e077989 */ /* 0x0000e800000e000e */
[----:B------:R0:W4:Y:S04]  /*3b10*/  SHFL.DOWN PT, R4, R49, 0x10, R14 ;  /* 0x0a00000031047989 */ /* 0x00012800000e000e */
[----:B------:R0:W0:Y:S02]  /*3b20*/  SHFL.DOWN PT, R6, R57, 0x10, R14 ;  /* 0x0a00000039067989 */ /* 0x00002400000e000e */
.L_x_765:
[----:B------:R-:W-:-:S03]  /*3b30*/  UMOV UR5, 0xffffffff ;  /* 0xffffffff00057882 */ /* 0x000fc60000000000 */
[----:B------:R-:W-:Y:S05]  /*3b40*/  BRA.DIV UR5, `(.L_x_644) ;  /* 0x0000008205287947 */ /* 0x000fea000b800000 */
.L_x_768:
[----:B------:R-:W-:Y:S01]  /*3b50*/  VIADD R53, R42, 0x10 ;  /* 0x000000102a357836 */ /* 0x000fe20000000000 */
[----:B------:R-:W5:Y:S01]  /*3b60*/  LDC.64 R32, c[0x0][0x3c0] ;  /* 0x0000f000ff207b82 */ /* 0x000f620000000a00 */
[----:B------:R-:W-:Y:S01]  /*3b70*/  UMOV UR5, 0xffffffff ;  /* 0xffffffff00057882 */ /* 0x000fe20000000000 */
[----:B------:R-:W-:Y:S02]  /*3b80*/  IMAD.IADD R55, R55, 0x1, R12 ;  /* 0x0000000137377824 */ /* 0x000fe400078e020c */
[----:B------:R-:W-:-:S13]  /*3b90*/  ISETP.GT.AND P3, PT, R53, R14, PT ;  /* 0x0000000e3500720c */ /* 0x000fda0003f64270 */
[----:B------:R-:W-:-:S04]  /*3ba0*/  @!P3 ISETP.NE.U32.AND P0, PT, R46, RZ, PT ;  /* 0x000000ff2e00b20c */ /* 0x000fc80003f05070 */
[----:B------:R-:W-:Y:S02]  /*3bb0*/  @!P3 ISETP.NE.AND.EX P2, PT, R49, RZ, PT, P0 ;  /* 0x000000ff3100b20c */ /* 0x000fe40003f45300 */
[----:B------:R-:W-:Y:S02]  /*3bc0*/  PLOP3.LUT P0, PT, PT, PT, PT, 0x80, 0x8 ;  /* 0x000000000008781c */ /* 0x000fe40003f0f070 */
[----:B------:R-:W-:Y:S02]  /*3bd0*/  @!P3 PLOP3.LUT P0, PT, P2, PT, PT, 0x80, 0x8 ;  /* 0x000000000008b81c */ /* 0x000fe4000170f070 */
[----:B-----5:R-:W-:Y:S02]  /*3be0*/  IADD3 R32, P4, PT, R32, 0x200, RZ ;  /* 0x0000020020207810 */ /* 0x020fe40007f9e0ff */
[----:B------:R-:W-:-:S03]  /*3bf0*/  ISETP.NE.AND P2, PT, R5, 0x65, PT ;  /* 0x000000650500780c */ /* 0x000fc60003f45270 */
[----:B------:R-:W-:-:S06]  /*3c00*/  IMAD.X R33, RZ, RZ, R33, P4 ;  /* 0x000000ffff217224 */ /* 0x000fcc00020e0621 */
[----:B0-----:R-:W-:Y:S01]  /*3c10*/  @!P0 FADD R57, R57, R6 ;  /* 0x0000000639398221 */ /* 0x001fe20000000000 */
[----:B---3--:R-:W-:-:S05]  /*3c20*/  @!P3 IADD3 R7, P0, PT, R7, R46, RZ ;  /* 0x0000002e0707b210 */ /* 0x008fca0007f1e0ff */
[----:B----4-:R-:W-:Y:S02]  /*3c30*/  @!P3 IMAD.X R4, R4, 0x1, R49, P0 ;  /* 0x000000010404b824 */ /* 0x010fe400000e0631 */
[----:B------:R-:W-:Y:S02]  /*3c40*/  @!P3 IMAD.MOV.U32 R46, RZ, RZ, R7 ;  /* 0x000000ffff2eb224 */ /* 0x000fe400078e0007 */
[----:B------:R-:W-:Y:S01]  /*3c50*/  @!P3 IMAD.MOV.U32 R49, RZ, RZ, R4 ;  /* 0x000000ffff31b224 */ /* 0x000fe200078e0004 */
[----:B------:R-:W-:Y:S06]  /*3c60*/  BRA.DIV UR5, `(.L_x_645) ;  /* 0x0000008205007947 */ /* 0x000fec000b800000 */
[----:B------:R-:W-:-:S13]  /*3c70*/  VOTE.ALL P0, P2 ;  /* 0x0000000000ff7806 */ /* 0x000fda0001000000 */
.L_x_771:
[----:B------:R-:W-:Y:S05]  /*3c80*/  @!P0 BRA `(.L_x_646) ;  /* 0x0000000400b88947 */ /* 0x000fea0003800000 */
.L_x_660:
[----:B------:R-:W-:-:S07]  /*3c90*/  IMAD.WIDE R10, R55, 0x10, R32 ;  /* 0x00000010370a7825 */ /* 0x000fce00078e0220 */
.L_x_648:
[----:B------:R-:W3:Y:S01]  /*3ca0*/  LD.E.128.STRONG.GPU R4, desc[UR8][R10.64+-0x200] ;  /* 0xfffe00080a047980 */ /* 0x000ee2000c10fd00 */
[----:B------:R-:W-:Y:S05]  /*3cb0*/  YIELD ;  /* 0x0000000000007946 */ /* 0x000fea0003800000 */
[----:B------:R-:W-:Y:S01]  /*3cc0*/  UMOV UR5, 0xffffffff ;  /* 0xffffffff00057882 */ /* 0x000fe20000000000 */
[----:B---3--:R-:W-:Y:S02]  /*3cd0*/  ISETP.NE.AND P0, PT, R5, 0x63, PT ;  /* 0x000000630500780c */ /* 0x008fe40003f05270 */
[----:B------:R-:W-:Y:S11]  /*3ce0*/  BRA.DIV UR5, `(.L_x_647) ;  /* 0x0000008205007947 */ /* 0x000ff6000b800000 */
[----:B------:R-:W-:-:S13]  /*3cf0*/  VOTE.ANY P0, !P0 ;  /* 0x0000000000ff7806 */ /* 0x000fda0004000100 */
.L_x_774:
[----:B------:R-:W-:Y:S05]  /*3d00*/  @P0 BRA `(.L_x_648) ;  /* 0xfffffffc00e40947 */ /* 0x000fea000383ffff */
[----:B------:R-:W-:Y:S01]  /*3d10*/  UMOV UR5, 0xffffffff ;  /* 0xffffffff00057882 */ /* 0x000fe20000000000 */
[----:B------:R-:W-:Y:S02]  /*3d20*/  ISETP.NE.AND P0, PT, R5, 0x65, PT ;  /* 0x000000650500780c */ /* 0x000fe40003f05270 */
[----:B------:R-:W-:Y:S11]  /*3d30*/  BRA.DIV UR5, `(.L_x_649) ;  /* 0x00000082050c7947 */ /* 0x000ff6000b800000 */
[----:B------:R-:W-:-:S04]  /*3d40*/  VOTE.ANY R13, PT, !P0 ;  /* 0x00000000000d7806 */ /* 0x000fc800040e0100 */
[----:B------:R-:W-:-:S05]  /*3d50*/  LOP3.LUT R13, R13, 0x80000000, R48, 0xec, !PT ;  /* 0x800000000d0d7812 */ /* 0x000fca00078eec30 */
[----:B------:R-:W-:-:S05]  /*3d60*/  VIADD R10, R13, 0xffffffff ;  /* 0xffffffff0d0a7836 */ /* 0x000fca0000000000 */
[----:B------:R-:W-:-:S04]  /*3d70*/  LOP3.LUT R10, R13, R10, RZ, 0xc, !PT ;  /* 0x0000000a0d0a7212 */ /* 0x000fc800078e0cff */
[----:B------:R-:W0:Y:S02]  /*3d80*/  POPC R14, R10 ;  /* 0x0000000a000e7309 */ /* 0x000e240000000000 */
[----:B0-----:R0:W3:Y:S04]  /*3d90*/  SHFL.DOWN PT, R61, R4, 0x1, R14 ;  /* 0x08200000043d7989 */ /* 0x0010e800000e000e */
[----:B------:R0:W4:Y:S04]  /*3da0*/  SHFL.DOWN PT, R59, R6, 0x1, R14 ;  /* 0x08200000063b7989 */ /* 0x00012800000e000e */
[----:B------:R0:W0:Y:S02]  /*3db0*/  SHFL.DOWN PT, R12, R7, 0x1, R14 ;  /* 0x08200000070c7989 */ /* 0x00002400000e000e */
.L_x_780:
[----:B------:R-:W-:-:S03]  /*3dc0*/  UMOV UR5, 0xffffffff ;  /* 0xffffffff00057882 */ /* 0x000fc60000000000 */
[----:B------:R-:W-:Y:S05]  /*3dd0*/  BRA.DIV UR5, `(.L_x_650) ;  /* 0x0000008205587947 */ /* 0x000fea000b800000 */
.L_x_783:
[----:B------:R-:W-:Y:S01]  /*3de0*/  ISETP.GE.AND P3, PT, R42, R14, PT ;  /* 0x0000000e2a00720c */ /* 0x000fe20003f66270 */
[----:B------:R-:W-:Y:S01]  /*3df0*/  UMOV UR5, 0xffffffff ;  /* 0xffffffff00057882 */ /* 0x000fe20000000000 */
[----:B------:R-:W-:-:S11]  /*3e00*/  PLOP3.LUT P0, PT, PT, PT, PT, 0x80, 0x8 ;  /* 0x000000000008781c */ /* 0x000fd60003f0f070 */
[----:B------:R-:W-:-:S04]  /*3e10*/  @!P3 ISETP.NE.U32.AND P2, PT, R6, RZ, PT ;  /* 0x000000ff0600b20c */ /* 0x000fc80003f45070 */
[----:B------:R-:W-:-:S04]  /*3e20*/  @!P3 ISETP.NE.AND.EX P2, PT, R7, RZ, PT, P2 ;  /* 0x000000ff0700b20c */ /* 0x000fc80003f45320 */
[----:B------:R-:W-:Y:S02]  /*3e30*/  @!P3 PLOP3.LUT P0, PT, P2, PT, PT, 0x80, 0x8 ;  /* 0x000000000008b81c */ /* 0x000fe4000170f070 */
[----:B----4-:R-:W-:-:S05]  /*3e40*/  @!P3 IADD3 R59, P2, PT, R59, R6, RZ ;  /* 0x000000063b3bb210 */ /* 0x010fca0007f5e0ff */
[----:B0-----:R-:W-:Y:S02]  /*3e50*/  @!P3 IMAD.X R12, R12, 0x1, R7, P2 ;  /* 0x000000010c0cb824 */ /* 0x001fe400010e0607 */
[----:B------:R-:W-:Y:S02]  /*3e60*/  @!P3 IMAD.MOV.U32 R6, RZ, RZ, R59 ;  /* 0x000000ffff06b224 */ /* 0x000fe400078e003b */
[----:B------:R-:W-:Y:S02]  /*3e70*/  @!P3 IMAD.MOV.U32 R7, RZ, RZ, R12 ;  /* 0x000000ffff07b224 */ /* 0x000fe400078e000c */
[----:B---3--:R-:W-:Y:S01]  /*3e80*/  @!P0 FADD R4, R4, R61 ;  /* 0x0000003d04048221 */ /* 0x008fe20000000000 */
[----:B------:R-:W-:Y:S06]  /*3e90*/  BRA.DIV UR5, `(.L_x_651) ;  /* 0x0000008205487947 */ /* 0x000fec000b800000 */
[----:B------:R0:W3:Y:S04]  /*3ea0*/  SHFL.DOWN PT, R59, R6, 0x2, R14 ;  /* 0x08400000063b7989 */ /* 0x0000e800000e000e */
[----:B------:R0:W4:Y:S04]  /*3eb0*/  SHFL.DOWN PT, R12, R7, 0x2, R14 ;  /* 0x08400000070c7989 */ /* 0x00012800000e000e */
[----:B------:R0:W0:Y:S02]  /*3ec0*/  SHFL.DOWN PT, R61, R4, 0x2, R14 ;  /* 0x08400000043d7989 */ /* 0x00002400000e000e */
.L_x_788:
[----:B------:R-:W-:-:S03]  /*3ed0*/  UMOV UR5, 0xffffffff ;  /* 0xffffffff00057882 */ /* 0x000fc60000000000 */
[----:B------:R-:W-:Y:S05]  /*3ee0*/  BRA.DIV UR5, `(.L_x_652) ;  /* 0x00000082058c7947 */ /* 0x000fea000b800000 */
.L_x_791:
[----:B------:R-:W-:Y:S01]  /*3ef0*/  ISETP.GT.AND P3, PT, R50, R14, PT ;  /* 0x0000000e3200720c */ /* 0x000fe20003f64270 */
[----:B------:R-:W-:-:S12]  /*3f00*/  UMOV UR5, 0xffffffff ;  /* 0xffffffff00057882 */ /* 0x000fd80000000000 */
[----:B------:R-:W-:-:S04]  /*3f10*/  @!P3 ISETP.NE.U32.AND P0, PT, R6, RZ, PT ;  /* 0x000000ff0600b20c */ /* 0x000fc80003f05070 */
[----:B------:R-:W-:Y:S02]  /*3f20*/  @!P3 ISETP.NE.AND.EX P2, PT, R7, RZ, PT, P0 ;  /* 0x000000ff0700b20c */ /* 0x000fe40003f45300 */
[----:B------:R-:W-:Y:S02]  /*3f30*/  PLOP3.LUT P0, PT, PT, PT, PT, 0x80, 0x8 ;  /* 0x000000000008781c */ /* 0x000fe40003f0f070 */
[----:B------:R-:W-:Y:S02]  /*3f40*/  @!P3 PLOP3.LUT P0, PT, P2, PT, PT, 0x80, 0x8 ;  /* 0x000000000008b81c */ /* 0x000fe4000170f070 */
[----:B---3--:R-:W-:-:S05]  /*3f50*/  @!P3 IADD3 R59, P2, PT, R59, R6, RZ ;  /* 0x000000063b3bb210 */ /* 0x008fca0007f5e0ff */
[----:B----4-:R-:W-:Y:S02]  /*3f60*/  @!P3 IMAD.X R12, R12, 0x1, R7, P2 ;  /* 0x000000010c0cb824 */ /* 0x010fe400010e0607 */
[----:B0-----:R-:W-:Y:S02]  /*3f70*/  @!P3 IMAD.MOV.U32 R6, RZ, RZ, R59 ;  /* 0x000000ffff06b224 */ /* 0x001fe400078e003b */
[----:B------:R-:W-:Y:S02]  /*3f80*/  @!P3 IMAD.MOV.U32 R7, RZ, RZ, R12 ;  /* 0x000000ffff07b224 */ /* 0x000fe400078e000c */
[----:B------:R-:W-:Y:S01]  /*3f90*/  @!P0 FADD R4, R4, R61 ;  /* 0x0000003d04048221 */ /* 0x000fe20000000000 */
[----:B------:R-:W-:Y:S06]  /*3fa0*/  BRA.DIV UR5, `(.L_x_653) ;  /* 0x00000082057c7947 */ /* 0x000fec000b800000 */
[----:B------:R0:W3:Y:S04]  /*3fb0*/  SHFL.DOWN PT, R59, R6, 0x4, R14 ;  /* 0x08800000063b7989 */ /* 0x0000e800000e000e */
[----:B------:R0:W4:Y:S04]  /*3fc0*/  SHFL.DOWN PT, R12, R7, 0x4, R14 ;  /* 0x08800000070c7989 */ /* 0x00012800000e000e */
[----:B------:R0:W0:Y:S02]  /*3fd0*/  SHFL.DOWN PT, R61, R4, 0x4, R14 ;  /* 0x08800000043d7989 */ /* 0x00002400000e000e */
.L_x_796:
[----:B------:R-:W-:-:S03]  /*3fe0*/  UMOV UR5, 0xffffffff ;  /* 0xffffffff00057882 */ /* 0x000fc60000000000 */
[----:B------:R-:W-:Y:S05]  /*3ff0*/  BRA.DIV UR5, `(.L_x_654) ;  /* 0x0000008205c07947 */ /* 0x000fea000b800000 */
.L_x_799:
        /* <DEDUP_REMOVED lines=15> */
.L_x_804:
[----:B------:R-:W-:-:S03]  /*40f0*/  UMOV UR5, 0xffffffff ;  /* 0xffffffff00057882 */ /* 0x000fc60000000000 */
[----:B------:R-:W-:Y:S05]  /*4100*/  BRA.DIV UR5, `(.L_x_656) ;  /* 0x0000008205f47947 */ /* 0x000fea000b800000 */
.L_x_807:
        /* <DEDUP_REMOVED lines=15> */
.L_x_812:
[----:B------:R-:W-:-:S03]  /*4200*/  UMOV UR5, 0xffffffff ;  /* 0xffffffff00057882 */ /* 0x000fc60000000000 */
[----:B------:R-:W-:Y:S05]  /*4210*/  BRA.DIV UR5, `(.L_x_658) ;  /* 0x0000008605287947 */ /* 0x000fea000b800000 */
.L_x_815:
[----:B------:R-:W-:Y:S01]  /*4220*/  ISETP.GT.AND P3, PT, R53, R14, PT ;  /* 0x0000000e3500720c */ /* 0x000fe20003f64270 */
[----:B------:R-:W-:Y:S01]  /*4230*/  UMOV UR5, 0xffffffff ;  /* 0xffffffff00057882 */ /* 0x000fe20000000000 */
[----:B------:R-:W-:-:S11]  /*4240*/  VIADD R55, R55, 0xffffffe0 ;  /* 0xffffffe037377836 */ /* 0x000fd60000000000 */
[----:B------:R-:W-:-:S04]  /*4250*/  @!P3 ISETP.NE.U32.AND P0, PT, R6, RZ, PT ;  /* 0x000000ff0600b20c */ /* 0x000fc80003f05070 */
[----:B------:R-:W-:Y:S02]  /*4260*/  @!P3 ISETP.NE.AND.EX P2, PT, R7, RZ, PT, P0 ;  /* 0x000000ff0700b20c */ /* 0x000fe40003f45300 */
[----:B------:R-:W-:Y:S02]  /*4270*/  PLOP3.LUT P0, PT, PT, PT, PT, 0x80, 0x8 ;  /* 0x000000000008781c */ /* 0x000fe40003f0f070 */
[----:B------:R-:W-:Y:S02]  /*4280*/  @!P3 PLOP3.LUT P0, PT, P2, PT, PT, 0x80, 0x8 ;  /* 0x000000000008b81c */ /* 0x000fe4000170f070 */
[----:B------:R-:W-:-:S04]  /*4290*/  ISETP.NE.U32.AND P2, PT, R46, RZ, PT ;  /* 0x000000ff2e00720c */ /* 0x000fc80003f45070 */
[----:B------:R-:W-:-:S07]  /*42a0*/  ISETP.NE.AND.EX P2, PT, R49, RZ, PT, P2 ;  /* 0x000000ff3100720c */ /* 0x000fce0003f45320 */
[----:B0-----:R-:W-:Y:S01]  /*42b0*/  @!P0 FADD R4, R4, R61 ;  /* 0x0000003d04048221 */ /* 0x001fe20000000000 */
[----:B---3--:R-:W-:-:S05]  /*42c0*/  @!P3 IADD3 R59, P0, PT, R59, R6, RZ ;  /* 0x000000063b3bb210 */ /* 0x008fca0007f1e0ff */
[----:B------:R-:W-:Y:S02]  /*42d0*/  @!P3 IMAD.MOV.U32 R6, RZ, RZ, R59 ;  /* 0x000000ffff06b224 */ /* 0x000fe400078e003b */
[----:B------:R-:W-:Y:S01]  /*42e0*/  @!P2 FADD R57, R4, R57 ;  /* 0x000000390439a221 */ /* 0x000fe20000000000 */
[----:B----4-:R-:W-:Y:S01]  /*42f0*/  @!P3 IMAD.X R12, R12, 0x1, R7, P0 ;  /* 0x000000010c0cb824 */ /* 0x010fe200000e0607 */
[----:B------:R-:W-:Y:S02]  /*4300*/  ISETP.NE.AND P0, PT, R5, 0x65, PT ;  /* 0x000000650500780c */ /* 0x000fe40003f05270 */
[----:B------:R-:W-:Y:S01]  /*4310*/  IADD3 R46, P4, PT, R46, R6, RZ ;  /* 0x000000062e2e7210 */ /* 0x000fe20007f9e0ff */
[----:B------:R-:W-:-:S04]  /*4320*/  @!P3 IMAD.MOV.U32 R7, RZ, RZ, R12 ;  /* 0x000000ffff07b224 */ /* 0x000fc800078e000c */
[----:B------:R-:W-:Y:S01]  /*4330*/  IMAD.X R49, R49, 0x1, R7, P4 ;  /* 0x0000000131317824 */ /* 0x000fe200020e0607 */
[----:B------:R-:W-:Y:S07]  /*4340*/  BRA.DIV UR5, `(.L_x_659) ;  /* 0x0000008205fc7947 */ /* 0x000fee000b800000 */
[----:B------:R-:W-:-:S13]  /*4350*/  VOTE.ALL P0, P0 ;  /* 0x0000000000ff7806 */ /* 0x000fda0000000000 */
.L_x_818:
[----:B------:R-:W-:Y:S05]  /*4360*/  @P0 BRA `(.L_x_660) ;  /* 0xfffffff800480947 */ /* 0x000fea000383ffff */
.L_x_646:
[----:B------:R-:W-:Y:S01]  /*4370*/  ISETP.NE.AND P2, PT, R42, RZ, PT ;  /* 0x000000ff2a00720c */ /* 0x000fe20003f45270 */
[----:B------:R-:W-:Y:S01]  /*4380*/  BSSY.RECONVERGENT B0, `(.L_x_661) ;  /* 0x0000015000007945 */ /* 0x000fe20003800200 */
[----:B------:R-:W-:-:S11]  /*4390*/  IMAD.MOV.U32 R48, RZ, RZ, R46 ;  /* 0x000000ffff307224 */ /* 0x000fd600078e002e */
[----:B------:R-:W0:Y:S01]  /*43a0*/  @!P2 S2R R5, SR_CgaCtaId ;  /* 0x000000000005a919 */ /* 0x000e220000008800 */
[----:B------:R-:W-:-:S04]  /*43b0*/  @!P2 MOV R4, 0x400 ;  /* 0x000004000004a802 */ /* 0x000fc80000000f00 */
[----:B0-----:R-:W-:Y:S01]  /*43c0*/  @!P2 LEA R10, R5, R4, 0x18 ;  /* 0x00000004050aa211 */ /* 0x001fe200078ec0ff */
[----:B------:R-:W-:Y:S06]  /*43d0*/  @P1 BRA `(.L_x_662) ;  /* 0x00000000003c1947 */ /* 0x000fec0003800000 */
[----:B------:R-:W0:Y:S01]  /*43e0*/  S2UR UR6, SR_CgaCtaId ;  /* 0x00000000000679c3 */ /* 0x000e220000008800 */
[----:B------:R-:W-:Y:S01]  /*43f0*/  ISETP.NE.U32.AND P0, PT, R47, RZ, PT ;  /* 0x000000ff2f00720c */ /* 0x000fe20003f05070 */
[----:B------:R-:W-:Y:S01]  /*4400*/  FADD R5, R40, R57 ;  /* 0x0000003928057221 */ /* 0x000fe20000000000 */
[----:B------:R-:W-:Y:S01]  /*4410*/  IADD3 R6, P1, PT, R48, R47, RZ ;  /* 0x0000002f30067210 */ /* 0x000fe20007f3e0ff */
[----:B------:R-:W-:Y:S01]  /*4420*/  UMOV UR5, 0x400 ;  /* 0x0000040000057882 */ /* 0x000fe20000000000 */
[----:B------:R-:W-:-:S03]  /*4430*/  ISETP.NE.AND.EX P0, PT, R44, RZ, PT, P0 ;  /* 0x000000ff2c00720c */ /* 0x000fc60003f05300 */
[----:B------:R-:W-:Y:S01]  /*4440*/  IMAD.X R7, R49, 0x1, R44, P1 ;  /* 0x0000000131077824 */ /* 0x000fe200008e062c */
[----:B------:R-:W-:Y:S01]  /*4450*/  FSEL R4, R5, R40, !P0 ;  /* 0x0000002805047208 */ /* 0x000fe20004000000 */
[----:B------:R-:W-:-:S05]  /*4460*/  IMAD.MOV.U32 R5, RZ, RZ, 0x65 ;  /* 0x00000065ff057424 */ /* 0x000fca00078e00ff */
[----:B------:R3:W-:Y:S01]  /*4470*/  ST.E.128.STRONG.GPU desc[UR8][R30.64+0x200], R4 ;  /* 0x000200041e007985 */ /* 0x0007e2000c10fd08 */
[----:B0-----:R-:W-:-:S09]  /*4480*/  ULEA UR5, UR6, UR5, 0x18 ;  /* 0x0000000506057291 */ /* 0x001fd2000f8ec0ff */
[----:B------:R3:W-:Y:S04]  /*4490*/  STS.64 [UR5+0xb8], R6 ;  /* 0x0000b806ff007988 */ /* 0x0007e80008000a05 */
[----:B------:R3:W-:Y:S04]  /*44a0*/  STS [UR5+0xc0], R4 ;  /* 0x0000c004ff007988 */ /* 0x0007e80008000805 */
[----:B------:R3:W-:Y:S04]  /*44b0*/  STS.64 [UR5+0xa8], R48 ;  /* 0x0000a830ff007988 */ /* 0x0007e80008000a05 */
[----:B------:R3:W-:Y:S02]  /*44c0*/  STS [UR5+0xb0], R57 ;  /* 0x0000b039ff007988 */ /* 0x0007e40008000805 */
.L_x_662:
[----:B------:R-:W-:Y:S05]  /*44d0*/  BSYNC.RECONVERGENT B0 ;  /* 0x0000000000007941 */ /* 0x000fea0003800200 */
.L_x_661:
[----:B------:R0:W-:Y:S01]  /*44e0*/  @!P2 STS.64 [R10+0x88], R48 ;  /* 0x000088300a00a388 */ /* 0x0001e20000000a00 */
[----:B-1----:R-:W-:Y:S02]  /*44f0*/  @!P2 IMAD.MOV.U32 R35, RZ, RZ, R48 ;  /* 0x000000ffff23a224 */ /* 0x002fe400078e0030 */
[----:B------:R-:W-:Y:S01]  /*4500*/  @!P2 IMAD.MOV.U32 R0, RZ, RZ, R49 ;  /* 0x000000ffff00a224 */ /* 0x000fe200078e0031 */
[----:B------:R0:W-:Y:S01]  /*4510*/  @!P2 STS [R10+0x90], R57 ;  /* 0x000090390a00a388 */ /* 0x0001e20000000800 */
[----:B--2---:R-:W-:-:S07]  /*4520*/  @!P2 IMAD.MOV.U32 R29, RZ, RZ, R57 ;  /* 0x000000ffff1da224 */ /* 0x004fce00078e0039 */
.L_x_630:
[----:B---3--:R-:W1:Y:S01]  /*4530*/  S2R R31, SR_TID.X ;  /* 0x00000000001f7919 */ /* 0x008e620000002100 */
[----:B------:R-:W-:Y:S05]  /*4540*/  WARPSYNC.ALL ;  /* 0x0000000000007948 */ /* 0x000fea0003800000 */
[----:B------:R-:W-:Y:S06]  /*4550*/  BAR.SYNC.DEFER_BLOCKING 0x0 ;  /* 0x0000000000007b1d */ /* 0x000fec0000010000 */
[----:B------:R-:W-:Y:S01]  /*4560*/  BSSY.RECONVERGENT B0, `(.L_x_663) ;  /* 0x000000d000007945 */ /* 0x000fe20003800200 */
[----:B-1----:R-:W-:-:S13]  /*4570*/  ISETP.NE.AND P0, PT, R31, RZ, PT ;  /* 0x000000ff1f00720c */ /* 0x002fda0003f05270 */
[----:B------:R-:W-:Y:S05]  /*4580*/  @!P0 BRA `(.L_x_664) ;  /* 0x0000000000288947 */ /* 0x000fea0003800000 */
[----:B------:R-:W1:Y:S01]  /*4590*/  S2UR UR6, SR_CgaCtaId ;  /* 0x00000000000679c3 */ /* 0x000e620000008800 */
[----:B------:R-:W-:Y:S01]  /*45a0*/  UMOV UR5, 0x400 ;  /* 0x0000040000057882 */ /* 0x000fe20000000000 */
[----:B------:R-:W-:-:S04]  /*45b0*/  ISETP.NE.U32.AND P0, PT, R35, RZ, PT ;  /* 0x000000ff2300720c */ /* 0x000fc80003f05070 */
[----:B------:R-:W-:Y:S01]  /*45c0*/  ISETP.NE.AND.EX P0, PT, R0, RZ, PT, P0 ;  /* 0x000000ff0000720c */ /* 0x000fe20003f05300 */
[----:B-1----:R-:W-:-:S09]  /*45d0*/  ULEA UR5, UR6, UR5, 0x18 ;  /* 0x0000000506057291 */ /* 0x002fd2000f8ec0ff */
[----:B------:R-:W1:Y:S04]  /*45e0*/  LDS.64 R4, [UR5+0x88] ;  /* 0x00008805ff047984 */ /* 0x000e680008000a00 */
[----:B------:R-:W2:Y:S01]  /*45f0*/  LDS R6, [UR5+0x90] ;  /* 0x00009005ff067984 */ /* 0x000ea20008000800 */
[----:B-1----:R-:W-:Y:S01]  /*4600*/  IADD3 R35, P1, PT, R4, R35, RZ ;  /* 0x0000002304237210 */ /* 0x002fe20007f3e0ff */
[----:B--2---:R-:W-:-:S04]  /*4610*/  @!P0 FADD R29, R29, R6 ;  /* 0x000000061d1d8221 */ /* 0x004fc80000000000 */
[----:B------:R-:W-:-:S08]  /*4620*/  IMAD.X R0, R5, 0x1, R0, P1 ;  /* 0x0000000105007824 */ /* 0x000fd000008e0600 */
.L_x_664:
[----:B------:R-:W-:Y:S05]  /*4630*/  BSYNC.RECONVERGENT B0 ;  /* 0x0000000000007941 */ /* 0x000fea0003800200 */
.L_x_663:
[----:B------:R-:W1:Y:S01]  /*4640*/  S2UR UR5, SR_CgaCtaId ;  /* 0x00000000000579c3 */ /* 0x000e620000008800 */
[----:B------:R-:W-:Y:S01]  /*4650*/  UMOV UR4, 0x400 ;  /* 0x0000040000047882 */ /* 0x000fe20000000000 */
[----:B------:R-:W-:Y:S02]  /*4660*/  ISETP.NE.AND P1, PT, R28, R26, PT ;  /* 0x0000001a1c00720c */ /* 0x000fe40003f25270 */
[CC--:B------:R-:W-:Y:S02]  /*4670*/  ISETP.NE.AND P3, PT, R26.reuse, R24.reuse, PT ;  /* 0x000000181a00720c */ /* 0x0c0fe40003f65270 */
[----:B------:R-:W-:Y:S02]  /*4680*/  ISETP.NE.AND P0, PT, R26, R24, PT ;  /* 0x000000181a00720c */ /* 0x000fe40003f05270 */
[----:B------:R-:W-:Y:S02]  /*4690*/  ISETP.NE.AND P2, PT, R28, R26, PT ;  /* 0x0000001a1c00720c */ /* 0x000fe40003f45270 */
[----:B------:R-:W-:-:S02]  /*46a0*/  SEL R7, RZ, 0x1, !P3 ;  /* 0x00000001ff077807 */ /* 0x000fc40005800000 */
[----:B------:R-:W-:Y:S02]  /*46b0*/  ISETP.NE.AND P3, PT, R24, R22, PT ;  /* 0x000000161800720c */ /* 0x000fe40003f65270 */
[----:B------:R-:W-:Y:S01]  /*46c0*/  SEL R6, RZ, 0x1, !P2 ;  /* 0x00000001ff067807 */ /* 0x000fe20005000000 */
[----:B------:R-:W-:Y:S01]  /*46d0*/  @!P1 FADD R27, R27, R29 ;  /* 0x0000001d1b1b9221 */ /* 0x000fe20000000000 */
[----:B------:R-:W-:Y:S02]  /*46e0*/  ISETP.NE.AND P2, PT, R22, R20, PT ;  /* 0x000000141600720c */ /* 0x000fe40003f45270 */
[----:B------:R-:W-:Y:S01]  /*46f0*/  ISETP.NE.AND P4, PT, R20, R18, PT ;  /* 0x000000121400720c */ /* 0x000fe20003f85270 */
[----:B------:R-:W-:Y:S01]  /*4700*/  @!P0 FADD R25, R25, R27 ;  /* 0x0000001b19198221 */ /* 0x000fe20000000000 */
[----:B0-----:R-:W-:Y:S02]  /*4710*/  IADD3 R10, P5, PT, R7, R6, RZ ;  /* 0x00000006070a7210 */ /* 0x001fe40007fbe0ff */
[----:B------:R-:W-:Y:S01]  /*4720*/  ISETP.NE.AND P0, PT, R18, R16, PT ;  /* 0x000000101200720c */ /* 0x000fe20003f05270 */
[----:B-1----:R-:W-:Y:S01]  /*4730*/  ULEA UR4, UR5, UR4, 0x18 ;  /* 0x0000000405047291 */ /* 0x002fe2000f8ec0ff */
[----:B------:R-:W-:Y:S01]  /*4740*/  SEL R6, RZ, 0x1, !P1 ;  /* 0x00000001ff067807 */ /* 0x000fe20004800000 */
[----:B------:R-:W-:Y:S01]  /*4750*/  @!P3 FADD R23, R23, R25 ;  /* 0x000000191717b221 */ /* 0x000fe20000000000 */
[----:B------:R-:W-:Y:S01]  /*4760*/  ISETP.NE.AND P1, PT, R24, R22, PT ;  /* 0x000000161800720c */ /* 0x000fe20003f25270 */
[----:B------:R-:W-:Y:S01]  /*4770*/  IMAD.X R7, RZ, RZ, RZ, P5 ;  /* 0x000000ffff077224 */ /* 0x000fe200028e06ff */
[----:B------:R-:W-:Y:S01]  /*4780*/  ISETP.NE.AND P6, PT, R22, R20, PT ;  /* 0x000000141600720c */ /* 0x000fe20003fc5270 */
[----:B------:R-:W-:Y:S01]  /*4790*/  @!P2 FADD R21, R21, R23 ;  /* 0x000000171515a221 */ /* 0x000fe20000000000 */
[----:B------:R-:W-:-:S02]  /*47a0*/  SEL R11, RZ, 0x1, !P1 ;  /* 0x00000001ff0b7807 */ /* 0x000fc40004800000 */
[----:B------:R-:W0:Y:S01]  /*47b0*/  LDS.64 R4, [UR4+0xc8] ;  /* 0x0000c804ff047984 */ /* 0x000e220008000a00 */
[----:B------:R-:W-:Y:S01]  /*47c0*/  SEL R13, RZ, 0x1, !P6 ;  /* 0x00000001ff0d7807 */ /* 0x000fe20007000000 */
[----:B------:R-:W-:Y:S01]  /*47d0*/  @!P4 FADD R19, R19, R21 ;  /* 0x000000151313c221 */ /* 0x000fe20000000000 */
[----:B------:R-:W-:Y:S02]  /*47e0*/  IADD3 R12, P6, PT, R10, R11, RZ ;  /* 0x0000000b0a0c7210 */ /* 0x000fe40007fde0ff */
[----:B------:R-:W-:Y:S01]  /*47f0*/  ISETP.NE.AND P5, PT, R16, R8, PT ;  /* 0x000000081000720c */ /* 0x000fe20003fa5270 */
[----:B------:R-:W-:Y:S01]  /*4800*/  @!P0 FADD R17, R17, R19 ;  /* 0x0000001311118221 */ /* 0x000fe20000000000 */
[----:B------:R-:W-:Y:S01]  /*4810*/  ISETP.NE.AND P1, PT, R8, R2, PT ;  /* 0x000000020800720c */ /* 0x000fe20003f25270 */
[----:B------:R-:W-:Y:S01]  /*4820*/  IMAD.IADD R14, R12, 0x1, R13 ;  /* 0x000000010c0e7824 */ /* 0x000fe200078e020d */
[C---:B------:R-:W-:Y:S01]  /*4830*/  IADD3 R13, P2, PT, R35.reuse, R10, RZ ;  /* 0x0000000a230d7210 */ /* 0x040fe20007f5e0ff */
[----:B------:R-:W-:Y:S01]  /*4840*/  IMAD.X R47, RZ, RZ, R7, P6 ;  /* 0x000000ffff2f7224 */ /* 0x000fe200030e0607 */
[----:B------:R-:W-:-:S02]  /*4850*/  IADD3 R12, P6, PT, R35, R12, RZ ;  /* 0x0000000c230c7210 */ /* 0x000fc40007fde0ff */
[C---:B------:R-:W-:Y:S01]  /*4860*/  IADD3 R11, P4, PT, R35.reuse, R14, RZ ;  /* 0x0000000e230b7210 */ /* 0x040fe20007f9e0ff */
[C---:B------:R-:W-:Y:S01]  /*4870*/  IMAD.X R10, R0.reuse, 0x1, R7, P2 ;  /* 0x00000001000a7824 */ /* 0x040fe200010e0607 */
[C---:B------:R-:W-:Y:S01]  /*4880*/  IADD3 R38, P2, PT, R35.reuse, R38, RZ ;  /* 0x0000002623267210 */ /* 0x040fe20007f5e0ff */
[C---:B------:R-:W-:Y:S01]  /*4890*/  IMAD.X R14, R0.reuse, 0x1, R47, P6 ;  /* 0x00000001000e7824 */ /* 0x040fe200030e062f */
[----:B------:R-:W-:Y:S01]  /*48a0*/  SEL R15, RZ, 0x1, !P1 ;  /* 0x00000001ff0f7807 */ /* 0x000fe20004800000 */
[C---:B------:R-:W-:Y:S01]  /*48b0*/  IMAD.X R32, R0.reuse, 0x1, R43, P4 ;  /* 0x0000000100207824 */ /* 0x040fe200020e062b */
[C---:B------:R-:W-:Y:S01]  /*48c0*/  IADD3 R34, P6, PT, R35.reuse, R34, RZ ;  /* 0x0000002223227210 */ /* 0x040fe20007fde0ff */
[C---:B------:R-:W-:Y:S01]  /*48d0*/  IMAD.X R41, R0.reuse, 0x1, R41, P2 ;  /* 0x0000000100297824 */ /* 0x040fe200010e0629 */
[----:B------:R-:W-:Y:S01]  /*48e0*/  IADD3 R33, P3, PT, R35, R6, RZ ;  /* 0x0000000623217210 */ /* 0x000fe20007f7e0ff */
[----:B------:R-:W-:Y:S01]  /*48f0*/  @!P5 FADD R9, R9, R17 ;  /* 0x000000110909d221 */ /* 0x000fe20000000000 */
[----:B------:R-:W-:Y:S01]  /*4900*/  IADD3 R36, P4, PT, R35, R36, RZ ;  /* 0x0000002423247210 */ /* 0x000fe20007f9e0ff */
[----:B------:R-:W-:Y:S01]  /*4910*/  IMAD.X R37, R0, 0x1, R37, P6 ;  /* 0x0000000100257824 */ /* 0x000fe200030e0625 */
[----:B------:R-:W-:Y:S01]  /*4920*/  IADD3 R15, P2, PT, R34, R15, RZ ;  /* 0x0000000f220f7210 */ /* 0x000fe20007f5e0ff */
[----:B------:R-:W-:-:S02]  /*4930*/  IMAD.X R42, RZ, RZ, R0, P3 ;  /* 0x000000ffff2a7224 */ /* 0x000fc400018e0600 */
[----:B------:R-:W-:Y:S01]  /*4940*/  @!P1 FADD R3, R3, R9 ;  /* 0x0000000903039221 */ /* 0x000fe20000000000 */
[----:B------:R-:W-:Y:S02]  /*4950*/  IMAD.X R39, R0, 0x1, R39, P4 ;  /* 0x0000000100277824 */ /* 0x000fe400020e0627 */
[----:B------:R-:W-:Y:S01]  /*4960*/  IMAD.X R40, RZ, RZ, R37, P2 ;  /* 0x000000ffff287224 */ /* 0x000fe200010e0625 */
[----:B0-----:R-:W-:-:S04]  /*4970*/  ISETP.GE.U32.AND P0, PT, R4, 0x101, PT ;  /* 0x000001010400780c */ /* 0x001fc80003f06070 */
[----:B------:R-:W-:-:S13]  /*4980*/  ISETP.GE.AND.EX P0, PT, R5, RZ, PT, P0 ;  /* 0x000000ff0500720c */ /* 0x000fda0003f06300 */
[----:B------:R-:W-:Y:S05]  /*4990*/  @!P0 BRA `(.L_x_665) ;  /* 0x0000000400a48947 */ /* 0x000fea0003800000 */
[----:B------:R-:W0:Y:S01]  /*49a0*/  LDS.64 R6, [UR4+0xa8] ;  /* 0x0000a804ff067984 */ /* 0x000e220008000a00 */
[----:B------:R-:W-:Y:S01]  /*49b0*/  BAR.SYNC.DEFER_BLOCKING 0x0 ;  /* 0x0000000000007b1d */ /* 0x000fe20000010000 */
[----:B------:R-:W-:Y:S02]  /*49c0*/  ISETP.NE.AND P1, PT, R28, R26, PT ;  /* 0x0000001a1c00720c */ /* 0x000fe40003f25270 */
[----:B------:R-:W-:Y:S02]  /*49d0*/  ISETP.NE.AND P2, PT, R26, R24, PT ;  /* 0x000000181a00720c */ /* 0x000fe40003f45270 */
[----:B------:R-:W-:Y:S02]  /*49e0*/  ISETP.NE.AND P0, PT, R24, R22, PT ;  /* 0x000000161800720c */ /* 0x000fe40003f05270 */
[----:B------:R-:W-:Y:S02]  /*49f0*/  ISETP.NE.AND P6, PT, R22, R20, PT ;  /* 0x000000141600720c */ /* 0x000fe40003fc5270 */
[----:B------:R-:W-:-:S02]  /*4a00*/  ISETP.NE.AND P3, PT, R16, R8, PT ;  /* 0x000000081000720c */ /* 0x000fc40003f65270 */
[----:B------:R-:W-:Y:S02]  /*4a10*/  ISETP.NE.AND P4, PT, R8, R2, PT ;  /* 0x000000020800720c */ /* 0x000fe40003f85270 */
[----:B------:R-:W-:Y:S01]  /*4a20*/  ISETP.NE.AND P5, PT, R2, R45, PT ;  /* 0x0000002d0200720c */ /* 0x000fe20003fa5270 */
[--C-:B0-----:R-:W-:Y:S02]  /*4a30*/  @P1 IMAD.IADD R35, R35, 0x1, -R6.reuse ;  /* 0x0000000123231824 */ /* 0x101fe400078e0a06 */
[--C-:B------:R-:W-:Y:S02]  /*4a40*/  @P2 IMAD.IADD R33, R33, 0x1, -R6.reuse ;  /* 0x0000000121212824 */ /* 0x100fe400078e0a06 */
[--C-:B------:R-:W-:Y:S01]  /*4a50*/  @P0 IMAD.IADD R13, R13, 0x1, -R6.reuse ;  /* 0x000000010d0d0824 */ /* 0x100fe200078e0a06 */
[----:B------:R-:W-:Y:S01]  /*4a60*/  @P1 LEA R35, R35, UR4, 0x3 ;  /* 0x0000000423231c11 */ /* 0x000fe2000f8e18ff */
[--C-:B------:R-:W-:Y:S01]  /*4a70*/  @P6 IMAD.IADD R12, R12, 0x1, -R6.reuse ;  /* 0x000000010c0c6824 */ /* 0x100fe200078e0a06 */
[----:B------:R-:W-:Y:S01]  /*4a80*/  @P2 LEA R33, R33, UR4, 0x3 ;  /* 0x0000000421212c11 */ /* 0x000fe2000f8e18ff */
[--C-:B------:R-:W-:Y:S01]  /*4a90*/  @P3 IMAD.IADD R36, R36, 0x1, -R6.reuse ;  /* 0x0000000124243824 */ /* 0x100fe200078e0a06 */
[----:B------:R-:W-:Y:S01]  /*4aa0*/  @P0 LEA R13, R13, UR4, 0x3 ;  /* 0x000000040d0d0c11 */ /* 0x000fe2000f8e18ff */
[----:B------:R0:W-:Y:S01]  /*4ab0*/  @P1 STS.64 [R35], R28 ;  /* 0x0000001c23001388 */ /* 0x0001e20000000a00 */
[----:B------:R-:W-:Y:S01]  /*4ac0*/  ISETP.NE.AND P1, PT, R20, R18, PT ;  /* 0x000000121400720c */ /* 0x000fe20003f25270 */
[--C-:B------:R-:W-:Y:S01]  /*4ad0*/  @P4 IMAD.IADD R34, R34, 0x1, -R6.reuse ;  /* 0x0000000122224824 */ /* 0x100fe200078e0a06 */
[----:B------:R-:W-:Y:S01]  /*4ae0*/  @P6 LEA R12, R12, UR4, 0x3 ;  /* 0x000000040c0c6c11 */ /* 0x000fe2000f8e18ff */
[----:B------:R0:W-:Y:S01]  /*4af0*/  @P2 STS.64 [R33], R26 ;  /* 0x0000001a21002388 */ /* 0x0001e20000000a00 */
[----:B------:R-:W-:Y:S01]  /*4b00*/  ISETP.NE.AND P2, PT, R18, R16, PT ;  /* 0x000000101200720c */ /* 0x000fe20003f45270 */
[----:B------:R-:W-:Y:S01]  /*4b10*/  @P5 IMAD.IADD R15, R15, 0x1, -R6 ;  /* 0x000000010f0f5824 */ /* 0x000fe200078e0a06 */
[----:B------:R-:W-:Y:S01]  /*4b20*/  @P3 LEA R36, R36, UR4, 0x3 ;  /* 0x0000000424243c11 */ /* 0x000fe2000f8e18ff */
[----:B------:R0:W-:Y:S01]  /*4b30*/  @P0 STS.64 [R13], R24 ;  /* 0x000000180d000388 */ /* 0x0001e20000000a00 */
[----:B------:R-:W-:-:S02]  /*4b40*/  @P4 LEA R34, R34, UR4, 0x3 ;  /* 0x0000000422224c11 */ /* 0x000fc4000f8e18ff */
[----:B------:R-:W-:Y:S01]  /*4b50*/  @P5 LEA R15, R15, UR4, 0x3 ;  /* 0x000000040f0f5c11 */ /* 0x000fe2000f8e18ff */
[----:B------:R0:W-:Y:S01]  /*4b60*/  @P6 STS.64 [R12], R22 ;  /* 0x000000160c006388 */ /* 0x0001e20000000a00 */
[----:B------:R-:W-:Y:S01]  /*4b70*/  ISETP.GT.U32.AND P0, PT, R4, R31, PT ;  /* 0x0000001f0400720c */ /* 0x000fe20003f04070 */
[----:B------:R-:W-:-:S03]  /*4b80*/  @P1 IMAD.IADD R11, R11, 0x1, -R6 ;  /* 0x000000010b0b1824 */ /* 0x000fc600078e0a06 */
[----:B------:R-:W-:Y:S01]  /*4b90*/  ISETP.GT.U32.AND.EX P0, PT, R5, RZ, PT, P0 ;  /* 0x000000ff0500720c */ /* 0x000fe20003f04100 */
[----:B------:R-:W-:Y:S01]  /*4ba0*/  @P2 IMAD.IADD R38, R38, 0x1, -R6 ;  /* 0x0000000126262824 */ /* 0x000fe200078e0a06 */
[----:B------:R-:W-:-:S04]  /*4bb0*/  @P1 LEA R11, R11, UR4, 0x3 ;  /* 0x000000040b0b1c11 */ /* 0x000fc8000f8e18ff */
[----:B------:R-:W-:Y:S01]  /*4bc0*/  @P2 LEA R38, R38, UR4, 0x3 ;  /* 0x0000000426262c11 */ /* 0x000fe2000f8e18ff */
        /* <DEDUP_REMOVED lines=11> */
[----:B------:R-:W-:-:S04]  /*4c80*/  LOP3.LUT R3, RZ, R19, RZ, 0x33, !PT ;  /* 0x00000013ff037212 */ /* 0x000fc800078e33ff */
[----:B------:R-:W-:Y:S02]  /*4c90*/  IADD3 R10, P0, PT, R4, R3, RZ ;  /* 0x00000003040a7210 */ /* 0x000fe40007f1e0ff */
[----:B------:R-:W-:Y:S02]  /*4ca0*/  LOP3.LUT R3, RZ, R21, RZ, 0x33, !PT ;  /* 0x00000015ff037212 */ /* 0x000fe400078e33ff */
[----:B------:R-:W-:-:S03]  /*4cb0*/  LOP3.LUT R0, R10, 0x300, RZ, 0xc0, !PT ;  /* 0x000003000a007812 */ /* 0x000fc600078ec0ff */
[----:B------:R-:W-:Y:S01]  /*4cc0*/  IMAD.X R3, R5, 0x1, R3, P0 ;  /* 0x0000000105037824 */ /* 0x000fe200000e0603 */
[----:B------:R-:W-:Y:S02]  /*4cd0*/  ISETP.NE.U32.AND P1, PT, R0, 0x300, PT ;  /* 0x000003000000780c */ /* 0x000fe40003f25070 */
[----:B------:R-:W-:Y:S02]  /*4ce0*/  ISETP.GE.U32.AND P0, PT, R10, 0x300, PT ;  /* 0x000003000a00780c */ /* 0x000fe40003f06070 */
[----:B------:R-:W-:Y:S02]  /*4cf0*/  ISETP.NE.AND.EX P1, PT, RZ, RZ, PT, P1 ;  /* 0x000000ffff00720c */ /* 0x000fe40003f25310 */
[----:B------:R-:W-:-:S11]  /*4d00*/  ISETP.GE.U32.AND.EX P0, PT, R3, RZ, PT, P0 ;  /* 0x000000ff0300720c */ /* 0x000fd60003f06100 */
[----:B0-----:R-:W-:Y:S05]  /*4d10*/  @!P1 BRA `(.L_x_667) ;  /* 0x0000000000649947 */ /* 0x001fea0003800000 */
[----:B------:R-:W0:Y:S01]  /*4d20*/  LDCU.64 UR6, c[0x0][0x3b0] ;  /* 0x00007600ff0677ac */ /* 0x000e220008000a00 */
[----:B------:R-:W-:Y:S01]  /*4d30*/  SHF.R.U64 R10, R10, 0x8, R3 ;  /* 0x000000080a0a7819 */ /* 0x000fe20000001203 */
[----:B------:R-:W-:Y:S01]  /*4d40*/  IMAD.MOV.U32 R13, RZ, RZ, RZ ;  /* 0x000000ffff0d7224 */ /* 0x000fe200078e00ff */
[----:B------:R-:W-:Y:S02]  /*4d50*/  IADD3 R11, P1, PT, R6, R19, RZ ;  /* 0x00000013060b7210 */ /* 0x000fe40007f3e0ff */
[----:B------:R-:W-:Y:S01]  /*4d60*/  LEA R2, R31, UR4, 0x3 ;  /* 0x000000041f027c11 */ /* 0x000fe2000f8e18ff */
[----:B------:R-:W-:Y:S02]  /*4d70*/  VIADD R10, R10, 0x1 ;  /* 0x000000010a0a7836 */ /* 0x000fe40000000000 */
[----:B------:R-:W-:-:S03]  /*4d80*/  IMAD.X R0, R7, 0x1, R21, P1 ;  /* 0x0000000107007824 */ /* 0x000fc600008e0615 */
[----:B------:R-:W-:-:S04]  /*4d90*/  LOP3.LUT R10, R10, 0x3, RZ, 0xc0, !PT ;  /* 0x000000030a0a7812 */ /* 0x000fc800078ec0ff */
[C---:B------:R-:W-:Y:S02]  /*4da0*/  LEA R19, P2, R10.reuse, R19, 0x8 ;  /* 0x000000130a137211 */ /* 0x040fe400078440ff */
[C---:B0-----:R-:W-:Y:S02]  /*4db0*/  LEA R8, P1, R11.reuse, UR6, 0x2 ;  /* 0x000000060b087c11 */ /* 0x041fe4000f8210ff */
[----:B------:R-:W-:Y:S02]  /*4dc0*/  LEA.HI.X R21, R10, R21, R13, 0x8, P2 ;  /* 0x000000150a157211 */ /* 0x000fe400010f440d */
[----:B------:R-:W-:Y:S01]  /*4dd0*/  LEA.HI.X R11, R11, UR7, R0, 0x2, P1 ;  /* 0x000000070b0b7c11 */ /* 0x000fe200088f1400 */
[----:B------:R-:W-:-:S08]  /*4de0*/  VIADD R0, R2, 0x4 ;  /* 0x0000000402007836 */ /* 0x000fd00000000000 */
.L_x_668:
        /* <DEDUP_REMOVED lines=12> */
.L_x_667:
[----:B------:R-:W-:Y:S05]  /*4eb0*/  BSYNC.RECONVERGENT B0 ;  /* 0x0000000000007941 */ /* 0x000fea0003800200 */
.L_x_666:
[----:B------:R-:W-:Y:S05]  /*4ec0*/  @!P0 EXIT ;  /* 0x000000000000894d */ /* 0x000fea0003800000 */
.L_x_669:
[C---:B------:R-:W-:Y:S02]  /*4ed0*/  LEA R0, R19.reuse, UR4, 0x3 ;  /* 0x0000000413007c11 */ /* 0x040fe4000f8e18ff */
[----:B0---4-:R-:W-:Y:S01]  /*4ee0*/  IADD3 R3, P0, PT, R6, R19, RZ ;  /* 0x0000001306037210 */ /* 0x011fe20007f1e0ff */
[----:B------:R-:W-:Y:S02]  /*4ef0*/  VIADD R19, R19, 0x400 ;  /* 0x0000040013137836 */ /* 0x000fe40000000000 */
[----:B------:R-:W0:Y:S01]  /*4f00*/  LDS R11, [R0+0x4] ;  /* 0x00000400000b7984 */ /* 0x000e220000000800 */
[----:B------:R-:W-:Y:S01]  /*4f10*/  LEA R8, P1, R3, UR10, 0x2 ;  /* 0x0000000a03087c11 */ /* 0x000fe2000f8210ff */
[----:B------:R-:W-:Y:S02]  /*4f20*/  IMAD.X R10, R7, 0x1, R21, P0 ;  /* 0x00000001070a7824 */ /* 0x000fe400000e0615 */
[----:B------:R-:W1:Y:S01]  /*4f30*/  LDS R13, [R0+0x804] ;  /* 0x00080400000d7984 */ /* 0x000e620000000800 */
[----:B------:R-:W-:Y:S01]  /*4f40*/  IMAD.X R2, RZ, RZ, R7, P0 ;  /* 0x000000ffff027224 */ /* 0x000fe200000e0607 */
[----:B------:R-:W-:Y:S01]  /*4f50*/  ISETP.GT.U32.AND P0, PT, R4, R19, PT ;  /* 0x000000130400720c */ /* 0x000fe20003f04070 */
[----:B------:R-:W-:Y:S01]  /*4f60*/  IMAD.MOV.U32 R21, RZ, RZ, RZ ;  /* 0x000000ffff157224 */ /* 0x000fe200078e00ff */
[----:B------:R-:W2:Y:S01]  /*4f70*/  LDS R15, [R0+0x1004] ;  /* 0x00100400000f7984 */ /* 0x000ea20000000800 */
[----:B------:R-:W-:-:S02]  /*4f80*/  LEA.HI.X R9, R3, UR11, R10, 0x2, P1 ;  /* 0x0000000b03097c11 */ /* 0x000fc400088f140a */
[----:B------:R-:W-:Y:S01]  /*4f90*/  LEA.HI.X R3, R3, UR11, R2, 0x2, P1 ;  /* 0x0000000b03037c11 */ /* 0x000fe200088f1402 */
[----:B------:R-:W3:Y:S01]  /*4fa0*/  LDS R17, [R0+0x1804] ;  /* 0x0018040000117984 */ /* 0x000ee20000000800 */
[----:B------:R-:W-:Y:S01]  /*4fb0*/  IMAD.MOV.U32 R2, RZ, RZ, R8 ;  /* 0x000000ffff027224 */ /* 0x000fe200078e0008 */
[----:B------:R-:W-:Y:S02]  /*4fc0*/  ISETP.GT.U32.AND.EX P0, PT, R5, RZ, PT, P0 ;  /* 0x000000ff0500720c */ /* 0x000fe40003f04100 */
[----:B0-----:R4:W-:Y:S04]  /*4fd0*/  STG.E desc[UR8][R8.64], R11 ;  /* 0x0000000b08007986 */ /* 0x0019e8000c101908 */
[----:B-1----:R4:W-:Y:S04]  /*4fe0*/  STG.E desc[UR8][R2.64+0x400], R13 ;  /* 0x0004000d02007986 */ /* 0x0029e8000c101908 */
[----:B--2---:R4:W-:Y:S04]  /*4ff0*/  STG.E desc[UR8][R2.64+0x800], R15 ;  /* 0x0008000f02007986 */ /* 0x0049e8000c101908 */
[----:B---3--:R4:W-:Y:S01]  /*5000*/  STG.E desc[UR8][R2.64+0xc00], R17 ;  /* 0x000c001102007986 */ /* 0x0089e2000c101908 */
[----:B------:R-:W-:Y:S05]  /*5010*/  @P0 BRA `(.L_x_669) ;  /* 0xfffffffc00ac0947 */ /* 0x000fea000383ffff */
[----:B------:R-:W-:Y:S05]  /*5020*/  EXIT ;  /* 0x000000000000794d */ /* 0x000fea0003800000 */
.L_x_665:
[----:B------:R-:W-:Y:S02]  /*5030*/  ISETP.NE.AND P1, PT, R28, R26, PT ;  /* 0x0000001a1c00720c */ /* 0x000fe40003f25270 */
[----:B------:R-:W-:Y:S02]  /*5040*/  ISETP.NE.AND P5, PT, R26, R24, PT ;  /* 0x000000181a00720c */ /* 0x000fe40003fa5270 */
[----:B------:R-:W-:Y:S02]  /*5050*/  ISETP.NE.AND P4, PT, R24, R22, PT ;  /* 0x000000161800720c */ /* 0x000fe40003f85270 */
[----:B------:R-:W-:Y:S02]  /*5060*/  ISETP.NE.AND P0, PT, R22, R20, PT ;  /* 0x000000141600720c */ /* 0x000fe40003f05270 */
[----:B------:R-:W-:-:S05]  /*5070*/  ISETP.NE.AND P3, PT, R20, R18, PT ;  /* 0x000000121400720c */ /* 0x000fca0003f65270 */
[----:B------:R-:W0:Y:S08]  /*5080*/  @P1 LDC.64 R30, c[0x0][0x3b0] ;  /* 0x0000ec00ff1e1b82 */ /* 0x000e300000000a00 */
[----:B------:R-:W1:Y:S08]  /*5090*/  @P5 LDC.64 R4, c[0x0][0x3b0] ;  /* 0x0000ec00ff045b82 */ /* 0x000e700000000a00 */
[----:B------:R-:W2:Y:S01]  /*50a0*/  @P4 LDC.64 R6, c[0x0][0x3b0] ;  /* 0x0000ec00ff064b82 */ /* 0x000ea20000000a00 */
[----:B0-----:R-:W-:-:S07]  /*50b0*/  @P1 LEA R30, P2, R35, R30, 0x2 ;  /* 0x0000001e231e1211 */ /* 0x001fce00078410ff */
[----:B------:R-:W0:Y:S01]  /*50c0*/  @P0 LDC.64 R52, c[0x0][0x3b0] ;  /* 0x0000ec00ff340b82 */ /* 0x000e220000000a00 */
[----:B------:R-:W-:Y:S02]  /*50d0*/  @P1 LEA.HI.X R31, R35, R31, R0, 0x2, P2 ;  /* 0x0000001f231f1211 */ /* 0x000fe400010f1400 */
[----:B------:R-:W-:Y:S02]  /*50e0*/  ISETP.NE.AND P2, PT, R18, R16, PT ;  /* 0x000000101200720c */ /* 0x000fe40003f45270 */
[C---:B-1----:R-:W-:Y:S01]  /*50f0*/  @P5 LEA R4, P6, R33.reuse, R4, 0x2 ;  /* 0x0000000421045211 */ /* 0x042fe200078c10ff */
[----:B------:R1:W-:Y:S01]  /*5100*/  @P1 STG.E desc[UR8][R30.64], R29 ;  /* 0x0000001d1e001986 */ /* 0x0003e2000c101908 */
[----:B------:R-:W-:Y:S01]  /*5110*/  ISETP.NE.AND P1, PT, R16, R8, PT ;  /* 0x000000081000720c */ /* 0x000fe20003f25270 */
[----:B------:R-:W3:Y:S01]  /*5120*/  @P3 LDC.64 R50, c[0x0][0x3b0] ;  /* 0x0000ec00ff323b82 */ /* 0x000ee20000000a00 */
[----:B------:R-:W-:Y:S02]  /*5130*/  @P5 LEA.HI.X R5, R33, R5, R42, 0x2, P6 ;  /* 0x0000000521055211 */ /* 0x000fe400030f142a */
[----:B------:R-:W-:-:S03]  /*5140*/  ISETP.NE.AND P6, PT, R8, R2, PT ;  /* 0x000000020800720c */ /* 0x000fc60003fc5270 */
[----:B------:R1:W-:Y:S01]  /*5150*/  @P5 STG.E desc[UR8][R4.64], R27 ;  /* 0x0000001b04005986 */ /* 0x0003e2000c101908 */
[C---:B--2---:R-:W-:Y:S01]  /*5160*/  @P4 LEA R6, P5, R13.reuse, R6, 0x2 ;  /* 0x000000060d064211 */ /* 0x044fe200078a10ff */
[----:B------:R-:W2:Y:S03]  /*5170*/  @P2 LDC.64 R48, c[0x0][0x3b0] ;  /* 0x0000ec00ff302b82 */ /* 0x000ea60000000a00 */
[----:B------:R-:W-:Y:S02]  /*5180*/  @P4 LEA.HI.X R7, R13, R7, R10, 0x2, P5 ;  /* 0x000000070d074211 */ /* 0x000fe400028f140a */
[----:B0-----:R-:W-:-:S03]  /*5190*/  @P0 LEA R52, P5, R12, R52, 0x2 ;  /* 0x000000340c340211 */ /* 0x001fc600078a10ff */
[----:B------:R-:W0:Y:S01]  /*51a0*/  @P1 LDC.64 R46, c[0x0][0x3b0] ;  /* 0x0000ec00ff2e1b82 */ /* 0x000e220000000a00 */
[----:B------:R1:W-:Y:S01]  /*51b0*/  @P4 STG.E desc[UR8][R6.64], R25 ;  /* 0x0000001906004986 */ /* 0x0003e2000c101908 */
[----:B------:R-:W-:-:S05]  /*51c0*/  @P0 LEA.HI.X R53, R12, R53, R14, 0x2, P5 ;  /* 0x000000350c350211 */ /* 0x000fca00028f140e */
[----:B------:R1:W-:Y:S01]  /*51d0*/  @P0 STG.E desc[UR8][R52.64], R23 ;  /* 0x0000001734000986 */ /* 0x0003e2000c101908 */
[----:B------:R-:W4:Y:S01]  /*51e0*/  @P6 LDC.64 R42, c[0x0][0x3b0] ;  /* 0x0000ec00ff2a6b82 */ /* 0x000f220000000a00 */
[----:B---3--:R-:W-:-:S04]  /*51f0*/  @P3 LEA R50, P4, R11, R50, 0x2 ;  /* 0x000000320b323211 */ /* 0x008fc800078810ff */
[----:B------:R-:W-:Y:S02]  /*5200*/  @P3 LEA.HI.X R51, R11, R51, R32, 0x2, P4 ;  /* 0x000000330b333211 */ /* 0x000fe400020f1420 */
[----:B--2---:R-:W-:-:S03]  /*5210*/  @P2 LEA R48, P0, R38, R48, 0x2 ;  /* 0x0000003026302211 */ /* 0x004fc600078010ff */
[----:B------:R1:W-:Y:S01]  /*5220*/  @P3 STG.E desc[UR8][R50.64], R21 ;  /* 0x0000001532003986 */ /* 0x0003e2000c101908 */
[----:B------:R-:W-:Y:S02]  /*5230*/  @P2 LEA.HI.X R49, R38, R49, R41, 0x2, P0 ;  /* 0x0000003126312211 */ /* 0x000fe400000f1429 */
[----:B------:R-:W-:Y:S02]  /*5240*/  ISETP.NE.AND P0, PT, R2, R45, PT ;  /* 0x0000002d0200720c */ /* 0x000fe40003f05270 */
[C---:B0-----:R-:W-:Y:S01]  /*5250*/  @P1 LEA R46, P5, R36.reuse, R46, 0x2 ;  /* 0x0000002e242e1211 */ /* 0x041fe200078a10ff */
[----:B------:R1:W-:Y:S03]  /*5260*/  @P2 STG.E desc[UR8][R48.64], R19 ;  /* 0x0000001330002986 */ /* 0x0003e6000c101908 */
[----:B------:R-:W-:Y:S02]  /*5270*/  @P1 LEA.HI.X R47, R36, R47, R39, 0x2, P5 ;  /* 0x0000002f242f1211 */ /* 0x000fe400028f1427 */
[----:B----4-:R-:W-:-:S03]  /*5280*/  @P6 LEA R42, P4, R34, R42, 0x2 ;  /* 0x0000002a222a6211 */ /* 0x010fc600078810ff */
[----:B------:R1:W-:Y:S01]  /*5290*/  @P1 STG.E desc[UR8][R46.64], R17 ;  /* 0x000000112e001986 */ /* 0x0003e2000c101908 */
[----:B------:R-:W-:-:S05]  /*52a0*/  @P6 LEA.HI.X R43, R34, R43, R37, 0x2, P4 ;  /* 0x0000002b222b6211 */ /* 0x000fca00020f1425 */
[----:B------:R1:W-:Y:S01]  /*52b0*/  @P6 STG.E desc[UR8][R42.64], R9 ;  /* 0x000000092a006986 */ /* 0x0003e2000c101908 */
[----:B------:R-:W-:Y:S05]  /*52c0*/  @!P0 EXIT ;  /* 0x000000000000894d */ /* 0x000fea0003800000 */
[----:B------:R-:W1:Y:S02]  /*52d0*/  LDCU.64 UR4, c[0x0][0x3b0] ;  /* 0x00007600ff0477ac */ /* 0x000e640008000a00 */
[----:B-1----:R-:W-:-:S04]  /*52e0*/  LEA R4, P0, R15, UR4, 0x2 ;  /* 0x000000040f047c11 */ /* 0x002fc8000f8010ff */
[----:B------:R-:W-:-:S05]  /*52f0*/  LEA.HI.X R5, R15, UR5, R40, 0x2, P0 ;  /* 0x000000050f057c11 */ /* 0x000fca00080f1428 */
[----:B------:R-:W-:Y:S01]  /*5300*/  STG.E desc[UR8][R4.64], R3 ;  /* 0x0000000304007986 */ /* 0x000fe2000c101908 */
[----:B------:R-:W-:Y:S05]  /*5310*/  EXIT ;  /* 0x000000000000794d */ /* 0x000fea0003800000 */
.L_x_622:
[----:B------:R-:W-:-:S04]  /*5320*/  ISETP.GE.U32.AND P0, PT, R0, 0x1, PT ;  /* 0x000000010000780c */ /* 0x000fc80003f06070 */
[----:B------:R-:W-:-:S13]  /*5330*/  ISETP.GE.AND.EX P0, PT, R2, RZ, PT, P0 ;  /* 0x000000ff0200720c */ /* 0x000fda0003f06300 */
[----:B------:R-:W-:Y:S05]  /*5340*/  @!P0 EXIT ;  /* 0x000000000000894d */ /* 0x000fea0003800000 */
[----:B------:R-:W-:-:S13]  /*5350*/  ISETP.NE.AND P0, PT, R12, RZ, PT ;  /* 0x000000ff0c00720c */ /* 0x000fda0003f05270 */
[----:B------:R-:W-:Y:S05]  /*5360*/  @P0 BRA `(.L_x_670) ;  /* 0x0000002400640947 */ /* 0x000fea0003800000 */
[----:B------:R-:W0:Y:S01]  /*5370*/  LDC.64 R4, c[0x0][0x380] ;  /* 0x0000e000ff047b82 */ /* 0x000e220000000a00 */
[----:B------:R-:W1:Y:S07]  /*5380*/  S2R R6, SR_TID.X ;  /* 0x0000000000067919 */ /* 0x000e6e0000002100 */
[----:B------:R-:W2:Y:S01]  /*5390*/  LDC.64 R10, c[0x0][0x388] ;  /* 0x0000e200ff0a7b82 */ /* 0x000ea20000000a00 */
[----:B0-----:R-:W-:-:S05]  /*53a0*/  IMAD.WIDE.U32 R4, RZ, 0x2400, R4 ;  /* 0x00002400ff047825 */ /* 0x001fca00078e0004 */
[----:B------:R0:W3:Y:S01]  /*53b0*/  LDG.E.CONSTANT R7, desc[UR8][R4.64] ;  /* 0x0000000804077981 */ /* 0x0000e2000c1e9900 */
[----:B--2---:R-:W-:Y:S01]  /*53c0*/  IMAD.WIDE.U32 R10, RZ, 0x2400, R10 ;  /* 0x00002400ff0a7825 */ /* 0x004fe200078e000a */
[C---:B-1----:R-:W-:Y:S02]  /*53d0*/  LOP3.LUT R3, R6.reuse, 0x1f, RZ, 0xc0, !PT ;  /* 0x0000001f06037812 */ /* 0x042fe400078ec0ff */
[----:B------:R-:W-:-:S05]  /*53e0*/  LOP3.LUT R8, R6, 0x3e0, RZ, 0xc0, !PT ;  /* 0x000003e006087812 */ /* 0x000fca00078ec0ff */
[----:B------:R-:W-:-:S04]  /*53f0*/  IMAD R12, R8, 0x9, R3 ;  /* 0x00000009080c7824 */ /* 0x000fc800078e0203 */
[C---:B------:R-:W-:Y:S01]  /*5400*/  VIADD R8, R12.reuse, 0x40 ;  /* 0x000000400c087836 */ /* 0x040fe20000000000 */
[C---:B------:R-:W-:Y:S01]  /*5410*/  ISETP.GE.AND P6, PT, R12.reuse, UR4, PT ;  /* 0x000000040c007c0c */ /* 0x040fe2000bfc6270 */
[C---:B------:R-:W-:Y:S02]  /*5420*/  VIADD R3, R12.reuse, 0x20 ;  /* 0x000000200c037836 */ /* 0x040fe40000000000 */
[----:B------:R-:W-:Y:S01]  /*5430*/  IMAD.SHL.U32 R9, R12, 0x4, RZ ;  /* 0x000000040c097824 */ /* 0x000fe200078e00ff */
[----:B------:R-:W-:Y:S01]  /*5440*/  ISETP.GE.AND P0, PT, R8, UR4, PT ;  /* 0x0000000408007c0c */ /* 0x000fe2000bf06270 */
[C---:B------:R-:W-:Y:S01]  /*5450*/  VIADD R8, R12.reuse, 0x80 ;  /* 0x000000800c087836 */ /* 0x040fe20000000000 */
[----:B------:R-:W-:Y:S01]  /*5460*/  ISETP.GE.AND P5, PT, R3, UR4, PT ;  /* 0x0000000403007c0c */ /* 0x000fe2000bfa6270 */
[----:B------:R-:W-:Y:S01]  /*5470*/  VIADD R3, R12, 0x60 ;  /* 0x000000600c037836 */ /* 0x000fe20000000000 */
[----:B0-----:R-:W-:Y:S01]  /*5480*/  IADD3 R4, P4, PT, R4, R9, RZ ;  /* 0x0000000904047210 */ /* 0x001fe20007f9e0ff */
[----:B------:R-:W-:Y:S01]  /*5490*/  VIADD R13, R12, 0xa0 ;  /* 0x000000a00c0d7836 */ /* 0x000fe20000000000 */
[----:B------:R-:W-:Y:S01]  /*54a0*/  ISETP.GE.AND P2, PT, R8, UR4, PT ;  /* 0x0000000408007c0c */ /* 0x000fe2000bf46270 */
[C---:B------:R-:W-:Y:S01]  /*54b0*/  VIADD R16, R12.reuse, 0xe0 ;  /* 0x000000e00c107836 */ /* 0x040fe20000000000 */
[----:B------:R-:W-:Y:S01]  /*54c0*/  ISETP.GE.AND P1, PT, R3, UR4, PT ;  /* 0x0000000403007c0c */ /* 0x000fe2000bf26270 */
[----:B------:R-:W-:Y:S01]  /*54d0*/  IMAD.X R5, RZ, RZ, R5, P4 ;  /* 0x000000ffff057224 */ /* 0x000fe200020e0605 */
[----:B------:R-:W-:Y:S01]  /*54e0*/  ISETP.GE.AND P3, PT, R13, UR4, PT ;  /* 0x000000040d007c0c */ /* 0x000fe2000bf66270 */
[----:B------:R-:W-:Y:S01]  /*54f0*/  VIADD R3, R12, 0xc0 ;  /* 0x000000c00c037836 */ /* 0x000fe20000000000 */
[----:B------:R-:W-:-:S02]  /*5500*/  IADD3 R8, P4, PT, R9, R10, RZ ;  /* 0x0000000a09087210 */ /* 0x000fc40007f9e0ff */
[----:B------:R-:W-:Y:S02]  /*5510*/  P2R R15, PR, RZ, 0x20 ;  /* 0x00000020ff0f7803 */ /* 0x000fe40000000000 */
[----:B------:R-:W-:Y:S01]  /*5520*/  P2R R14, PR, RZ, 0x40 ;  /* 0x00000040ff0e7803 */ /* 0x000fe20000000000 */
[----:B------:R-:W-:Y:S01]  /*5530*/  IMAD.X R9, RZ, RZ, R11, P4 ;  /* 0x000000ffff097224 */ /* 0x000fe200020e060b */
[----:B------:R-:W-:Y:S01]  /*5540*/  ISETP.GE.AND P4, PT, R3, UR4, PT ;  /* 0x0000000403007c0c */ /* 0x000fe2000bf86270 */
[----:B------:R-:W-:Y:S02]  /*5550*/  VIADD R3, R12, 0x100 ;  /* 0x000001000c037836 */ /* 0x000fe40000000000 */
[----:B---3--:R-:W-:Y:S02]  /*5560*/  IMAD.MOV.U32 R13, RZ, RZ, R7 ;  /* 0x000000ffff0d7224 */ /* 0x008fe400078e0007 */
[----:B------:R-:W2:Y:S02]  /*5570*/  @!P6 LDG.E.CONSTANT R7, desc[UR8][R4.64] ;  /* 0x000000080407e981 */ /* 0x000ea4000c1e9900 */
[--C-:B------:R-:W-:Y:S01]  /*5580*/  IMAD.MOV.U32 R17, RZ, RZ, R13.reuse ;  /* 0x000000ffff117224 */ /* 0x100fe200078e000d */
[----:B------:R-:W-:Y:S01]  /*5590*/  ISETP.GE.AND P6, PT, R3, UR4, PT ;  /* 0x0000000403007c0c */ /* 0x000fe2000bfc6270 */
[----:B------:R-:W-:-:S02]  /*55a0*/  IMAD.MOV.U32 R19, RZ, RZ, R13 ;  /* 0x000000ffff137224 */ /* 0x000fc400078e000d */
[--C-:B------:R-:W-:Y:S02]  /*55b0*/  IMAD.MOV.U32 R21, RZ, RZ, R13.reuse ;  /* 0x000000ffff157224 */ /* 0x100fe400078e000d */
[----:B------:R-:W3:Y:S01]  /*55c0*/  @!P5 LDG.E.CONSTANT R17, desc[UR8][R4.64+0x80] ;  /* 0x000080080411d981 */ /* 0x000ee2000c1e9900 */
[----:B------:R-:W-:Y:S01]  /*55d0*/  ISETP.GE.AND P5, PT, R16, UR4, PT ;  /* 0x0000000410007c0c */ /* 0x000fe2000bfa6270 */
[--C-:B------:R-:W-:Y:S02]  /*55e0*/  IMAD.MOV.U32 R23, RZ, RZ, R13.reuse ;  /* 0x000000ffff177224 */ /* 0x100fe400078e000d */
[--C-:B------:R-:W-:Y:S01]  /*55f0*/  IMAD.MOV.U32 R25, RZ, RZ, R13.reuse ;  /* 0x000000ffff197224 */ /* 0x100fe200078e000d */
[----:B------:R-:W4:Y:S01]  /*5600*/  @!P0 LDG.E.CONSTANT R19, desc[UR8][R4.64+0x100] ;  /* 0x0001000804138981 */ /* 0x000f22000c1e9900 */
[--C-:B------:R-:W-:Y:S02]  /*5610*/  IMAD.MOV.U32 R27, RZ, RZ, R13.reuse ;  /* 0x000000ffff1b7224 */ /* 0x100fe400078e000d */
[----:B------:R-:W-:Y:S01]  /*5620*/  IMAD.MOV.U32 R29, RZ, RZ, R13 ;  /* 0x000000ffff1d7224 */ /* 0x000fe200078e000d */
[----:B------:R-:W5:Y:S04]  /*5630*/  @!P1 LDG.E.CONSTANT R21, desc[UR8][R4.64+0x180] ;  /* 0x0001800804159981 */ /* 0x000f68000c1e9900 */
[----:B------:R-:W5:Y:S04]  /*5640*/  @!P2 LDG.E.CONSTANT R23, desc[UR8][R4.64+0x200] ;  /* 0x000200080417a981 */ /* 0x000f68000c1e9900 */
[----:B------:R-:W5:Y:S04]  /*5650*/  @!P3 LDG.E.CONSTANT R25, desc[UR8][R4.64+0x280] ;  /* 0x000280080419b981 */ /* 0x000f68000c1e9900 */
[----:B------:R-:W5:Y:S04]  /*5660*/  @!P4 LDG.E.CONSTANT R27, desc[UR8][R4.64+0x300] ;  /* 0x00030008041bc981 */ /* 0x000f68000c1e9900 */
[----:B------:R-:W5:Y:S04]  /*5670*/  @!P5 LDG.E.CONSTANT R29, desc[UR8][R4.64+0x380] ;  /* 0x00038008041dd981 */ /* 0x000f68000c1e9900 */
[----:B------:R0:W5:Y:S01]  /*5680*/  @!P6 LDG.E.CONSTANT R13, desc[UR8][R4.64+0x400] ;  /* 0x00040008040de981 */ /* 0x000162000c1e9900 */
[----:B------:R-:W1:Y:S01]  /*5690*/  S2R R3, SR_LANEID ;  /* 0x0000000000037919 */ /* 0x000e620000000000 */
[----:B------:R-:W1:Y:S01]  /*56a0*/  S2UR UR5, SR_CgaCtaId ;  /* 0x00000000000579c3 */ /* 0x000e620000008800 */
[----:B------:R-:W-:-:S02]  /*56b0*/  P2R R34, PR, RZ, 0x1 ;  /* 0x00000001ff227803 */ /* 0x000fc40000000000 */
[----:B------:R-:W-:Y:S02]  /*56c0*/  ISETP.NE.AND P0, PT, R15, RZ, PT ;  /* 0x000000ff0f00720c */ /* 0x000fe40003f05270 */
[----:B------:R-:W-:Y:S01]  /*56d0*/  SHF.R.U32.HI R44, RZ, 0x5, R6 ;  /* 0x00000005ff2c7819 */ /* 0x000fe20000011606 */
[----:B------:R-:W-:Y:S01]  /*56e0*/  UMOV UR4, 0x400 ;  /* 0x0000040000047882 */ /* 0x000fe20000000000 */
[----:B------:R-:W-:Y:S01]  /*56f0*/  P2R R31, PR, RZ, 0x1 ;  /* 0x00000001ff1f7803 */ /* 0x000fe20000000000 */
[----:B0-----:R-:W0:Y:S01]  /*5700*/  LDC.64 R4, c[0x0][0x398] ;  /* 0x0000e600ff047b82 */ /* 0x001e220000000a00 */
[----:B------:R-:W-:Y:S01]  /*5710*/  ISETP.NE.AND P0, PT, R14, RZ, PT ;  /* 0x000000ff0e00720c */ /* 0x000fe20003f05270 */
[----:B-1----:R-:W-:Y:S01]  /*5720*/  ULEA UR4, UR5, UR4, 0x18 ;  /* 0x0000000405047291 */ /* 0x002fe2000f8ec0ff */
[----:B------:R-:W-:-:S05]  /*5730*/  IMAD R14, R44, 0x120, R3 ;  /* 0x000001202c0e7824 */ /* 0x000fca00078e0203 */
[----:B------:R-:W-:-:S05]  /*5740*/  LEA R14, R14, UR4, 0x2 ;  /* 0x000000040e0e7c11 */ /* 0x000fca000f8e10ff */
[----:B------:R-:W-:Y:S01]  /*5750*/  IMAD R15, R3, 0x20, R14 ;  /* 0x00000020030f7824 */ /* 0x000fe200078e020e */
[----:B--2---:R-:W-:Y:S04]  /*5760*/  STS [R14], R7 ;  /* 0x000000070e007388 */ /* 0x004fe80000000800 */
[----:B---3--:R-:W-:Y:S04]  /*5770*/  STS [R14+0x80], R17 ;  /* 0x000080110e007388 */ /* 0x008fe80000000800 */
[----:B----4-:R-:W-:Y:S04]  /*5780*/  STS [R14+0x100], R19 ;  /* 0x000100130e007388 */ /* 0x010fe80000000800 */
[----:B-----5:R-:W-:Y:S04]  /*5790*/  STS [R14+0x180], R21 ;  /* 0x000180150e007388 */ /* 0x020fe80000000800 */
        /* <DEDUP_REMOVED lines=10> */
[----:B------:R-:W-:Y:S04]  /*5840*/  LDS R28, [R15+0x8] ;  /* 0x000008000f1c7984 */ /* 0x000fe80000000800 */
[----:B------:R-:W3:Y:S04]  /*5850*/  LDS R26, [R15+0xc] ;  /* 0x00000c000f1a7984 */ /* 0x000ee80000000800 */
[----:B------:R-:W-:Y:S04]  /*5860*/  LDS R24, [R15+0x10] ;  /* 0x000010000f187984 */ /* 0x000fe80000000800 */
[----:B------:R-:W4:Y:S04]  /*5870*/  LDS R22, [R15+0x14] ;  /* 0x000014000f167984 */ /* 0x000f280000000800 */
[----:B------:R-:W-:Y:S04]  /*5880*/  LDS R20, [R15+0x18] ;  /* 0x000018000f147984 */ /* 0x000fe80000000800 */
[----:B------:R-:W5:Y:S01]  /*5890*/  LDS R18, [R15+0x1c] ;  /* 0x00001c000f127984 */ /* 0x000f620000000800 */
[----:B------:R-:W-:Y:S06]  /*58a0*/  BAR.SYNC.DEFER_BLOCKING 0x0 ;  /* 0x0000000000007b1d */ /* 0x000fec0000010000 */
[----:B------:R-:W1:Y:S04]  /*58b0*/  LDG.E R10, desc[UR8][R10.64] ;  /* 0x000000080a0a7981 */ /* 0x000e68000c1e1900 */
[----:B------:R-:W2:Y:S04]  /*58c0*/  @!P0 LDG.E R21, desc[UR8][R8.64] ;  /* 0x0000000808158981 */ /* 0x000ea8000c1e1900 */
[----:B------:R-:W3:Y:S04]  /*58d0*/  @!P3 LDG.E R29, desc[UR8][R8.64+0x280] ;  /* 0x00028008081db981 */ /* 0x000ee8000c1e1900 */
[----:B------:R-:W4:Y:S04]  /*58e0*/  @!P5 LDG.E R36, desc[UR8][R8.64+0x380] ;  /* 0x000380080824d981 */ /* 0x000f28000c1e1900 */
[----:B------:R-:W5:Y:S01]  /*58f0*/  @!P6 LDG.E R37, desc[UR8][R8.64+0x400] ;  /* 0x000400080825e981 */ /* 0x000f62000c1e1900 */
[----:B-1----:R-:W-:-:S04]  /*5900*/  IMAD R17, R10, R12, R13 ;  /* 0x0000000c0a117224 */ /* 0x002fc800078e020d */
[----:B0-----:R-:W-:-:S05]  /*5910*/  IMAD.WIDE R16, R17, 0x4, R4 ;  /* 0x0000000411107825 */ /* 0x001fca00078e0204 */
[----:B------:R-:W3:Y:S01]  /*5920*/  LDG.E R19, desc[UR8][R16.64] ;  /* 0x0000000810137981 */ /* 0x000ee2000c1e1900 */
[----:B--2---:R-:W-:-:S04]  /*5930*/  @!P0 IMAD R21, R21, R12, R13 ;  /* 0x0000000c15158224 */ /* 0x004fc800078e020d */
[----:B------:R-:W-:Y:S01]  /*5940*/  @!P0 IMAD.WIDE R32, R21, 0x4, R4 ;  /* 0x0000000415208825 */ /* 0x000fe200078e0204 */
[----:B------:R-:W2:Y:S04]  /*5950*/  @!P1 LDG.E R16, desc[UR8][R8.64+0x180] ;  /* 0x0001800808109981 */ /* 0x000ea8000c1e1900 */
[----:B------:R-:W4:Y:S01]  /*5960*/  @!P2 LDG.E R17, desc[UR8][R8.64+0x200] ;  /* 0x000200080811a981 */ /* 0x000f22000c1e1900 */
[----:B---3--:R-:W-:-:S03]  /*5970*/  IMAD.MOV.U32 R21, RZ, RZ, R19 ;  /* 0x000000ffff157224 */ /* 0x008fc600078e0013 */
[----:B------:R-:W3:Y:S01]  /*5980*/  @!P0 LDG.E R19, desc[UR8][R32.64] ;  /* 0x0000000820138981 */ /* 0x000ee2000c1e1900 */
[----:B------:R-:W-:Y:S01]  /*5990*/  ISETP.NE.AND P0, PT, R31, RZ, PT ;  /* 0x000000ff1f00720c */ /* 0x000fe20003f05270 */
[----:B------:R-:W-:Y:S02]  /*59a0*/  IMAD.MOV.U32 R23, RZ, RZ, R21 ;  /* 0x000000ffff177224 */ /* 0x000fe400078e0015 */
[----:B------:R-:W5:Y:S10]  /*59b0*/  @!P4 LDG.E R31, desc[UR8][R8.64+0x300] ;  /* 0x00030008081fc981 */ /* 0x000f74000c1e1900 */
[----:B------:R-:W2:Y:S02]  /*59c0*/  @!P0 LDG.E R10, desc[UR8][R8.64+0x80] ;  /* 0x00008008080a8981 */ /* 0x000ea4000c1e1900 */
[----:B--2---:R-:W-:-:S04]  /*59d0*/  @!P0 IMAD R11, R10, R12, R13 ;  /* 0x0000000c0a0b8224 */ /* 0x004fc800078e020d */
[----:B------:R-:W-:-:S05]  /*59e0*/  @!P0 IMAD.WIDE R10, R11, 0x4, R4 ;  /* 0x000000040b0a8825 */ /* 0x000fca00078e0204 */
[----:B------:R0:W2:Y:S01]  /*59f0*/  @!P0 LDG.E R23, desc[UR8][R10.64] ;  /* 0x000000080a178981 */ /* 0x0000a2000c1e1900 */
[----:B------:R-:W-:-:S13]  /*5a00*/  ISETP.NE.AND P0, PT, R34, RZ, PT ;  /* 0x000000ff2200720c */ /* 0x000fda0003f05270 */
[----:B------:R1:W3:Y:S01]  /*5a10*/  @!P0 LDG.E R25, desc[UR8][R8.64+0x100] ;  /* 0x0001000808198981 */ /* 0x0002e2000c1e1900 */
[----:B------:R-:W-:Y:S02]  /*5a20*/  @!P1 IMAD R35, R16, R12, R13 ;  /* 0x0000000c10239224 */ /* 0x000fe400078e020d */
[----:B------:R-:W-:Y:S02]  /*5a30*/  IMAD.MOV.U32 R27, RZ, RZ, R21 ;  /* 0x000000ffff1b7224 */ /* 0x000fe400078e0015 */
[----:B------:R-:W-:-:S04]  /*5a40*/  @!P1 IMAD.WIDE R34, R35, 0x4, R4 ;  /* 0x0000000423229825 */ /* 0x000fc800078e0204 */
[-CC-:B----4-:R-:W-:Y:S01]  /*5a50*/  @!P2 IMAD R17, R17, R12.reuse, R13.reuse ;  /* 0x0000000c1111a224 */ /* 0x190fe200078e020d */
[----:B------:R4:W2:Y:S01]  /*5a60*/  @!P1 LDG.E R27, desc[UR8][R34.64] ;  /* 0x00000008221b9981 */ /* 0x0008a2000c1e1900 */
[-CC-:B------:R-:W-:Y:S02]  /*5a70*/  @!P3 IMAD R29, R29, R12.reuse, R13.reuse ;  /* 0x0000000c1d1db224 */ /* 0x180fe400078e020d */
[-CC-:B-----5:R-:W-:Y:S02]  /*5a80*/  @!P4 IMAD R31, R31, R12.reuse, R13.reuse ;  /* 0x0000000c1f1fc224 */ /* 0x1a0fe400078e020d */
[-CC-:B0-----:R-:W-:Y:S02]  /*5a90*/  @!P5 IMAD R11, R36, R12.reuse, R13.reuse ;  /* 0x0000000c240bd224 */ /* 0x181fe400078e020d */
[----:B------:R-:W-:Y:S02]  /*5aa0*/  @!P6 IMAD R39, R37, R12, R13 ;  /* 0x0000000c2527e224 */ /* 0x000fe400078e020d */
[----:B-1----:R-:W-:-:S04]  /*5ab0*/  @!P2 IMAD.WIDE R8, R17, 0x4, R4 ;  /* 0x000000041108a825 */ /* 0x002fc800078e0204 */
[----:B------:R-:W-:-:S04]  /*5ac0*/  @!P3 IMAD.WIDE R16, R29, 0x4, R4 ;  /* 0x000000041d10b825 */ /* 0x000fc800078e0204 */
[----:B------:R-:W-:-:S04]  /*5ad0*/  @!P5 IMAD.WIDE R10, R11, 0x4, R4 ;  /* 0x000000040b0ad825 */ /* 0x000fc800078e0204 */
[--C-:B------:R-:W-:Y:S02]  /*5ae0*/  IMAD.MOV.U32 R29, RZ, RZ, R21.reuse ;  /* 0x000000ffff1d7224 */ /* 0x100fe400078e0015 */
[--C-:B----4-:R-:W-:Y:S02]  /*5af0*/  IMAD.MOV.U32 R35, RZ, RZ, R21.reuse ;  /* 0x000000ffff237224 */ /* 0x110fe400078e0015 */
[----:B------:R-:W-:Y:S02]  /*5b00*/  IMAD.MOV.U32 R37, RZ, RZ, R21 ;  /* 0x000000ffff257224 */ /* 0x000fe400078e0015 */
[----:B------:R-:W4:Y:S04]  /*5b10*/  @!P2 LDG.E R29, desc[UR8][R8.64] ;  /* 0x00000008081da981 */ /* 0x000f28000c1e1900 */
[----:B------:R-:W5:Y:S01]  /*5b20*/  @!P5 LDG.E R37, desc[UR8][R10.64] ;  /* 0x000000080a25d981 */ /* 0x000f62000c1e1900 */
[----:B---3--:R-:W-:-:S04]  /*5b30*/  @!P0 IMAD R25, R25, R12, R13 ;  /* 0x0000000c19198224 */ /* 0x008fc800078e020d */
[----:B------:R-:W-:-:S04]  /*5b40*/  @!P0 IMAD.WIDE R32, R25, 0x4, R4 ;  /* 0x0000000419208825 */ /* 0x000fc800078e0204 */
[----:B------:R-:W-:Y:S02]  /*5b50*/  IMAD.MOV.U32 R25, RZ, RZ, R21 ;  /* 0x000000ffff197224 */ /* 0x000fe400078e0015 */
[----:B------:R-:W-:-:S04]  /*5b60*/  @!P4 IMAD.WIDE R12, R31, 0x4, R4 ;  /* 0x000000041f0cc825 */ /* 0x000fc800078e0204 */
[----:B------:R0:W3:Y:S01]  /*5b70*/  @!P0 LDG.E R25, desc[UR8][R32.64] ;  /* 0x0000000820198981 */ /* 0x0000e2000c1e1900 */
[----:B------:R-:W-:-:S03]  /*5b80*/  @!P6 IMAD.WIDE R4, R39, 0x4, R4 ;  /* 0x000000042704e825 */ /* 0x000fc600078e0204 */
[----:B------:R-:W3:Y:S01]  /*5b90*/  @!P4 LDG.E R35, desc[UR8][R12.64] ;  /* 0x000000080c23c981 */ /* 0x000ee2000c1e1900 */
[----:B0-----:R-:W-:-:S03]  /*5ba0*/  IMAD.MOV.U32 R33, RZ, RZ, R21 ;  /* 0x000000ffff217224 */ /* 0x001fc600078e0015 */
[----:B------:R0:W3:Y:S04]  /*5bb0*/  @!P6 LDG.E R21, desc[UR8][R4.64] ;  /* 0x000000080415e981 */ /* 0x0000e8000c1e1900 */
[----:B------:R-:W3:Y:S04]  /*5bc0*/  @!P3 LDG.E R33, desc[UR8][R16.64] ;  /* 0x000000081021b981 */ /* 0x000ee8000c1e1900 */
[----:B------:R-:W-:Y:S04]  /*5bd0*/  STS [R14], R19 ;  /* 0x000000130e007388 */ /* 0x000fe80000000800 */
[----:B--2---:R-:W-:Y:S04]  /*5be0*/  STS [R14+0x80], R23 ;  /* 0x000080170e007388 */ /* 0x004fe80000000800 */
[----:B------:R-:W-:Y:S04]  /*5bf0*/  STS [R14+0x180], R27 ;  /* 0x0001801b0e007388 */ /* 0x000fe80000000800 */
[----:B----4-:R-:W-:Y:S04]  /*5c00*/  STS [R14+0x200], R29 ;  /* 0x0002001d0e007388 */ /* 0x010fe80000000800 */
[----:B-----5:R1:W-:Y:S01]  /*5c10*/  STS [R14+0x380], R37 ;  /* 0x000380250e007388 */ /* 0x0203e20000000800 */
[----:B------:R-:W-:-:S02]  /*5c20*/  LEA R8, R6, UR4, 0x2 ;  /* 0x0000000406087c11 */ /* 0x000fc4000f8e10ff */
[C---:B------:R-:W-:Y:S01]  /*5c30*/  ISETP.NE.AND P1, PT, R6.reuse, RZ, PT ;  /* 0x000000ff0600720c */ /* 0x040fe20003f25270 */
[----:B0-----:R-:W-:-:S04]  /*5c40*/  IMAD R5, R6, 0x9, RZ ;  /* 0x0000000906057824 */ /* 0x001fc800078e02ff */
[----:B------:R-:W-:Y:S01]  /*5c50*/  VIADD R9, R5, 0x1 ;  /* 0x0000000105097836 */ /* 0x000fe20000000000 */
[----:B------:R-:W-:Y:S01]  /*5c60*/  ISETP.NE.U32.AND P2, PT, R0, R5, PT ;  /* 0x000000050000720c */ /* 0x000fe20003f45070 */
[----:B------:R-:W-:-:S03]  /*5c70*/  IMAD.MOV.U32 R38, RZ, RZ, RZ ;  /* 0x000000ffff267224 */ /* 0x000fc600078e00ff */
[----:B------:R-:W-:Y:S02]  /*5c80*/  ISETP.NE.AND.EX P2, PT, R2, RZ, PT, P2 ;  /* 0x000000ff0200720c */ /* 0x000fe40003f45320 */
[----:B------:R-:W-:Y:S01]  /*5c90*/  ISETP.EQ.U32.AND P0, PT, R0, R9, PT ;  /* 0x000000090000720c */ /* 0x000fe20003f02070 */
[C---:B------:R-:W-:Y:S01]  /*5ca0*/  VIADD R9, R5.reuse, 0x4 ;  /* 0x0000000405097836 */ /* 0x040fe20000000000 */
[----:B-1----:R-:W-:Y:S01]  /*5cb0*/  SEL R37, RZ, 0x1, P2 ;  /* 0x00000001ff257807 */ /* 0x002fe20001000000 */
[----:B------:R-:W-:Y:S01]  /*5cc0*/  IMAD.MOV.U32 R4, RZ, RZ, 0x1 ;  /* 0x00000001ff047424 */ /* 0x000fe200078e00ff */
[----:B------:R-:W-:Y:S01]  /*5cd0*/  SEL R38, R38, RZ, P2 ;  /* 0x000000ff26267207 */ /* 0x000fe20001000000 */
[C---:B------:R-:W-:Y:S01]  /*5ce0*/  VIADD R11, R5.reuse, 0x2 ;  /* 0x00000002050b7836 */ /* 0x040fe20000000000 */
[----:B------:R-:W-:Y:S01]  /*5cf0*/  ISETP.NE.AND P6, PT, R48, R30, PT ;  /* 0x0000001e3000720c */ /* 0x000fe20003fc5270 */
[----:B------:R-:W-:Y:S01]  /*5d00*/  VIADD R13, R5, 0x3 ;  /* 0x00000003050d7836 */ /* 0x000fe20000000000 */
[----:B------:R-:W-:-:S02]  /*5d10*/  SEL R38, R38, RZ, P1 ;  /* 0x000000ff26267207 */ /* 0x000fc40000800000 */
[----:B------:R-:W-:Y:S02]  /*5d20*/  ISETP.EQ.U32.AND P5, PT, R0, R11, PT ;  /* 0x0000000b0000720c */ /* 0x000fe40003fa2070 */
[----:B------:R-:W-:Y:S02]  /*5d30*/  ISETP.EQ.OR.EX P6, PT, R2, RZ, P6, P0 ;  /* 0x000000ff0200720c */ /* 0x000fe400037c2700 */
[----:B------:R-:W-:Y:S02]  /*5d40*/  ISETP.EQ.U32.AND P4, PT, R0, R13, PT ;  /* 0x0000000d0000720c */ /* 0x000fe40003f82070 */
[----:B------:R-:W-:-:S04]  /*5d50*/  ISETP.NE.AND P0, PT, R28, R26, PT ;  /* 0x0000001a1c00720c */ /* 0x000fc80003f05270 */
[----:B------:R-:W-:Y:S02]  /*5d60*/  ISETP.EQ.OR.EX P4, PT, R2, RZ, P0, P4 ;  /* 0x000000ff0200720c */ /* 0x000fe40000782740 */
[----:B------:R-:W-:Y:S02]  /*5d70*/  ISETP.NE.AND P0, PT, R24, R22, PT ;  /* 0x000000161800720c */ /* 0x000fe40003f05270 */
[----:B------:R-:W-:Y:S02]  /*5d80*/  P2R R40, PR, RZ, 0x40 ;  /* 0x00000040ff287803 */ /* 0x000fe40000000000 */
[----:B------:R-:W-:Y:S01]  /*5d90*/  ISETP.NE.AND P6, PT, R20, R18, PT ;  /* 0x000000121400720c */ /* 0x000fe20003fc5270 */
[----:B---3--:R-:W-:Y:S04]  /*5da0*/  STS [R14+0x100], R25 ;  /* 0x000100190e007388 */ /* 0x008fe80000000800 */
[----:B------:R-:W-:Y:S04]  /*5db0*/  STS [R14+0x300], R35 ;  /* 0x000300230e007388 */ /* 0x000fe80000000800 */
[----:B------:R-:W-:Y:S04]  /*5dc0*/  STS [R14+0x400], R21 ;  /* 0x000400150e007388 */ /* 0x000fe80000000800 */
[----:B------:R-:W-:Y:S01]  /*5dd0*/  STS [R14+0x280], R33 ;  /* 0x000280210e007388 */ /* 0x000fe20000000800 */
        /* <DEDUP_REMOVED lines=13> */
[----:B------:R-:W0:Y:S02]  /*5eb0*/  @P1 LDS R46, [R8+0x4d4] ;  /* 0x0004d400082e1984 */ /* 0x000e240000000800 */
[----:B0-----:R-:W-:-:S04]  /*5ec0*/  @P1 ISETP.NE.AND P3, PT, R46, R48, PT ;  /* 0x000000302e00120c */ /* 0x001fc80003f65270 */
[----:B------:R-:W-:Y:S02]  /*5ed0*/  @P1 SEL R4, RZ, 0x1, !P3 ;  /* 0x00000001ff041807 */ /* 0x000fe40005800000 */
[----:B------:R-:W-:Y:S01]  /*5ee0*/  ISETP.EQ.U32.AND P3, PT, R0, R9, PT ;  /* 0x000000090000720c */ /* 0x000fe20003f62070 */
[----:B------:R-:W-:Y:S01]  /*5ef0*/  VIADD R9, R5, 0x5 ;  /* 0x0000000505097836 */ /* 0x000fe20000000000 */
[----:B------:R-:W-:Y:S02]  /*5f00*/  @P1 SEL R37, R37, R4, !P2 ;  /* 0x0000000425251207 */ /* 0x000fe40005000000 */
[----:B------:R-:W-:Y:S02]  /*5f10*/  ISETP.NE.AND P1, PT, R30, R28, PT ;  /* 0x0000001c1e00720c */ /* 0x000fe40003f25270 */
[----:B------:R-:W-:Y:S01]  /*5f20*/  ISETP.EQ.U32.AND P2, PT, R0, R9, PT ;  /* 0x000000090000720c */ /* 0x000fe20003f42070 */
[----:B------:R-:W-:Y:S01]  /*5f30*/  VIADD R9, R5, 0x6 ;  /* 0x0000000605097836 */ /* 0x000fe20000000000 */
[----:B------:R-:W-:-:S02]  /*5f40*/  ISETP.EQ.OR.EX P5, PT, R2, RZ, P1, P5 ;  /* 0x000000ff0200720c */ /* 0x000fc40000fa2750 */
[----:B------:R-:W-:Y:S02]  /*5f50*/  ISETP.NE.AND P1, PT, R26, R24, PT ;  /* 0x000000181a00720c */ /* 0x000fe40003f25270 */
[C---:B------:R-:W-:Y:S02]  /*5f60*/  ISETP.EQ.OR.EX P2, PT, R2.reuse, RZ, P0, P2 ;  /* 0x000000ff0200720c */ /* 0x040fe40000742720 */
[----:B------:R-:W-:Y:S02]  /*5f70*/  ISETP.EQ.OR.EX P3, PT, R2, RZ, P1, P3 ;  /* 0x000000ff0200720c */ /* 0x000fe40000f62730 */
[----:B------:R-:W-:Y:S01]  /*5f80*/  ISETP.EQ.U32.AND P1, PT, R0, R9, PT ;  /* 0x000000090000720c */ /* 0x000fe20003f22070 */
[C---:B------:R-:W-:Y:S01]  /*5f90*/  VIADD R9, R5.reuse, 0x7 ;  /* 0x0000000705097836 */ /* 0x040fe20000000000 */
[----:B------:R-:W-:Y:S01]  /*5fa0*/  ISETP.NE.AND P0, PT, R22, R20, PT ;  /* 0x000000141600720c */ /* 0x000fe20003f05270 */
[----:B------:R-:W-:-:S03]  /*5fb0*/  VIADD R5, R5, 0x8 ;  /* 0x0000000805057836 */ /* 0x000fc60000000000 */
[----:B------:R-:W-:Y:S02]  /*5fc0*/  ISETP.EQ.OR.EX P1, PT, R2, RZ, P0, P1 ;  /* 0x000000ff0200720c */ /* 0x000fe40000722710 */
[----:B------:R-:W-:Y:S02]  /*5fd0*/  ISETP.EQ.U32.AND P0, PT, R0, R9, PT ;  /* 0x000000090000720c */ /* 0x000fe40003f02070 */
[----:B------:R-:W-:Y:S02]  /*5fe0*/  P2R R4, PR, RZ, 0x20 ;  /* 0x00000020ff047803 */ /* 0x000fe40000000000 */
[----:B------:R-:W-:Y:S02]  /*5ff0*/  ISETP.EQ.OR.EX P0, PT, R2, RZ, P6, P0 ;  /* 0x000000ff0200720c */ /* 0x000fe40003702700 */
[----:B------:R-:W-:Y:S02]  /*6000*/  ISETP.EQ.U32.AND P6, PT, R0, R5, PT ;  /* 0x000000050000720c */ /* 0x000fe40003fc2070 */
[----:B------:R-:W-:-:S04]  /*6010*/  ISETP.NE.AND P5, PT, R18, R7, PT ;  /* 0x000000071200720c */ /* 0x000fc80003fa5270 */
[----:B------:R-:W-:-:S04]  /*6020*/  ISETP.EQ.OR.EX P6, PT, R2, RZ, P5, P6 ;  /* 0x000000ff0200720c */ /* 0x000fc80002fc2760 */
[----:B------:R-:W-:Y:S02]  /*6030*/  P2R R36, PR, RZ, 0x40 ;  /* 0x00000040ff247803 */ /* 0x000fe40000000000 */
[----:B------:R-:W-:Y:S02]  /*6040*/  ISETP.NE.AND P6, PT, R40, RZ, PT ;  /* 0x000000ff2800720c */ /* 0x000fe40003fc5270 */
[----:B------:R-:W-:Y:S02]  /*6050*/  ISETP.NE.AND P5, PT, R4, RZ, PT ;  /* 0x000000ff0400720c */ /* 0x000fe40003fa5270 */
[----:B------:R-:W-:Y:S01]  /*6060*/  SEL R4, RZ, 0x1, !P6 ;  /* 0x00000001ff047807 */ /* 0x000fe20007000000 */
[----:B------:R-:W-:Y:S01]  /*6070*/  FADD R8, R49, R31 ;  /* 0x0000001f31087221 */ /* 0x000fe20000000000 */
[----:B------:R-:W-:Y:S02]  /*6080*/  P2R R9, PR, RZ, 0x20 ;  /* 0x00000020ff097803 */ /* 0x000fe40000000000 */
[----:B------:R-:W-:-:S02]  /*6090*/  IADD3 R35, P6, PT, R4, R37, RZ ;  /* 0x0000002504237210 */ /* 0x000fc40007fde0ff */
[----:B------:R-:W-:Y:S02]  /*60a0*/  SEL R4, RZ, 0x1, !P5 ;  /* 0x00000001ff047807 */ /* 0x000fe40006800000 */
[----:B------:R-:W-:Y:S01]  /*60b0*/  ISETP.NE.AND P5, PT, R40, RZ, PT ;  /* 0x000000ff2800720c */ /* 0x000fe20003fa5270 */
[----:B------:R-:W-:Y:S01]  /*60c0*/  IMAD.X R34, RZ, RZ, R38, P6 ;  /* 0x000000ffff227224 */ /* 0x000fe200030e0626 */
[----:B------:R-:W-:Y:S02]  /*60d0*/  IADD3 R7, P6, PT, R35, R4, RZ ;  /* 0x0000000423077210 */ /* 0x000fe40007fde0ff */
[----:B------:R-:W-:Y:S02]  /*60e0*/  FSEL R8, R31, R8, P5 ;  /* 0x000000081f087208 */ /* 0x000fe40002800000 */
[----:B------:R-:W-:Y:S01]  /*60f0*/  SEL R4, RZ, 0x1, !P4 ;  /* 0x00000001ff047807 */ /* 0x000fe20006000000 */
[----:B------:R-:W-:Y:S01]  /*6100*/  IMAD.X R42, RZ, RZ, R34, P6 ;  /* 0x000000ffff2a7224 */ /* 0x000fe200030e0622 */
[----:B------:R-:W-:Y:S01]  /*6110*/  ISETP.NE.AND P5, PT, R9, RZ, PT ;  /* 0x000000ff0900720c */ /* 0x000fe20003fa5270 */
[----:B------:R-:W-:Y:S01]  /*6120*/  FADD R8, R29, R8 ;  /* 0x000000081d087221 */ /* 0x000fe20000000000 */
[----:B------:R-:W-:-:S02]  /*6130*/  IADD3 R41, P6, PT, R7, R4, RZ ;  /* 0x0000000407297210 */ /* 0x000fc40007fde0ff */
[----:B------:R-:W-:Y:S02]  /*6140*/  SEL R4, RZ, 0x1, !P3 ;  /* 0x00000001ff047807 */ /* 0x000fe40005800000 */
[----:B------:R-:W-:Y:S01]  /*6150*/  FSEL R8, R29, R8, P5 ;  /* 0x000000081d087208 */ /* 0x000fe20002800000 */
[----:B------:R-:W-:Y:S01]  /*6160*/  IMAD.X R10, RZ, RZ, R42, P6 ;  /* 0x000000ffff0a7224 */ /* 0x000fe200030e062a */
[----:B------:R-:W-:Y:S02]  /*6170*/  IADD3 R11, P6, PT, R41, R4, RZ ;  /* 0x00000004290b7210 */ /* 0x000fe40007fde0ff */
[----:B------:R-:W-:Y:S01]  /*6180*/  SEL R4, RZ, 0x1, !P2 ;  /* 0x00000001ff047807 */ /* 0x000fe20005000000 */
[----:B------:R-:W-:Y:S02]  /*6190*/  FADD R8, R27, R8 ;  /* 0x000000081b087221 */ /* 0x000fe40000000000 */
[----:B------:R-:W-:Y:S01]  /*61a0*/  IMAD.X R12, RZ, RZ, R10, P6 ;  /* 0x000000ffff0c7224 */ /* 0x000fe200030e060a */
[----:B------:R-:W-:-:S02]  /*61b0*/  IADD3 R13, P6, PT, R11, R4, RZ ;  /* 0x000000040b0d7210 */ /* 0x000fc40007fde0ff */
[----:B------:R-:W-:Y:S02]  /*61c0*/  FSEL R8, R27, R8, P4 ;  /* 0x000000081b087208 */ /* 0x000fe40002000000 */
[----:B------:R-:W-:Y:S01]  /*61d0*/  SEL R4, RZ, 0x1, !P1 ;  /* 0x00000001ff047807 */ /* 0x000fe20004800000 */
[----:B------:R-:W-:Y:S02]  /*61e0*/  IMAD.X R14, RZ, RZ, R12, P6 ;  /* 0x000000ffff0e7224 */ /* 0x000fe400030e060c */
[----:B------:R-:W-:Y:S01]  /*61f0*/  FADD R8, R25, R8 ;  /* 0x0000000819087221 */ /* 0x000fe20000000000 */
[----:B------:R-:W-:Y:S02]  /*6200*/  IADD3 R15, P6, PT, R13, R4, RZ ;  /* 0x000000040d0f7210 */ /* 0x000fe40007fde0ff */
[----:B------:R-:W-:Y:S02]  /*6210*/  SEL R4, RZ, 0x1, !P0 ;  /* 0x00000001ff047807 */ /* 0x000fe40004000000 */
[----:B------:R-:W-:Y:S01]  /*6220*/  FSEL R8, R25, R8, P3 ;  /* 0x0000000819087208 */ /* 0x000fe20001800000 */
[----:B------:R-:W-:Y:S01]  /*6230*/  IMAD.X R16, RZ, RZ, R14, P6 ;  /* 0x000000ffff107224 */ /* 0x000fe200030e060e */
[----:B------:R-:W-:-:S03]  /*6240*/  IADD3 R17, P6, PT, R15, R4, RZ ;  /* 0x000000040f117210 */ /* 0x000fc60007fde0ff */
[C---:B------:R-:W-:Y:S02]  /*6250*/  FADD R8, R23.reuse, R8 ;  /* 0x0000000817087221 */ /* 0x040fe40000000000 */
[----:B------:R-:W-:Y:S01]  /*6260*/  IMAD.X R54, RZ, RZ, R16, P6 ;  /* 0x000000ffff367224 */ /* 0x000fe200030e0610 */
[----:B------:R-:W-:Y:S02]  /*6270*/  ISETP.NE.AND P6, PT, R36, RZ, PT ;  /* 0x000000ff2400720c */ /* 0x000fe40003fc5270 */
[----:B------:R-:W-:Y:S02]  /*6280*/  FSEL R8, R23, R8, P2 ;  /* 0x0000000817087208 */ /* 0x000fe40001000000 */
[----:B------:R-:W-:-:S03]  /*6290*/  SEL R4, RZ, 0x1, !P6 ;  /* 0x00000001ff047807 */ /* 0x000fc60007000000 */
[----:B------:R-:W-:Y:S01]  /*62a0*/  FADD R8, R21, R8 ;  /* 0x0000000815087221 */ /* 0x000fe20000000000 */
[----:B------:R-:W-:-:S04]  /*62b0*/  IADD3 R5, P6, PT, R17, R4, RZ ;  /* 0x0000000411057210 */ /* 0x000fc80007fde0ff */
[----:B------:R-:W-:Y:S01]  /*62c0*/  FSEL R8, R21, R8, P1 ;  /* 0x0000000815087208 */ /* 0x000fe20000800000 */
[----:B------:R-:W-:Y:S01]  /*62d0*/  IMAD.X R4, RZ, RZ, R54, P6 ;  /* 0x000000ffff047224 */ /* 0x000fe200030e0636 */
[----:B------:R-:W-:-:S03]  /*62e0*/  ISETP.NE.AND P6, PT, R36, RZ, PT ;  /* 0x000000ff2400720c */ /* 0x000fc60003fc5270 */
[----:B------:R-:W-:-:S05]  /*62f0*/  FADD R8, R19, R8 ;  /* 0x0000000813087221 */ /* 0x000fca0000000000 */
[----:B------:R-:W-:-:S05]  /*6300*/  FSEL R8, R19, R8, P0 ;  /* 0x0000000813087208 */ /* 0x000fca0000000000 */
[----:B------:R-:W-:-:S05]  /*6310*/  @!P6 FADD R43, R43, R8 ;  /* 0x000000082b2be221 */ /* 0x000fca0000000000 */
[----:B------:R-:W0:Y:S01]  /*6320*/  SHFL.UP PT, R8, R43, 0x1, RZ ;  /* 0x042000002b087989 */ /* 0x000e2200000e00ff */
[----:B------:R-:W-:Y:S02]  /*6330*/  P2R R45, PR, RZ, 0x10 ;  /* 0x00000010ff2d7803 */ /* 0x000fe40000000000 */
[----:B------:R-:W-:Y:S02]  /*6340*/  ISETP.GE.AND P4, PT, R3, 0x1, PT ;  /* 0x000000010300780c */ /* 0x000fe40003f86270 */
[----:B------:R-:W-:-:S04]  /*6350*/  ISETP.NE.U32.AND P6, PT, R5, RZ, PT ;  /* 0x000000ff0500720c */ /* 0x000fc80003fc5070 */
[----:B------:R-:W-:Y:S01]  /*6360*/  ISETP.NE.AND.EX P6, PT, R4, RZ, PT, P6 ;  /* 0x000000ff0400720c */ /* 0x000fe20003fc5360 */
[----:B------:R-:W1:Y:S01]  /*6370*/  SHFL.UP PT, R9, R4, 0x1, RZ ;  /* 0x0420000004097989 */ /* 0x000e6200000e00ff */
[----:B0-----:R-:W-:-:S05]  /*6380*/  FADD R8, R43, R8 ;  /* 0x000000082b087221 */ /* 0x001fca0000000000 */
[----:B------:R-:W-:Y:S02]  /*6390*/  @P4 FSEL R43, R8, R43, !P6 ;  /* 0x0000002b082b4208 */ /* 0x000fe40007000000 */
[----:B------:R-:W0:Y:S01]  /*63a0*/  SHFL.UP PT, R8, R5, 0x1, RZ ;  /* 0x0420000005087989 */ /* 0x000e2200000e00ff */
[----:B-1----:R-:W-:Y:S02]  /*63b0*/  SEL R33, R9, RZ, P4 ;  /* 0x000000ff09217207 */ /* 0x002fe40002000000 */
[----:B0-----:R-:W-:-:S04]  /*63c0*/  SEL R8, R8, RZ, P4 ;  /* 0x000000ff08087207 */ /* 0x001fc80002000000 */
[----:B------:R-:W-:Y:S02]  /*63d0*/  IADD3 R9, P6, PT, R8, R5, RZ ;  /* 0x0000000508097210 */ /* 0x000fe40007fde0ff */
[----:B------:R-:W0:Y:S03]  /*63e0*/  SHFL.UP PT, R8, R43, 0x2, RZ ;  /* 0x044000002b087989 */ /* 0x000e2600000e00ff */
[----:B------:R-:W-:Y:S02]  /*63f0*/  IMAD.X R50, R33, 0x1, R4, P6 ;  /* 0x0000000121327824 */ /* 0x000fe400030e0604 */
[----:B------:R-:W1:Y:S01]  /*6400*/  SHFL.UP PT, R4, R9, 0x2, RZ ;  /* 0x0440000009047989 */ /* 0x000e6200000e00ff */
[----:B------:R-:W-:Y:S02]  /*6410*/  ISETP.GE.AND P4, PT, R3, 0x2, PT ;  /* 0x000000020300780c */ /* 0x000fe40003f86270 */
[----:B------:R-:W-:Y:S01]  /*6420*/  ISETP.NE.U32.AND P6, PT, R9, RZ, PT ;  /* 0x000000ff0900720c */ /* 0x000fe20003fc5070 */
[----:B------:R-:W2:Y:S03]  /*6430*/  SHFL.UP PT, R5, R50, 0x2, RZ ;  /* 0x0440000032057989 */ /* 0x000ea600000e00ff */
[----:B------:R-:W-:Y:S01]  /*6440*/  ISETP.NE.AND.EX P6, PT, R50, RZ, PT, P6 ;  /* 0x000000ff3200720c */ /* 0x000fe20003fc5360 */
[----:B0-----:R-:W-:Y:S01]  /*6450*/  FADD R8, R43, R8 ;  /* 0x000000082b087221 */ /* 0x001fe20000000000 */
[----:B-1----:R-:W-:-:S05]  /*6460*/  SEL R4, R4, RZ, P4 ;  /* 0x000000ff04047207 */ /* 0x002fca0002000000 */
[----:B------:R-:W-:Y:S02]  /*6470*/  @P4 FSEL R43, R8, R43, !P6 ;  /* 0x0000002b082b4208 */ /* 0x000fe40007000000 */
[----:B------:R-:W-:-:S03]  /*6480*/  IADD3 R33, P6, PT, R4, R9, RZ ;  /* 0x0000000904217210 */ /* 0x000fc60007fde0ff */
[----:B------:R-:W0:Y:S01]  /*6490*/  SHFL.UP PT, R4, R43, 0x4, RZ ;  /* 0x048000002b047989 */ /* 0x000e2200000e00ff */
[----:B--2---:R-:W-:Y:S02]  /*64a0*/  SEL R5, R5, RZ, P4 ;  /* 0x000000ff05057207 */ /* 0x004fe40002000000 */
[----:B------:R-:W-:-:S03]  /*64b0*/  ISETP.GE.AND P4, PT, R3, 0x4, PT ;  /* 0x000000040300780c */ /* 0x000fc60003f86270 */
[----:B------:R-:W-:Y:S01]  /*64c0*/  IMAD.X R32, R5, 0x1, R50, P6 ;  /* 0x0000000105207824 */ /* 0x000fe200030e0632 */
[----:B------:R-:W-:-:S04]  /*64d0*/  ISETP.NE.U32.AND P6, PT, R33, RZ, PT ;  /* 0x000000ff2100720c */ /* 0x000fc80003fc5070 */
[----:B------:R-:W-:Y:S01]  /*64e0*/  ISETP.NE.AND.EX P6, PT, R32, RZ, PT, P6 ;  /* 0x000000ff2000720c */ /* 0x000fe20003fc5360 */
[----:B0-----:R-:W-:-:S05]  /*64f0*/  FADD R4, R43, R4 ;  /* 0x000000042b047221 */ /* 0x001fca0000000000 */
[----:B------:R-:W-:Y:S02]  /*6500*/  @P4 FSEL R43, R4, R43, !P6 ;  /* 0x0000002b042b4208 */ /* 0x000fe40007000000 */
[----:B------:R-:W0:Y:S04]  /*6510*/  SHFL.UP PT, R4, R33, 0x4, RZ ;  /* 0x0480000021047989 */ /* 0x000e2800000e00ff */
[----:B------:R-:W1:Y:S01]  /*6520*/  SHFL.UP PT, R5, R32, 0x4, RZ ;  /* 0x0480000020057989 */ /* 0x000e6200000e00ff */
[----:B0-----:R-:W-:-:S04]  /*6530*/  SEL R4, R4, RZ, P4 ;  /* 0x000000ff04047207 */ /* 0x001fc80002000000 */
[----:B------:R-:W-:Y:S02]  /*6540*/  IADD3 R9, P6, PT, R4, R33, RZ ;  /* 0x0000002104097210 */ /* 0x000fe40007fde0ff */
[----:B------:R-:W0:Y:S01]  /*6550*/  SHFL.UP PT, R4, R43, 0x8, RZ ;  /* 0x050000002b047989 */ /* 0x000e2200000e00ff */
[----:B-1----:R-:W-:Y:S02]  /*6560*/  SEL R5, R5, RZ, P4 ;  /* 0x000000ff05057207 */ /* 0x002fe40002000000 */
        /* <DEDUP_REMOVED lines=11> */
[----:B-1----:R-:W-:-:S05]  /*6620*/  SEL R5, R5, RZ, P4 ;  /* 0x000000ff05057207 */ /* 0x002fca0002000000 */
[----:B------:R-:W-:Y:S01]  /*6630*/  IMAD.X R32, R5, 0x1, R8, P6 ;  /* 0x0000000105207824 */ /* 0x000fe200030e0608 */
[----:B------:R-:W-:-:S04]  /*6640*/  ISETP.NE.U32.AND P6, PT, R33, RZ, PT ;  /* 0x000000ff2100720c */ /* 0x000fc80003fc5070 */
[----:B------:R-:W-:Y:S01]  /*6650*/  ISETP.NE.AND.EX P6, PT, R32, RZ, PT, P6 ;  /* 0x000000ff2000720c */ /* 0x000fe20003fc5360 */
[----:B------:R-:W1:Y:S01]  /*6660*/  SHFL.UP PT, R5, R32, 0x10, RZ ;  /* 0x0600000020057989 */ /* 0x000e6200000e00ff */
[----:B0-----:R-:W-:-:S05]  /*6670*/  FADD R4, R43, R4 ;  /* 0x000000042b047221 */ /* 0x001fca0000000000 */
[----:B------:R-:W-:Y:S02]  /*6680*/  FSEL R52, R4, R43, !P6 ;  /* 0x0000002b04347208 */ /* 0x000fe40007000000 */
[----:B------:R-:W0:Y:S01]  /*6690*/  SHFL.UP PT, R4, R33, 0x10, RZ ;  /* 0x0600000021047989 */ /* 0x000e2200000e00ff */
[----:B------:R-:W-:-:S04]  /*66a0*/  ISETP.GE.AND P4, PT, R3, 0x10, PT ;  /* 0x000000100300780c */ /* 0x000fc80003f86270 */
[----:B-1----:R-:W-:Y:S02]  /*66b0*/  SEL R5, R5, RZ, P4 ;  /* 0x000000ff05057207 */ /* 0x002fe40002000000 */
[----:B0-----:R-:W-:-:S04]  /*66c0*/  SEL R4, R4, RZ, P4 ;  /* 0x000000ff04047207 */ /* 0x001fc80002000000 */
[----:B------:R-:W-:-:S05]  /*66d0*/  IADD3 R8, P6, PT, R4, R33, RZ ;  /* 0x0000002104087210 */ /* 0x000fca0007fde0ff */
[----:B------:R-:W-:Y:S01]  /*66e0*/  IMAD.X R9, R5, 0x1, R32, P6 ;  /* 0x0000000105097824 */ /* 0x000fe200030e0620 */
[----:B------:R-:W-:-:S13]  /*66f0*/  ISETP.NE.AND P6, PT, R3, 0x1f, PT ;  /* 0x0000001f0300780c */ /* 0x000fda0003fc5270 */
[----:B------:R-:W-:-:S05]  /*6700*/  @!P6 LEA R47, R44, UR4, 0x4 ;  /* 0x000000042c2fec11 */ /* 0x000fca000f8e20ff */
[----:B------:R-:W-:Y:S04]  /*6710*/  @!P6 STS [R47+0x8], R52 ;  /* 0x000008342f00e388 */ /* 0x000fe80000000800 */
[----:B------:R-:W-:Y:S01]  /*6720*/  @!P6 STS.64 [R47], R8 ;  /* 0x000000082f00e388 */ /* 0x000fe20000000a00 */
[----:B------:R-:W-:Y:S06]  /*6730*/  BAR.SYNC.DEFER_BLOCKING 0x0 ;  /* 0x0000000000007b1d */ /* 0x000fec0000010000 */
[----:B------:R-:W-:Y:S04]  /*6740*/  LDS.64 R32, [UR4+0x10] ;  /* 0x00001004ff207984 */ /* 0x000fe80008000a00 */
[----:B------:R-:W0:Y:S04]  /*6750*/  LDS.64 R4, [UR4] ;  /* 0x00000004ff047984 */ /* 0x000e280008000a00 */
[----:B------:R-:W-:Y:S04]  /*6760*/  LDS R50, [UR4+0x8] ;  /* 0x00000804ff327984 */ /* 0x000fe80008000800 */
[----:B------:R-:W1:Y:S01]  /*6770*/  LDS R51, [UR4+0x18] ;  /* 0x00001804ff337984 */ /* 0x000e620008000800 */
[----:B0-----:R-:W-:-:S05]  /*6780*/  IADD3 R55, P6, PT, R4, R32, RZ ;  /* 0x0000002004377210 */ /* 0x001fca0007fde0ff */
[----:B------:R-:W-:Y:S01]  /*6790*/  IMAD.X R53, R5, 0x1, R33, P6 ;  /* 0x0000000105357824 */ /* 0x000fe200030e0621 */
[----:B------:R-:W-:-:S04]  /*67a0*/  ISETP.NE.U32.AND P6, PT, R32, RZ, PT ;  /* 0x000000ff2000720c */ /* 0x000fc80003fc5070 */
[----:B------:R-:W-:Y:S02]  /*67b0*/  ISETP.NE.AND.EX P6, PT, R33, RZ, PT, P6 ;  /* 0x000000ff2100720c */ /* 0x000fe40003fc5360 */
[----:B------:R-:W0:Y:S01]  /*67c0*/  LDS.64 R32, [UR4+0x20] ;  /* 0x00002004ff207984 */ /* 0x000e220008000a00 */
[----:B------:R-:W-:-:S10]  /*67d0*/  FSEL R43, R43, R52, !P4 ;  /* 0x000000342b2b7208 */ /* 0x000fd40006000000 */
[----:B-1----:R-:W-:Y:S01]  /*67e0*/  @!P6 FADD R51, R50, R51 ;  /* 0x000000333233e221 */ /* 0x002fe20000000000 */
[----:B------:R-:W-:-:S04]  /*67f0*/  ISETP.NE.AND P6, PT, R44, 0x2, PT ;  /* 0x000000022c00780c */ /* 0x000fc80003fc5270 */
[----:B------:R-:W-:Y:S02]  /*6800*/  SEL R56, R55, R4, !P6 ;  /* 0x0000000437387207 */ /* 0x000fe40007000000 */
[----:B------:R-:W-:Y:S02]  /*6810*/  SEL R47, R53, R5, !P6 ;  /* 0x00000005352f7207 */ /* 0x000fe40007000000 */
[----:B------:R-:W-:Y:S01]  /*6820*/  LDS.64 R4, [UR4+0x30] ;  /* 0x00003004ff047984 */ /* 0x000fe20008000a00 */
[----:B0-----:R-:W-:-:S05]  /*6830*/  IADD3 R55, P4, PT, R32, R55, RZ ;  /* 0x0000003720377210 */ /* 0x001fca0007f9e0ff */
[----:B------:R-:W-:Y:S01]  /*6840*/  IMAD.X R58, R33, 0x1, R53, P4 ;  /* 0x00000001213a7824 */ /* 0x000fe200020e0635 */
[----:B------:R-:W-:Y:S02]  /*6850*/  FSEL R53, R51, R50, !P6 ;  /* 0x0000003233357208 */ /* 0x000fe40007000000 */
[----:B------:R-:W0:Y:S01]  /*6860*/  LDS R50, [UR4+0x28] ;  /* 0x00002804ff327984 */ /* 0x000e220008000800 */
[----:B------:R-:W-:-:S04]  /*6870*/  ISETP.NE.U32.AND P6, PT, R32, RZ, PT ;  /* 0x000000ff2000720c */ /* 0x000fc80003fc5070 */
[----:B------:R-:W-:Y:S02]  /*6880*/  ISETP.NE.AND.EX P6, PT, R33, RZ, PT, P6 ;  /* 0x000000ff2100720c */ /* 0x000fe40003fc5360 */
[----:B------:R-:W1:Y:S11]  /*6890*/  LDS R33, [UR4+0x38] ;  /* 0x00003804ff217984 */ /* 0x000e760008000800 */
[----:B0-----:R-:W-:Y:S01]  /*68a0*/  @!P6 FADD R50, R51, R50 ;  /* 0x000000323332e221 */ /* 0x001fe20000000000 */
[----:B------:R-:W-:-:S04]  /*68b0*/  ISETP.NE.AND P6, PT, R44, 0x3, PT ;  /* 0x000000032c00780c */ /* 0x000fc80003fc5270 */
[----:B------:R-:W-:Y:S02]  /*68c0*/  SEL R56, R55, R56, !P6 ;  /* 0x0000003837387207 */ /* 0x000fe40007000000 */
[----:B------:R-:W-:Y:S02]  /*68d0*/  IADD3 R55, P4, PT, R4, R55, RZ ;  /* 0x0000003704377210 */ /* 0x000fe40007f9e0ff */
[----:B------:R-:W-:-:S03]  /*68e0*/  FSEL R32, R50, R53, !P6 ;  /* 0x0000003532207208 */ /* 0x000fc60007000000 */
[----:B------:R-:W-:Y:S01]  /*68f0*/  IMAD.X R51, R5, 0x1, R58, P4 ;  /* 0x0000000105337824 */ /* 0x000fe200020e063a */
[----:B------:R-:W-:Y:S02]  /*6900*/  SEL R58, R58, R47, !P6 ;  /* 0x0000002f3a3a7207 */ /* 0x000fe40007000000 */
[----:B------:R-:W-:-:S04]  /*6910*/  ISETP.NE.U32.AND P6, PT, R4, RZ, PT ;  /* 0x000000ff0400720c */ /* 0x000fc80003fc5070 */
[----:B------:R-:W-:Y:S02]  /*6920*/  ISETP.NE.AND.EX P6, PT, R5, RZ, PT, P6 ;  /* 0x000000ff0500720c */ /* 0x000fe40003fc5360 */
[----:B------:R-:W0:Y:S11]  /*6930*/  LDS.64 R4, [UR4+0x40] ;  /* 0x00004004ff047984 */ /* 0x000e360008000a00 */
[----:B-1----:R-:W-:Y:S01]  /*6940*/  @!P6 FADD R33, R50, R33 ;  /* 0x000000213221e221 */ /* 0x002fe20000000000 */
[----:B------:R-:W-:-:S04]  /*6950*/  ISETP.NE.AND P6, PT, R44, 0x4, PT ;  /* 0x000000042c00780c */ /* 0x000fc80003fc5270 */
[----:B------:R-:W-:Y:S02]  /*6960*/  SEL R56, R55, R56, !P6 ;  /* 0x0000003837387207 */ /* 0x000fe40007000000 */
[----:B------:R-:W-:Y:S02]  /*6970*/  SEL R58, R51, R58, !P6 ;  /* 0x0000003a333a7207 */ /* 0x000fe40007000000 */
[----:B0-----:R-:W-:-:S05]  /*6980*/  IADD3 R55, P4, PT, R4, R55, RZ ;  /* 0x0000003704377210 */ /* 0x001fca0007f9e0ff */
[----:B------:R-:W-:Y:S01]  /*6990*/  IMAD.X R47, R5, 0x1, R51, P4 ;  /* 0x00000001052f7824 */ /* 0x000fe200020e0633 */
[----:B------:R-:W-:Y:S02]  /*69a0*/  FSEL R51, R33, R32, !P6 ;  /* 0x0000002021337208 */ /* 0x000fe40007000000 */
[----:B------:R-:W0:Y:S01]  /*69b0*/  LDS R32, [UR4+0x48] ;  /* 0x00004804ff207984 */ /* 0x000e220008000800 */
[----:B------:R-:W-:-:S04]  /*69c0*/  ISETP.NE.U32.AND P6, PT, R4, RZ, PT ;  /* 0x000000ff0400720c */ /* 0x000fc80003fc5070 */
[----:B------:R-:W-:Y:S02]  /*69d0*/  ISETP.NE.AND.EX P6, PT, R5, RZ, PT, P6 ;  /* 0x000000ff0500720c */ /* 0x000fe40003fc5360 */
[----:B------:R-:W1:Y:S11]  /*69e0*/  LDS.64 R4, [UR4+0x50] ;  /* 0x00005004ff047984 */ /* 0x000e760008000a00 */
[----:B0-----:R-:W-:Y:S01]  /*69f0*/  @!P6 FADD R32, R33, R32 ;  /* 0x000000202120e221 */ /* 0x001fe20000000000 */
[----:B------:R-:W-:Y:S01]  /*6a00*/  ISETP.NE.AND P6, PT, R44, 0x5, PT ;  /* 0x000000052c00780c */ /* 0x000fe20003fc5270 */
[----:B------:R-:W0:Y:S03]  /*6a10*/  LDS R33, [UR4+0x58] ;  /* 0x00005804ff217984 */ /* 0x000e260008000800 */
[----:B------:R-:W-:-:S02]  /*6a20*/  SEL R56, R55, R56, !P6 ;  /* 0x0000003837387207 */ /* 0x000fc40007000000 */
[----:B-1----:R-:W-:Y:S02]  /*6a30*/  IADD3 R55, P4, PT, R4, R55, RZ ;  /* 0x0000003704377210 */ /* 0x002fe40007f9e0ff */
[----:B------:R-:W-:Y:S02]  /*6a40*/  SEL R58, R47, R58, !P6 ;  /* 0x0000003a2f3a7207 */ /* 0x000fe40007000000 */
[----:B------:R-:W-:Y:S02]  /*6a50*/  FSEL R50, R32, R51, !P6 ;  /* 0x0000003320327208 */ /* 0x000fe40007000000 */
[----:B------:R-:W-:Y:S01]  /*6a60*/  ISETP.NE.U32.AND P6, PT, R4, RZ, PT ;  /* 0x000000ff0400720c */ /* 0x000fe20003fc5070 */
[----:B------:R-:W-:-:S03]  /*6a70*/  IMAD.X R53, R5, 0x1, R47, P4 ;  /* 0x0000000105357824 */ /* 0x000fc600020e062f */
[----:B------:R-:W-:Y:S02]  /*6a80*/  ISETP.NE.AND.EX P6, PT, R5, RZ, PT, P6 ;  /* 0x000000ff0500720c */ /* 0x000fe40003fc5360 */
[----:B------:R-:W1:Y:S11]  /*6a90*/  LDS.64 R4, [UR4+0x60] ;  /* 0x00006004ff047984 */ /* 0x000e760008000a00 */
[----:B0-----:R-:W-:Y:S01]  /*6aa0*/  @!P6 FADD R33, R32, R33 ;  /* 0x000000212021e221 */ /* 0x001fe20000000000 */
[----:B------:R-:W-:-:S04]  /*6ab0*/  ISETP.NE.AND P6, PT, R44, 0x6, PT ;  /* 0x000000062c00780c */ /* 0x000fc80003fc5270 */
[----:B------:R-:W-:Y:S02]  /*6ac0*/  SEL R58, R53, R58, !P6 ;  /* 0x0000003a353a7207 */ /* 0x000fe40007000000 */
[----:B-1----:R-:W-:-:S05]  /*6ad0*/  IADD3 R51, P4, PT, R4, R55, RZ ;  /* 0x0000003704337210 */ /* 0x002fca0007f9e0ff */
[----:B------:R-:W-:Y:S01]  /*6ae0*/  IMAD.X R47, R5, 0x1, R53, P4 ;  /* 0x00000001052f7824 */ /* 0x000fe200020e0635 */
[----:B------:R-:W-:Y:S02]  /*6af0*/  FSEL R53, R33, R50, !P6 ;  /* 0x0000003221357208 */ /* 0x000fe40007000000 */
[----:B------:R-:W0:Y:S01]  /*6b00*/  LDS R50, [UR4+0x68] ;  /* 0x00006804ff327984 */ /* 0x000e220008000800 */
[----:B------:R-:W-:Y:S02]  /*6b10*/  SEL R56, R55, R56, !P6 ;  /* 0x0000003837387207 */ /* 0x000fe40007000000 */
[----:B------:R-:W-:Y:S01]  /*6b20*/  ISETP.NE.U32.AND P6, PT, R4, RZ, PT ;  /* 0x000000ff0400720c */ /* 0x000fe20003fc5070 */
[----:B------:R-:W1:Y:S03]  /*6b30*/  SHFL.UP PT, R55, R8, 0x1, RZ ;  /* 0x0420000008377989 */ /* 0x000e6600000e00ff */
[----:B------:R-:W-:Y:S01]  /*6b40*/  ISETP.NE.AND.EX P6, PT, R5, RZ, PT, P6 ;  /* 0x000000ff0500720c */ /* 0x000fe20003fc5360 */
[----:B------:R-:W2:Y:S04]  /*6b50*/  SHFL.UP PT, R52, R9, 0x1, RZ ;  /* 0x0420000009347989 */ /* 0x000ea800000e00ff */
[----:B------:R-:W3:Y:S01]  /*6b60*/  LDS.64 R8, [UR4+0x70] ;  /* 0x00007004ff087984 */ /* 0x000ee20008000a00 */
[----:B------:R-:W-:-:S02]  /*6b70*/  P2R R39, PR, RZ, 0x20 ;  /* 0x00000020ff277803 */ /* 0x000fc40000000000 */
[----:B------:R-:W-:Y:S02]  /*6b80*/  ISETP.NE.AND P5, PT, R3, RZ, PT ;  /* 0x000000ff0300720c */ /* 0x000fe40003fa5270 */
[----:B------:R-:W-:-:S03]  /*6b90*/  ISETP.GE.U32.AND P4, PT, R6, 0x20, PT ;  /* 0x000000200600780c */ /* 0x000fc60003f86070 */
[----:B0-----:R-:W-:Y:S01]  /*6ba0*/  @!P6 FADD R50, R33, R50 ;  /* 0x000000322132e221 */ /* 0x001fe20000000000 */
[----:B------:R-:W-:-:S04]  /*6bb0*/  ISETP.NE.AND P6, PT, R44, 0x7, PT ;  /* 0x000000072c00780c */ /* 0x000fc80003fc5270 */
[----:B------:R-:W-:Y:S02]  /*6bc0*/  SEL R5, R51, R56, !P6 ;  /* 0x0000003833057207 */ /* 0x000fe40007000000 */
[----:B------:R-:W-:Y:S02]  /*6bd0*/  SEL R44, R47, R58, !P6 ;  /* 0x0000003a2f2c7207 */ /* 0x000fe40007000000 */
[----:B------:R-:W-:Y:S02]  /*6be0*/  FSEL R53, R50, R53, !P6 ;  /* 0x0000003532357208 */ /* 0x000fe40007000000 */
[----:B------:R-:W-:-:S04]  /*6bf0*/  ISETP.NE.U32.AND P6, PT, R5, RZ, PT ;  /* 0x000000ff0500720c */ /* 0x000fc80003fc5070 */
[C---:B------:R-:W-:Y:S02]  /*6c00*/  ISETP.NE.AND.EX P6, PT, R44.reuse, RZ, PT, P6 ;  /* 0x000000ff2c00720c */ /* 0x040fe40003fc5360 */
[----:B-1----:R-:W-:Y:S02]  /*6c10*/  SEL R32, R55, RZ, P5 ;  /* 0x000000ff37207207 */ /* 0x002fe40002800000 */
[----:B------:R-:W-:Y:S02]  /*6c20*/  SEL R3, R5, RZ, P4 ;  /* 0x000000ff05037207 */ /* 0x000fe40002000000 */
[----:B------:R-:W-:Y:S02]  /*6c30*/  SEL R4, R44, RZ, P4 ;  /* 0x000000ff2c047207 */ /* 0x000fe40002000000 */
[----:B--2---:R-:W-:Y:S02]  /*6c40*/  SEL R33, R52, RZ, P5 ;  /* 0x000000ff34217207 */ /* 0x004fe40002800000 */
[----:B------:R-:W-:-:S02]  /*6c50*/  IADD3 R32, P4, PT, R32, R3, RZ ;  /* 0x0000000320207210 */ /* 0x000fc40007f9e0ff */
[----:B------:R-:W-:Y:S01]  /*6c60*/  LDS R3, [UR4+0x78] ;  /* 0x00007804ff037984 */ /* 0x000fe20008000800 */
[----:B------:R-:W-:Y:S01]  /*6c70*/  @!P6 FADD R53, RZ, R53 ;  /* 0x00000035ff35e221 */ /* 0x000fe20000000000 */
[----:B---3--:R-:W-:Y:S01]  /*6c80*/  IADD3 R5, P6, PT, R8, R51, RZ ;  /* 0x0000003308057210 */ /* 0x008fe20007fde0ff */
[----:B------:R-:W-:-:S04]  /*6c90*/  IMAD.X R33, R33, 0x1, R4, P4 ;  /* 0x0000000121217824 */ /* 0x000fc800020e0604 */
[----:B------:R-:W-:Y:S02]  /*6ca0*/  IMAD.X R4, R9, 0x1, R47, P6 ;  /* 0x0000000109047824 */ /* 0x000fe400030e062f */
[----:B------:R-:W0:Y:S01]  /*6cb0*/  SHFL.UP PT, R47, R43, 0x1, RZ ;  /* 0x042000002b2f7989 */ /* 0x000e2200000e00ff */
[----:B------:R-:W-:-:S04]  /*6cc0*/  ISETP.GE.U32.AND P6, PT, R6, 0x20, PT ;  /* 0x000000200600780c */ /* 0x000fc80003fc6070 */
[----:B------:R-:W-:Y:S02]  /*6cd0*/  FSEL R44, R53, RZ, P6 ;  /* 0x000000ff352c7208 */ /* 0x000fe40003000000 */
[----:B------:R-:W-:-:S04]  /*6ce0*/  ISETP.NE.U32.AND P6, PT, R55, RZ, PT ;  /* 0x000000ff3700720c */ /* 0x000fc80003fc5070 */
[----:B------:R-:W-:-:S13]  /*6cf0*/  ISETP.NE.AND.EX P6, PT, R52, RZ, PT, P6 ;  /* 0x000000ff3400720c */ /* 0x000fda0003fc5360 */
[----:B0-----:R-:W-:Y:S01]  /*6d00*/  @!P6 FADD R47, R47, R44 ;  /* 0x0000002c2f2fe221 */ /* 0x001fe20000000000 */
[----:B------:R-:W-:-:S04]  /*6d10*/  ISETP.NE.U32.AND P6, PT, R8, RZ, PT ;  /* 0x000000ff0800720c */ /* 0x000fc80003fc5070 */
[----:B------:R-:W-:-:S13]  /*6d20*/  ISETP.NE.AND.EX P6, PT, R9, RZ, PT, P6 ;  /* 0x000000ff0900720c */ /* 0x000fda0003fc5360 */
[----:B------:R-:W-:Y:S01]  /*6d30*/  @!P6 FADD R3, R50, R3 ;  /* 0x000000033203e221 */ /* 0x000fe20000000000 */
[----:B------:R-:W-:-:S05]  /*6d40*/  IADD3 R35, P6, PT, R32, R35, RZ ;  /* 0x0000002320237210 */ /* 0x000fca0007fde0ff */
[----:B------:R-:W-:Y:S01]  /*6d50*/  IMAD.X R34, R33, 0x1, R34, P6 ;  /* 0x0000000121227824 */ /* 0x000fe200030e0622 */
        /* <DEDUP_REMOVED lines=14> */
[----:B------:R-:W-:Y:S02]  /*6e40*/  ISETP.NE.U32.AND P6, PT, R37, RZ, PT ;  /* 0x000000ff2500720c */ /* 0x000fe40003fc5070 */
[----:B------:R-:W-:Y:S02]  /*6e50*/  FSEL R47, R44, R47, !P5 ;  /* 0x0000002f2c2f7208 */ /* 0x000fe40006800000 */
[----:B------:R-:W-:Y:S02]  /*6e60*/  ISETP.NE.AND.EX P5, PT, R38, RZ, PT, P6 ;  /* 0x000000ff2600720c */ /* 0x000fe40003fa5360 */
[----:B------:R-:W-:Y:S02]  /*6e70*/  ISETP.NE.AND P6, PT, R40, RZ, PT ;  /* 0x000000ff2800720c */ /* 0x000fe40003fc5270 */
[----:B------:R-:W-:Y:S02]  /*6e80*/  P2R R37, PR, RZ, 0x20 ;  /* 0x00000020ff257803 */ /* 0x000fe40000000000 */
[----:B------:R-:W-:-:S07]  /*6e90*/  ISETP.NE.AND P4, PT, R45, RZ, PT ;  /* 0x000000ff2d00720c */ /* 0x000fce0003f85270 */
[----:B------:R-:W-:Y:S01]  /*6ea0*/  @!P5 FADD R49, R49, R47 ;  /* 0x0000002f3131d221 */ /* 0x000fe20000000000 */
[----:B------:R-:W-:-:S03]  /*6eb0*/  ISETP.NE.AND P5, PT, R39, RZ, PT ;  /* 0x000000ff2700720c */ /* 0x000fc60003fa5270 */
[----:B------:R-:W-:Y:S01]  /*6ec0*/  @!P6 FADD R31, R31, R49 ;  /* 0x000000311f1fe221 */ /* 0x000fe20000000000 */
[----:B------:R-:W-:-:S04]  /*6ed0*/  ISETP.GE.U32.AND P6, PT, R5, 0x101, PT ;  /* 0x000001010500780c */ /* 0x000fc80003fc6070 */
[----:B------:R-:W-:-:S05]  /*6ee0*/  ISETP.GE.AND.EX P6, PT, R4, RZ, PT, P6 ;  /* 0x000000ff0400720c */ /* 0x000fca0003fc6360 */
[----:B------:R-:W-:-:S04]  /*6ef0*/  @!P5 FADD R29, R29, R31 ;  /* 0x0000001f1d1dd221 */ /* 0x000fc80000000000 */
[----:B------:R-:W-:-:S04]  /*6f00*/  @!P4 FADD R27, R27, R29 ;  /* 0x0000001d1b1bc221 */ /* 0x000fc80000000000 */
[----:B------:R-:W-:-:S04]  /*6f10*/  @!P3 FADD R25, R25, R27 ;  /* 0x0000001b1919b221 */ /* 0x000fc80000000000 */
[----:B------:R-:W-:-:S04]  /*6f20*/  @!P2 FADD R23, R23, R25 ;  /* 0x000000191717a221 */ /* 0x000fc80000000000 */
[----:B------:R-:W-:-:S04]  /*6f30*/  @!P1 FADD R21, R21, R23 ;  /* 0x0000001715159221 */ /* 0x000fc80000000000 */
[----:B------:R-:W-:Y:S01]  /*6f40*/  @!P0 FADD R19, R19, R21 ;  /* 0x0000001513138221 */ /* 0x000fe20000000000 */
[----:B------:R-:W-:Y:S06]  /*6f50*/  @!P6 BRA `(.L_x_671) ;  /* 0x000000040078e947 */ /* 0x000fec0003800000 */
[----:B------:R-:W-:Y:S01]  /*6f60*/  BAR.SYNC.DEFER_BLOCKING 0x0 ;  /* 0x0000000000007b1d */ /* 0x000fe20000010000 */
[----:B------:R-:W-:Y:S02]  /*6f70*/  P2R R8, PR, RZ, 0x2 ;  /* 0x00000002ff087803 */ /* 0x000fe40000000000 */
[----:B------:R-:W-:Y:S02]  /*6f80*/  ISETP.NE.AND P1, PT, R37, RZ, PT ;  /* 0x000000ff2500720c */ /* 0x000fe40003f25270 */
[----:B------:R-:W-:Y:S01]  /*6f90*/  P2R R10, PR, RZ, 0x1 ;  /* 0x00000001ff0a7803 */ /* 0x000fe20000000000 */
[----:B------:R-:W0:Y:S01]  /*6fa0*/  LDCU.64 UR10, c[0x0][0x3b0] ;  /* 0x00007600ff0a77ac */ /* 0x000e220008000a00 */
[----:B------:R-:W-:Y:S01]  /*6fb0*/  ISETP.NE.AND P0, PT, R40, RZ, PT ;  /* 0x000000ff2800720c */ /* 0x000fe20003f05270 */
[----:B------:R-:W-:Y:S01]  /*6fc0*/  BSSY.RECONVERGENT B0, `(.L_x_672) ;  /* 0x0000056000007945 */ /* 0x000fe20003800200 */
[----:B------:R-:W-:Y:S02]  /*6fd0*/  @P5 LEA R35, R35, UR4, 0x3 ;  /* 0x0000000423235c11 */ /* 0x000fe4000f8e18ff */
[----:B------:R-:W-:-:S02]  /*6fe0*/  @P4 LEA R7, R7, UR4, 0x3 ;  /* 0x0000000407074c11 */ /* 0x000fc4000f8e18ff */
[----:B------:R-:W-:Y:S02]  /*6ff0*/  @P3 LEA R9, R9, UR4, 0x3 ;  /* 0x0000000409093c11 */ /* 0x000fe4000f8e18ff */
[----:B------:R-:W-:Y:S02]  /*7000*/  @P2 LEA R11, R11, UR4, 0x3 ;  /* 0x000000040b0b2c11 */ /* 0x000fe4000f8e18ff */
[----:B------:R-:W-:Y:S02]  /*7010*/  @P1 LEA R32, R32, UR4, 0x3 ;  /* 0x0000000420201c11 */ /* 0x000fe4000f8e18ff */
[----:B------:R-:W-:-:S03]  /*7020*/  ISETP.NE.AND P6, PT, R36, RZ, PT ;  /* 0x000000ff2400720c */ /* 0x000fc60003fc5270 */
[----:B------:R1:W-:Y:S01]  /*7030*/  @P1 STS.64 [R32], R46 ;  /* 0x0000002e20001388 */ /* 0x0003e20000000a00 */
[----:B------:R-:W-:Y:S02]  /*7040*/  ISETP.NE.AND P1, PT, R8, RZ, PT ;  /* 0x000000ff0800720c */ /* 0x000fe40003f25270 */
[----:B------:R-:W-:-:S05]  /*7050*/  @P0 LEA R8, R41, UR4, 0x3 ;  /* 0x0000000429080c11 */ /* 0x000fca000f8e18ff */
[----:B------:R1:W-:Y:S01]  /*7060*/  @P0 STS.64 [R8], R48 ;  /* 0x0000003008000388 */ /* 0x0003e20000000a00 */
[----:B------:R-:W-:Y:S02]  /*7070*/  ISETP.NE.AND P0, PT, R10, RZ, PT ;  /* 0x000000ff0a00720c */ /* 0x000fe40003f05270 */
[----:B------:R-:W-:Y:S01]  /*7080*/  @P6 LEA R17, R17, UR4, 0x3 ;  /* 0x0000000411116c11 */ /* 0x000fe2000f8e18ff */
[----:B------:R1:W-:Y:S02]  /*7090*/  @P5 STS.64 [R35], R30 ;  /* 0x0000001e23005388 */ /* 0x0003e40000000a00 */
[----:B------:R-:W-:Y:S02]  /*70a0*/  @P1 LEA R13, R13, UR4, 0x3 ;  /* 0x000000040d0d1c11 */ /* 0x000fe4000f8e18ff */
[----:B------:R1:W-:Y:S04]  /*70b0*/  @P4 STS.64 [R7], R28 ;  /* 0x0000001c07004388 */ /* 0x0003e80000000a00 */
[----:B------:R1:W-:Y:S02]  /*70c0*/  @P3 STS.64 [R9], R26 ;  /* 0x0000001a09003388 */ /* 0x0003e40000000a00 */
[----:B------:R-:W-:-:S02]  /*70d0*/  @P0 LEA R15, R15, UR4, 0x3 ;  /* 0x000000040f0f0c11 */ /* 0x000fc4000f8e18ff */
[----:B------:R1:W-:Y:S04]  /*70e0*/  @P2 STS.64 [R11], R24 ;  /* 0x000000180b002388 */ /* 0x0003e80000000a00 */
[----:B------:R1:W-:Y:S04]  /*70f0*/  @P1 STS.64 [R13], R22 ;  /* 0x000000160d001388 */ /* 0x0003e80000000a00 */
[----:B------:R1:W-:Y:S01]  /*7100*/  @P0 STS.64 [R15], R20 ;  /* 0x000000140f000388 */ /* 0x0003e20000000a00 */
[----:B------:R-:W-:-:S03]  /*7110*/  ISETP.GT.U32.AND P0, PT, R5, R6, PT ;  /* 0x000000060500720c */ /* 0x000fc60003f04070 */
[----:B------:R1:W-:Y:S01]  /*7120*/  @P6 STS.64 [R17], R18 ;  /* 0x0000001211006388 */ /* 0x0003e20000000a00 */
[----:B------:R-:W-:Y:S01]  /*7130*/  BAR.SYNC.DEFER_BLOCKING 0x0 ;  /* 0x0000000000007b1d */ /* 0x000fe20000010000 */
[----:B------:R-:W-:-:S13]  /*7140*/  ISETP.GT.U32.AND.EX P0, PT, R4, RZ, PT, P0 ;  /* 0x000000ff0400720c */ /* 0x000fda0003f04100 */
[----:B01----:R-:W-:Y:S05]  /*7150*/  @!P0 BRA `(.L_x_673) ;  /* 0x0000000000f08947 */ /* 0x003fea0003800000 */
[----:B------:R-:W-:Y:S01]  /*7160*/  IMAD.MOV.U32 R14, RZ, RZ, R6 ;  /* 0x000000ffff0e7224 */ /* 0x000fe200078e0006 */
[----:B------:R-:W-:Y:S01]  /*7170*/  BSSY.RECONVERGENT B1, `(.L_x_674) ;  /* 0x0000023000017945 */ /* 0x000fe20003800200 */
[----:B------:R-:W-:-:S03]  /*7180*/  IMAD.MOV.U32 R21, RZ, RZ, RZ ;  /* 0x000000ffff157224 */ /* 0x000fc600078e00ff */
        /* <DEDUP_REMOVED lines=9> */
[----:B------:R-:W-:Y:S05]  /*7220*/  @!P1 BRA `(.L_x_675) ;  /* 0x00000000005c9947 */ /* 0x000fea0003800000 */
        /* <DEDUP_REMOVED lines=11> */
.L_x_676:
        /* <DEDUP_REMOVED lines=12> */
.L_x_675:
[----:B------:R-:W-:Y:S05]  /*73a0*/  BSYNC.RECONVERGENT B1 ;  /* 0x0000000000017941 */ /* 0x000fea0003800200 */
.L_x_674:
[----:B------:R-:W-:Y:S05]  /*73b0*/  @!P0 BRA `(.L_x_673) ;  /* 0x0000000000588947 */ /* 0x000fea0003800000 */
.L_x_677:
        /* <DEDUP_REMOVED lines=22> */
.L_x_673:
[----:B------:R-:W-:Y:S05]  /*7520*/  BSYNC.RECONVERGENT B0 ;  /* 0x0000000000007941 */ /* 0x000fea0003800200 */
.L_x_672:
[----:B------:R-:W-:Y:S05]  /*7530*/  BRA `(.L_x_678) ;  /* 0x0000000000ac7947 */ /* 0x000fea0003800000 */
.L_x_671:
[----:B------:R-:W-:Y:S01]  /*7540*/  P2R R20, PR, RZ, 0x1 ;  /* 0x00000001ff147803 */ /* 0x000fe20000000000 */
[----:B------:R-:W0:Y:S01]  /*7550*/  @P2 LDC.64 R38, c[0x0][0x3b0] ;  /* 0x0000ec00ff262b82 */ /* 0x000e220000000a00 */
[----:B------:R-:W-:Y:S02]  /*7560*/  ISETP.NE.AND P0, PT, R40, RZ, PT ;  /* 0x000000ff2800720c */ /* 0x000fe40003f05270 */
[----:B------:R-:W-:Y:S02]  /*7570*/  P2R R18, PR, RZ, 0x2 ;  /* 0x00000002ff127803 */ /* 0x000fe40000000000 */
[----:B------:R-:W-:-:S09]  /*7580*/  ISETP.NE.AND P1, PT, R37, RZ, PT ;  /* 0x000000ff2500720c */ /* 0x000fd20003f25270 */
[----:B------:R-:W1:Y:S08]  /*7590*/  @P0 LDC.64 R50, c[0x0][0x3b0] ;  /* 0x0000ec00ff320b82 */ /* 0x000e700000000a00 */
[----:B------:R-:W2:Y:S01]  /*75a0*/  @P1 LDC.64 R52, c[0x0][0x3b0] ;  /* 0x0000ec00ff341b82 */ /* 0x000ea20000000a00 */
[----:B-1----:R-:W-:-:S04]  /*75b0*/  @P0 LEA R50, P6, R41, R50, 0x2 ;  /* 0x0000003229320211 */ /* 0x002fc800078c10ff */
[----:B------:R-:W-:Y:S02]  /*75c0*/  @P0 LEA.HI.X R51, R41, R51, R42, 0x2, P6 ;  /* 0x0000003329330211 */ /* 0x000fe400030f142a */
[----:B--2---:R-:W-:-:S04]  /*75d0*/  @P1 LEA R52, P6, R32, R52, 0x2 ;  /* 0x0000003420341211 */ /* 0x004fc800078c10ff */
[----:B------:R-:W-:Y:S02]  /*75e0*/  @P1 LEA.HI.X R53, R32, R53, R33, 0x2, P6 ;  /* 0x0000003520351211 */ /* 0x000fe400030f1421 */
[----:B------:R-:W1:Y:S03]  /*75f0*/  @P5 LDC.64 R32, c[0x0][0x3b0] ;  /* 0x0000ec00ff205b82 */ /* 0x000e660000000a00 */
[----:B------:R2:W-:Y:S01]  /*7600*/  @P1 STG.E desc[UR8][R52.64], R47 ;  /* 0x0000002f34001986 */ /* 0x0005e2000c101908 */
[----:B------:R-:W-:-:S03]  /*7610*/  ISETP.NE.AND P1, PT, R18, RZ, PT ;  /* 0x000000ff1200720c */ /* 0x000fc60003f25270 */
[----:B------:R2:W-:Y:S01]  /*7620*/  @P0 STG.E desc[UR8][R50.64], R49 ;  /* 0x0000003132000986 */ /* 0x0005e2000c101908 */
[----:B------:R-:W-:-:S09]  /*7630*/  ISETP.NE.AND P0, PT, R20, RZ, PT ;  /* 0x000000ff1400720c */ /* 0x000fd20003f05270 */
[----:B------:R-:W3:Y:S01]  /*7640*/  @P1 LDC.64 R40, c[0x0][0x3b0] ;  /* 0x0000ec00ff281b82 */ /* 0x000ee20000000a00 */
[----:B-1----:R-:W-:-:S07]  /*7650*/  @P5 LEA R32, P6, R35, R32, 0x2 ;  /* 0x0000002023205211 */ /* 0x002fce00078c10ff */
[----:B------:R-:W1:Y:S01]  /*7660*/  @P0 LDC.64 R42, c[0x0][0x3b0] ;  /* 0x0000ec00ff2a0b82 */ /* 0x000e620000000a00 */
[----:B------:R-:W-:Y:S02]  /*7670*/  @P5 LEA.HI.X R33, R35, R33, R34, 0x2, P6 ;  /* 0x0000002123215211 */ /* 0x000fe400030f1422 */
[----:B------:R-:W-:-:S05]  /*7680*/  ISETP.NE.AND P6, PT, R36, RZ, PT ;  /* 0x000000ff2400720c */ /* 0x000fca0003fc5270 */
[----:B------:R-:W4:Y:S01]  /*7690*/  @P4 LDC.64 R34, c[0x0][0x3b0] ;  /* 0x0000ec00ff224b82 */ /* 0x000f220000000a00 */
[----:B------:R2:W-:Y:S07]  /*76a0*/  @P5 STG.E desc[UR8][R32.64], R31 ;  /* 0x0000001f20005986 */ /* 0x0005ee000c101908 */
[----:B------:R-:W5:Y:S08]  /*76b0*/  @P3 LDC.64 R36, c[0x0][0x3b0] ;  /* 0x0000ec00ff243b82 */ /* 0x000f700000000a00 */
[----:B------:R-:W2:Y:S01]  /*76c0*/  @P6 LDC.64 R44, c[0x0][0x3b0] ;  /* 0x0000ec00ff2c6b82 */ /* 0x000ea20000000a00 */
[----:B----4-:R-:W-:-:S04]  /*76d0*/  @P4 LEA R34, P5, R7, R34, 0x2 ;  /* 0x0000002207224211 */ /* 0x010fc800078a10ff */
[----:B------:R-:W-:Y:S02]  /*76e0*/  @P4 LEA.HI.X R35, R7, R35, R8, 0x2, P5 ;  /* 0x0000002307234211 */ /* 0x000fe400028f1408 */
[----:B-----5:R-:W-:-:S03]  /*76f0*/  @P3 LEA R36, P5, R9, R36, 0x2 ;  /* 0x0000002409243211 */ /* 0x020fc600078a10ff */
[----:B------:R4:W-:Y:S01]  /*7700*/  @P4 STG.E desc[UR8][R34.64], R29 ;  /* 0x0000001d22004986 */ /* 0x0009e2000c101908 */
[----:B0-----:R-:W-:Y:S02]  /*7710*/  @P2 LEA R38, P4, R11, R38, 0x2 ;  /* 0x000000260b262211 */ /* 0x001fe400078810ff */
[----:B------:R-:W-:Y:S02]  /*7720*/  @P3 LEA.HI.X R37, R9, R37, R10, 0x2, P5 ;  /* 0x0000002509253211 */ /* 0x000fe400028f140a */
[----:B------:R-:W-:Y:S02]  /*7730*/  @P2 LEA.HI.X R39, R11, R39, R12, 0x2, P4 ;  /* 0x000000270b272211 */ /* 0x000fe400020f140c */
[----:B-1----:R-:W-:Y:S01]  /*7740*/  @P0 LEA R42, P4, R15, R42, 0x2 ;  /* 0x0000002a0f2a0211 */ /* 0x002fe200078810ff */
[----:B------:R4:W-:Y:S01]  /*7750*/  @P3 STG.E desc[UR8][R36.64], R27 ;  /* 0x0000001b24003986 */ /* 0x0009e2000c101908 */
[----:B---3--:R-:W-:Y:S02]  /*7760*/  @P1 LEA R40, P3, R13, R40, 0x2 ;  /* 0x000000280d281211 */ /* 0x008fe400078610ff */
[----:B--2---:R-:W-:Y:S01]  /*7770*/  @P6 LEA R44, P5, R17, R44, 0x2 ;  /* 0x0000002c112c6211 */ /* 0x004fe200078a10ff */
[----:B------:R4:W-:Y:S01]  /*7780*/  @P2 STG.E desc[UR8][R38.64], R25 ;  /* 0x0000001926002986 */ /* 0x0009e2000c101908 */
[----:B------:R-:W-:-:S02]  /*7790*/  @P1 LEA.HI.X R41, R13, R41, R14, 0x2, P3 ;  /* 0x000000290d291211 */ /* 0x000fc400018f140e */
[----:B------:R-:W-:Y:S02]  /*77a0*/  @P0 LEA.HI.X R43, R15, R43, R16, 0x2, P4 ;  /* 0x0000002b0f2b0211 */ /* 0x000fe400020f1410 */
[----:B------:R-:W-:Y:S01]  /*77b0*/  @P6 LEA.HI.X R45, R17, R45, R54, 0x2, P5 ;  /* 0x0000002d112d6211 */ /* 0x000fe200028f1436 */
[----:B------:R4:W-:Y:S04]  /*77c0*/  @P1 STG.E desc[UR8][R40.64], R23 ;  /* 0x0000001728001986 */ /* 0x0009e8000c101908 */
[----:B------:R4:W-:Y:S04]  /*77d0*/  @P0 STG.E desc[UR8][R42.64], R21 ;  /* 0x000000152a000986 */ /* 0x0009e8000c101908 */
[----:B------:R4:W-:Y:S02]  /*77e0*/  @P6 STG.E desc[UR8][R44.64], R19 ;  /* 0x000000132c006986 */ /* 0x0009e4000c101908 */
.L_x_678:
[----:B------:R-:W-:-:S13]  /*77f0*/  ISETP.NE.AND P0, PT, R6, 0xff, PT ;  /* 0x000000ff0600780c */ /* 0x000fda0003f05270 */
[----:B------:R-:W-:Y:S05]  /*7800*/  @P0 EXIT ;  /* 0x000000000000094d */ /* 0x000fea0003800000 */
[----:B------:R-:W1:Y:S01]  /*7810*/  LDC.64 R6, c[0x0][0x3b8] ;  /* 0x0000ee00ff067b82 */ /* 0x000e620000000a00 */
[----:B------:R-:W-:-:S04]  /*7820*/  ISETP.NE.U32.AND P0, PT, R0, 0x900, PT ;  /* 0x000009000000780c */ /* 0x000fc80003f05070 */
[----:B------:R-:W-:-:S13]  /*7830*/  ISETP.NE.AND.EX P0, PT, R2, RZ, PT, P0 ;  /* 0x000000ff0200720c */ /* 0x000fda0003f05300 */
[----:B------:R-:W-:Y:S05]  /*7840*/  @P0 BRA `(.L_x_679) ;  /* 0x0000000000180947 */ /* 0x000fea0003800000 */
[----:B0---4-:R-:W0:Y:S02]  /*7850*/  LDC.64 R8, c[0x0][0x3b0] ;  /* 0x0000ec00ff087b82 */ /* 0x011e240000000a00 */
[----:B0-----:R-:W-:-:S04]  /*7860*/  LEA R8, P0, R5, R8, 0x2 ;  /* 0x0000000805087211 */ /* 0x001fc800078010ff */
[C---:B------:R-:W-:Y:S02]  /*7870*/  LEA.HI.X R9, R5.reuse, R9, R4, 0x2, P0 ;  /* 0x0000000905097211 */ /* 0x040fe400000f1404 */
[----:B------:R-:W-:-:S03]  /*7880*/  IADD3 R5, P0, PT, R5, 0x1, RZ ;  /* 0x0000000105057810 */ /* 0x000fc60007f1e0ff */
[----:B------:R2:W-:Y:S02]  /*7890*/  STG.E desc[UR8][R8.64], R3 ;  /* 0x0000000308007986 */ /* 0x0005e4000c101908 */
[----:B------:R-:W-:-:S08]  /*78a0*/  IMAD.X R4, RZ, RZ, R4, P0 ;  /* 0x000000ffff047224 */ /* 0x000fd000000e0604 */
.L_x_679:
[----:B------:R-:W-:-:S04]  /*78b0*/  LOP3.LUT R5, R5, R4, RZ, 0x3c, !PT ;  /* 0x0000000405057212 */ /* 0x000fc800078e3cff */
[----:B------:R-:W-:-:S04]  /*78c0*/  LOP3.LUT R4, R5, R4, RZ, 0x3c, !PT ;  /* 0x0000000405047212 */ /* 0x000fc800078e3cff */
[----:B------:R-:W-:-:S05]  /*78d0*/  LOP3.LUT R5, R5, R4, RZ, 0x3c, !PT ;  /* 0x0000000405057212 */ /* 0x000fca00078e3cff */
[----:B-1----:R-:W-:Y:S01]  /*78e0*/  STG.E.64 desc[UR8][R6.64], R4 ;  /* 0x0000000406007986 */ /* 0x002fe2000c101b08 */
[----:B------:R-:W-:Y:S05]  /*78f0*/  EXIT ;  /* 0x000000000000794d */ /* 0x000fea0003800000 */
.L_x_670:
[----:B------:R-:W0:Y:S01]  /*7900*/  LDC.64 R4, c[0x0][0x380] ;  /* 0x0000e000ff047b82 */ /* 0x000e220000000a00 */
[----:B------:R-:W1:Y:S07]  /*7910*/  S2R R13, SR_TID.X ;  /* 0x00000000000d7919 */ /* 0x000e6e0000002100 */
[----:B------:R-:W2:Y:S01]  /*7920*/  LDC.64 R34, c[0x0][0x388] ;  /* 0x0000e200ff227b82 */ /* 0x000ea20000000a00 */
[----:B0-----:R-:W-:-:S05]  /*7930*/  IMAD.WIDE.U32 R4, R12, 0x2400, R4 ;  /* 0x000024000c047825 */ /* 0x001fca00078e0004 */
[----:B------:R-:W3:Y:S01]  /*7940*/  LDG.E.CONSTANT R16, desc[UR8][R4.64] ;  /* 0x0000000804107981 */ /* 0x000ee2000c1e9900 */
[----:B--2---:R-:W-:Y:S01]  /*7950*/  IMAD.WIDE.U32 R34, R12, 0x2400, R34 ;  /* 0x000024000c227825 */ /* 0x004fe200078e0022 */
[C---:B-1----:R-:W-:Y:S02]  /*7960*/  LOP3.LUT R3, R13.reuse, 0x1f, RZ, 0xc0, !PT ;  /* 0x0000001f0d037812 */ /* 0x042fe400078ec0ff */
[----:B------:R-:W-:-:S05]  /*7970*/  LOP3.LUT R6, R13, 0x3e0, RZ, 0xc0, !PT ;  /* 0x000003e00d067812 */ /* 0x000fca00078ec0ff */
[----:B------:R-:W-:-:S04]  /*7980*/  IMAD R17, R6, 0x9, R3 ;  /* 0x0000000906117824 */ /* 0x000fc800078e0203 */
[C---:B------:R-:W-:Y:S02]  /*7990*/  IMAD.SHL.U32 R15, R17.reuse, 0x4, RZ ;  /* 0x00000004110f7824 */ /* 0x040fe400078e00ff */
[C---:B------:R-:W-:Y:S02]  /*79a0*/  VIADD R3, R17.reuse, 0x40 ;  /* 0x0000004011037836 */ /* 0x040fe40000000000 */
[C---:B------:R-:W-:Y:S01]  /*79b0*/  VIADD R21, R17.reuse, 0x20 ;  /* 0x0000002011157836 */ /* 0x040fe20000000000 */
[----:B------:R-:W-:Y:S01]  /*79c0*/  IADD3 R8, P5, PT, R4, R15, RZ ;  /* 0x0000000f04087210 */ /* 0x000fe20007fbe0ff */
[----:B------:R-:W-:Y:S01]  /*79d0*/  VIADD R7, R17, 0x60 ;  /* 0x0000006011077836 */ /* 0x000fe20000000000 */
[-C--:B------:R-:W-:Y:S01]  /*79e0*/  ISETP.GE.U32.AND P0, PT, R3, R0.reuse, PT ;  /* 0x000000000300720c */ /* 0x080fe20003f06070 */
[----:B------:R-:W-:Y:S01]  /*79f0*/  VIADD R3, R17, 0x80 ;  /* 0x0000008011037836 */ /* 0x000fe20000000000 */
[-C--:B------:R-:W-:Y:S01]  /*7a00*/  ISETP.GE.U32.AND P6, PT, R21, R0.reuse, PT ;  /* 0x000000001500720c */ /* 0x080fe20003fc6070 */
[----:B------:R-:W-:Y:S01]  /*7a10*/  IMAD.X R9, RZ, RZ, R5, P5 ;  /* 0x000000ffff097224 */ /* 0x000fe200028e0605 */
[----:B------:R-:W-:-:S02]  /*7a20*/  ISETP.GE.U32.AND P5, PT, R17, R0, PT ;  /* 0x000000001100720c */ /* 0x000fc40003fa6070 */
[-C--:B------:R-:W-:Y:S01]  /*7a30*/  ISETP.GE.U32.AND P1, PT, R7, R0.reuse, PT ;  /* 0x000000000700720c */ /* 0x080fe20003f26070 */
[----:B------:R-:W-:Y:S01]  /*7a40*/  VIADD R7, R17, 0xa0 ;  /* 0x000000a011077836 */ /* 0x000fe20000000000 */
[----:B------:R-:W-:Y:S01]  /*7a50*/  ISETP.GE.U32.AND P2, PT, R3, R0, PT ;  /* 0x000000000300720c */ /* 0x000fe20003f46070 */
[----:B------:R-:W-:Y:S01]  /*7a60*/  VIADD R3, R17, 0xc0 ;  /* 0x000000c011037836 */ /* 0x000fe20000000000 */
[----:B------:R-:W-:Y:S02]  /*7a70*/  IADD3 R14, P4, PT, R15, R34, RZ ;  /* 0x000000220f0e7210 */ /* 0x000fe40007f9e0ff */
[-C--:B------:R-:W-:Y:S01]  /*7a80*/  ISETP.GE.U32.AND P3, PT, R7, R0.reuse, PT ;  /* 0x000000000700720c */ /* 0x080fe20003f66070 */
[----:B------:R-:W-:Y:S02]  /*7a90*/  VIADD R7, R17, 0x100 ;  /* 0x0000010011077836 */ /* 0x000fe40000000000 */
[----:B------:R-:W-:Y:S01]  /*7aa0*/  IMAD.X R15, RZ, RZ, R35, P4 ;  /* 0x000000ffff0f7224 */ /* 0x000fe200020e0623 */
[----:B------:R-:W-:Y:S01]  /*7ab0*/  ISETP.GE.U32.AND P4, PT, R3, R0, PT ;  /* 0x000000000300720c */ /* 0x000fe20003f86070 */
[----:B------:R-:W-:-:S02]  /*7ac0*/  VIADD R3, R17, 0xe0 ;  /* 0x000000e011037836 */ /* 0x000fc40000000000 */
[----:B---3--:R-:W-:Y:S02]  /*7ad0*/  IMAD.MOV.U32 R10, RZ, RZ, R16 ;  /* 0x000000ffff0a7224 */ /* 0x008fe400078e0010 */
[----:B------:R-:W2:Y:S02]  /*7ae0*/  @!P5 LDG.E.CONSTANT R16, desc[UR8][R8.64] ;  /* 0x000000080810d981 */ /* 0x000ea4000c1e9900 */
[--C-:B------:R-:W-:Y:S01]  /*7af0*/  IMAD.MOV.U32 R18, RZ, RZ, R10.reuse ;  /* 0x000000ffff127224 */ /* 0x100fe200078e000a */
[-C--:B------:R-:W-:Y:S01]  /*7b00*/  ISETP.GE.U32.AND P5, PT, R3, R0.reuse, PT ;  /* 0x000000000300720c */ /* 0x080fe20003fa6070 */
[--C-:B------:R-:W-:Y:S02]  /*7b10*/  IMAD.MOV.U32 R20, RZ, RZ, R10.reuse ;  /* 0x000000ffff147224 */ /* 0x100fe400078e000a */
[--C-:B------:R-:W-:Y:S02]  /*7b20*/  IMAD.MOV.U32 R22, RZ, RZ, R10.reuse ;  /* 0x000000ffff167224 */ /* 0x100fe400078e000a */
[----:B------:R-:W3:Y:S01]  /*7b30*/  @!P6 LDG.E.CONSTANT R18, desc[UR8][R8.64+0x80] ;  /* 0x000080080812e981 */ /* 0x000ee2000c1e9900 */
[----:B------:R-:W-:Y:S01]  /*7b40*/  ISETP.GE.U32.AND P6, PT, R7, R0, PT ;  /* 0x000000000700720c */ /* 0x000fe20003fc6070 */
[----:B------:R-:W-:-:S02]  /*7b50*/  IMAD.MOV.U32 R24, RZ, RZ, R10 ;  /* 0x000000ffff187224 */ /* 0x000fc400078e000a */
        /* <DEDUP_REMOVED lines=12> */
[----:B------:R-:W-:Y:S01]  /*7c20*/  SHF.R.U32.HI R7, RZ, 0x5, R13 ;  /* 0x00000005ff077819 */ /* 0x000fe2000001160d */
[----:B------:R-:W-:Y:S01]  /*7c30*/  UMOV UR4, 0x400 ;  /* 0x0000040000047882 */ /* 0x000fe20000000000 */
[----:B------:R-:W-:-:S05]  /*7c40*/  P2R R23, PR, RZ, 0x2 ;  /* 0x00000002ff177803 */ /* 0x000fca0000000000 */
[----:B0-----:R-:W0:Y:S01]  /*7c50*/  LDC.64 R8, c[0x0][0x398] ;  /* 0x0000e600ff087b82 */ /* 0x001e220000000a00 */
[----:B-1----:R-:W-:Y:S01]  /*7c60*/  ULEA UR4, UR5, UR4, 0x18 ;  /* 0x0000000405047291 */ /* 0x002fe2000f8ec0ff */
[----:B------:R-:W-:-:S05]  /*7c70*/  IMAD R3, R7, 0x120, R36 ;  /* 0x0000012007037824 */ /* 0x000fca00078e0224 */
[----:B------:R-:W-:-:S05]  /*7c80*/  LEA R3, R3, UR4, 0x2 ;  /* 0x0000000403037c11 */ /* 0x000fca000f8e10ff */
[----:B------:R-:W-:Y:S01]  /*7c90*/  IMAD R6, R36, 0x20, R3 ;  /* 0x0000002024067824 */ /* 0x000fe200078e0203 */
[----:B------:R-:W-:Y:S01]  /*7ca0*/  ISETP.GE.U32.AND P1, PT, R17, R0, PT ;  /* 0x000000001100720c */ /* 0x000fe20003f26070 */
[----:B--2---:R1:W-:Y:S04]  /*7cb0*/  STS [R3], R16 ;  /* 0x0000001003007388 */ /* 0x0043e80000000800 */
[----:B---3--:R-:W-:Y:S01]  /*7cc0*/  STS [R3+0x80], R18 ;  /* 0x0000801203007388 */ /* 0x008fe20000000800 */
[----:B-1----:R-:W1:Y:S03]  /*7cd0*/  LDC.64 R16, c[0x0][0x390] ;  /* 0x0000e400ff107b82 */ /* 0x002e660000000a00 */
        /* <DEDUP_REMOVED lines=10> */
[----:B------:R-:W3:Y:S04]  /*7d80*/  LDS R30, [R6+0x4] ;  /* 0x00000400061e7984 */ /* 0x000ee80000000800 */
[----:B------:R-:W4:Y:S04]  /*7d90*/  LDS R28, [R6+0x8] ;  /* 0x00000800061c7984 */ /* 0x000f280000000800 */
[----:B------:R-:W-:Y:S04]  /*7da0*/  LDS R26, [R6+0xc] ;  /* 0x00000c00061a7984 */ /* 0x000fe80000000800 */
[----:B------:R-:W-:Y:S04]  /*7db0*/  LDS R24, [R6+0x10] ;  /* 0x0000100006187984 */ /* 0x000fe80000000800 */
[----:B------:R-:W-:Y:S04]  /*7dc0*/  LDS R22, [R6+0x14] ;  /* 0x0000140006167984 */ /* 0x000fe80000000800 */
[----:B------:R-:W-:Y:S04]  /*7dd0*/  LDS R20, [R6+0x18] ;  /* 0x0000180006147984 */ /* 0x000fe80000000800 */
[----:B------:R-:W-:Y:S01]  /*7de0*/  LDS R18, [R6+0x1c] ;  /* 0x00001c0006127984 */ /* 0x000fe20000000800 */
[----:B------:R-:W-:Y:S06]  /*7df0*/  BAR.SYNC.DEFER_BLOCKING 0x0 ;  /* 0x0000000000007b1d */ /* 0x000fec0000010000 */
[----:B------:R-:W1:Y:S04]  /*7e00*/  LDG.E R34, desc[UR8][R34.64] ;  /* 0x0000000822227981 */ /* 0x000e68000c1e1900 */
[----:B------:R-:W5:Y:S01]  /*7e10*/  @!P1 LDG.E R19, desc[UR8][R14.64] ;  /* 0x000000080e139981 */ /* 0x000f62000c1e1900 */
[----:B------:R-:W-:-:S02]  /*7e20*/  P2R R25, PR, RZ, 0x1 ;  /* 0x00000001ff197803 */ /* 0x000fc40000000000 */
[----:B------:R-:W-:Y:S01]  /*7e30*/  ISETP.GE.U32.AND P0, PT, R21, R0, PT ;  /* 0x000000001500720c */ /* 0x000fe20003f06070 */
[----:B------:R-:W3:Y:S04]  /*7e40*/  @!P4 LDG.E R27, desc[UR8][R14.64+0x300] ;  /* 0x000300080e1bc981 */ /* 0x000ee8000c1e1900 */
[----:B------:R-:W4:Y:S04]  /*7e50*/  @!P5 LDG.E R29, desc[UR8][R14.64+0x380] ;  /* 0x000380080e1dd981 */ /* 0x000f28000c1e1900 */
[----:B------:R-:W4:Y:S01]  /*7e60*/  @!P6 LDG.E R31, desc[UR8][R14.64+0x400] ;  /* 0x000400080e1fe981 */ /* 0x000f22000c1e1900 */
[----:B-1----:R-:W-:-:S04]  /*7e70*/  IMAD R39, R34, R16, R17 ;  /* 0x0000001022277224 */ /* 0x002fc800078e0211 */
[----:B0-----:R-:W-:-:S04]  /*7e80*/  IMAD.WIDE R38, R39, 0x4, R8 ;  /* 0x0000000427267825 */ /* 0x001fc800078e0208 */
[-C--:B-----5:R-:W-:Y:S01]  /*7e90*/  @!P1 IMAD R19, R19, R16.reuse, R17 ;  /* 0x0000001013139224 */ /* 0x0a0fe200078e0211 */
[----:B--2---:R-:W2:Y:S03]  /*7ea0*/  LDG.E R10, desc[UR8][R38.64] ;  /* 0x00000008260a7981 */ /* 0x004ea6000c1e1900 */
[----:B------:R-:W-:Y:S02]  /*7eb0*/  @!P1 IMAD.WIDE R40, R19, 0x4, R8 ;  /* 0x0000000413289825 */ /* 0x000fe400078e0208 */
[----:B------:R-:W5:Y:S02]  /*7ec0*/  @!P0 LDG.E R19, desc[UR8][R14.64+0x80] ;  /* 0x000080080e138981 */ /* 0x000f64000c1e1900 */
[----:B--2---:R-:W-:Y:S02]  /*7ed0*/  IMAD.MOV.U32 R42, RZ, RZ, R10 ;  /* 0x000000ffff2a7224 */ /* 0x004fe400078e000a */
[----:B------:R-:W2:Y:S01]  /*7ee0*/  @!P1 LDG.E R10, desc[UR8][R40.64] ;  /* 0x00000008280a9981 */ /* 0x000ea2000c1e1900 */
[----:B-----5:R-:W-:-:S02]  /*7ef0*/  @!P0 IMAD R19, R19, R16, R17 ;  /* 0x0000001013138224 */ /* 0x020fc400078e0211 */
[----:B------:R-:W-:Y:S02]  /*7f00*/  IMAD.MOV.U32 R46, RZ, RZ, R42 ;  /* 0x000000ffff2e7224 */ /* 0x000fe400078e002a */
[----:B------:R-:W-:Y:S01]  /*7f10*/  @!P0 IMAD.WIDE R34, R19, 0x4, R8 ;  /* 0x0000000413228825 */ /* 0x000fe200078e0208 */
[----:B------:R-:W-:Y:S02]  /*7f20*/  ISETP.NE.AND P1, PT, R23, RZ, PT ;  /* 0x000000ff1700720c */ /* 0x000fe40003f25270 */
[----:B------:R-:W5:Y:S04]  /*7f30*/  @!P2 LDG.E R23, desc[UR8][R14.64+0x200] ;  /* 0x000200080e17a981 */ /* 0x000f68000c1e1900 */
[----:B------:R-:W2:Y:S01]  /*7f40*/  @!P0 LDG.E R46, desc[UR8][R34.64] ;  /* 0x00000008222e8981 */ /* 0x000ea2000c1e1900 */
[----:B------:R-:W-:-:S03]  /*7f50*/  ISETP.NE.AND P0, PT, R25, RZ, PT ;  /* 0x000000ff1900720c */ /* 0x000fc60003f05270 */
[----:B------:R-:W2:Y:S04]  /*7f60*/  @!P3 LDG.E R25, desc[UR8][R14.64+0x280] ;  /* 0x000280080e19b981 */ /* 0x000ea8000c1e1900 */
[----:B------:R-:W2:Y:S06]  /*7f70*/  @!P1 LDG.E R21, desc[UR8][R14.64+0x180] ;  /* 0x000180080e159981 */ /* 0x000eac000c1e1900 */
[----:B------:R0:W2:Y:S01]  /*7f80*/  @!P0 LDG.E R19, desc[UR8][R14.64+0x100] ;  /* 0x000100080e138981 */ /* 0x0000a2000c1e1900 */
[----:B------:R-:W-:-:S02]  /*7f90*/  IMAD.MOV.U32 R50, RZ, RZ, R42 ;  /* 0x000000ffff327224 */ /* 0x000fc400078e002a */
[----:B------:R-:W-:Y:S02]  /*7fa0*/  IMAD.MOV.U32 R52, RZ, RZ, R42 ;  /* 0x000000ffff347224 */ /* 0x000fe400078e002a */
[-CC-:B---3--:R-:W-:Y:S02]  /*7fb0*/  @!P4 IMAD R27, R27, R16.reuse, R17.reuse ;  /* 0x000000101b1bc224 */ /* 0x188fe400078e0211 */
[-CC-:B----4-:R-:W-:Y:S02]  /*7fc0*/  @!P6 IMAD R31, R31, R16.reuse, R17.reuse ;  /* 0x000000101f1fe224 */ /* 0x190fe400078e0211 */
[----:B0-----:R-:W-:Y:S02]  /*7fd0*/  @!P5 IMAD R15, R29, R16, R17 ;  /* 0x000000101d0fd224 */ /* 0x001fe400078e0211 */
[----:B------:R-:W-:-:S04]  /*7fe0*/  @!P4 IMAD.WIDE R34, R27, 0x4, R8 ;  /* 0x000000041b22c825 */ /* 0x000fc800078e0208 */
[----:B------:R-:W-:-:S04]  /*7ff0*/  @!P5 IMAD.WIDE R14, R15, 0x4, R8 ;  /* 0x000000040f0ed825 */ /* 0x000fc800078e0208 */
[--C-:B------:R-:W-:Y:S02]  /*8000*/  IMAD.MOV.U32 R54, RZ, RZ, R42.reuse ;  /* 0x000000ffff367224 */ /* 0x100fe400078e002a */
[----:B------:R-:W-:-:S04]  /*8010*/  IMAD.MOV.U32 R56, RZ, RZ, R42 ;  /* 0x000000ffff387224 */ /* 0x000fc800078e002a */
[----:B------:R-:W3:Y:S04]  /*8020*/  @!P4 LDG.E R54, desc[UR8][R34.64] ;  /* 0x000000082236c981 */ /* 0x000ee8000c1e1900 */
[----:B------:R-:W4:Y:S01]  /*8030*/  @!P5 LDG.E R56, desc[UR8][R14.64] ;  /* 0x000000080e38d981 */ /* 0x000f22000c1e1900 */
[-CC-:B-----5:R-:W-:Y:S02]  /*8040*/  @!P2 IMAD R23, R23, R16.reuse, R17.reuse ;  /* 0x000000101717a224 */ /* 0x1a0fe400078e0211 */
[-CC-:B--2---:R-:W-:Y:S02]  /*8050*/  @!P1 IMAD R21, R21, R16.reuse, R17.reuse ;  /* 0x0000001015159224 */ /* 0x184fe400078e0211 */
[----:B------:R-:W-:Y:S02]  /*8060*/  @!P0 IMAD R19, R19, R16, R17 ;  /* 0x0000001013138224 */ /* 0x000fe400078e0211 */
[----:B------:R-:W-:-:S04]  /*8070*/  @!P1 IMAD.WIDE R48, R21, 0x4, R8 ;  /* 0x0000000415309825 */ /* 0x000fc800078e0208 */
[----:B------:R-:W-:Y:S01]  /*8080*/  @!P0 IMAD.WIDE R44, R19, 0x4, R8 ;  /* 0x00000004132c8825 */ /* 0x000fe200078e0208 */
[----:B------:R0:W2:Y:S03]  /*8090*/  @!P1 LDG.E R52, desc[UR8][R48.64] ;  /* 0x0000000830349981 */ /* 0x0000a6000c1e1900 */
[----:B------:R-:W-:Y:S01]  /*80a0*/  @!P3 IMAD R25, R25, R16, R17 ;  /* 0x000000101919b224 */ /* 0x000fe200078e0211 */
[----:B------:R1:W5:Y:S01]  /*80b0*/  @!P0 LDG.E R50, desc[UR8][R44.64] ;  /* 0x000000082c328981 */ /* 0x000362000c1e1900 */
[----:B------:R-:W-:-:S04]  /*80c0*/  @!P2 IMAD.WIDE R38, R23, 0x4, R8 ;  /* 0x000000041726a825 */ /* 0x000fc800078e0208 */
[----:B------:R-:W-:-:S04]  /*80d0*/  @!P3 IMAD.WIDE R40, R25, 0x4, R8 ;  /* 0x000000041928b825 */ /* 0x000fc800078e0208 */
[--C-:B0-----:R-:W-:Y:S02]  /*80e0*/  IMAD.MOV.U32 R48, RZ, RZ, R42.reuse ;  /* 0x000000ffff307224 */ /* 0x101fe400078e002a */
[----:B-1----:R-:W-:Y:S02]  /*80f0*/  IMAD.MOV.U32 R44, RZ, RZ, R42 ;  /* 0x000000ffff2c7224 */ /* 0x002fe400078e002a */
[----:B------:R-:W-:Y:S02]  /*8100*/  @!P6 IMAD.WIDE R8, R31, 0x4, R8 ;  /* 0x000000041f08e825 */ /* 0x000fe400078e0208 */
[----:B------:R-:W5:Y:S04]  /*8110*/  @!P3 LDG.E R48, desc[UR8][R40.64] ;  /* 0x000000082830b981 */ /* 0x000f68000c1e1900 */
[----:B------:R-:W5:Y:S04]  /*8120*/  @!P2 LDG.E R44, desc[UR8][R38.64] ;  /* 0x00000008262ca981 */ /* 0x000f68000c1e1900 */
[----:B------:R-:W5:Y:S01]  /*8130*/  @!P6 LDG.E R42, desc[UR8][R8.64] ;  /* 0x00000008082ae981 */ /* 0x000f62000c1e1900 */
[----:B------:R-:W-:Y:S01]  /*8140*/  ISETP.NE.AND P6, PT, R13, RZ, PT ;  /* 0x000000ff0d00720c */ /* 0x000fe20003fc5270 */
[----:B------:R-:W-:-:S12]  /*8150*/  IMAD.MOV.U32 R16, RZ, RZ, RZ ;  /* 0x000000ffff107224 */ /* 0x000fd800078e00ff */
[----:B------:R0:W5:Y:S04]  /*8160*/  @!P6 LDG.E.CONSTANT R16, desc[UR8][R4.64+-0x4] ;  /* 0xfffffc080410e981 */ /* 0x000168000c1e9900 */
[----:B------:R-:W-:Y:S04]  /*8170*/  STS [R3], R10 ;  /* 0x0000000a03007388 */ /* 0x000fe80000000800 */
[----:B------:R-:W-:Y:S04]  /*8180*/  STS [R3+0x80], R46 ;  /* 0x0000802e03007388 */ /* 0x000fe80000000800 */
[----:B---3--:R-:W-:Y:S04]  /*8190*/  STS [R3+0x300], R54 ;  /* 0x0003003603007388 */ /* 0x008fe80000000800 */
[----:B----4-:R-:W-:Y:S01]  /*81a0*/  STS [R3+0x380], R56 ;  /* 0x0003803803007388 */ /* 0x010fe20000000800 */
[----:B0-----:R-:W-:-:S02]  /*81b0*/  LEA R4, R13, UR4, 0x2 ;  /* 0x000000040d047c11 */ /* 0x001fc4000f8e10ff */
[C---:B------:R-:W-:Y:S01]  /*81c0*/  ISETP.NE.AND P0, PT, R13.reuse, RZ, PT ;  /* 0x000000ff0d00720c */ /* 0x040fe20003f05270 */
[----:B------:R-:W-:-:S04]  /*81d0*/  IMAD R37, R13, 0x9, RZ ;  /* 0x000000090d257824 */ /* 0x000fc800078e02ff */
[----:B------:R-:W-:Y:S01]  /*81e0*/  VIADD R5, R37, 0x2 ;  /* 0x0000000225057836 */ /* 0x000fe20000000000 */
[----:B------:R-:W-:Y:S02]  /*81f0*/  ISETP.EQ.U32.AND P3, PT, R0, R37, PT ;  /* 0x000000250000720c */ /* 0x000fe40003f62070 */
[----:B------:R-:W-:Y:S02]  /*8200*/  ISETP.NE.AND P1, PT, R32, R30, PT ;  /* 0x0000001e2000720c */ /* 0x000fe40003f25270 */
[----:B------:R-:W-:Y:S02]  /*8210*/  ISETP.EQ.U32.AND P2, PT, R0, R5, PT ;  /* 0x000000050000720c */ /* 0x000fe40003f42070 */
[----:B------:R-:W-:-:S04]  /*8220*/  ISETP.NE.AND P4, PT, R30, R28, PT ;  /* 0x0000001c1e00720c */ /* 0x000fc80003f85270 */
[----:B------:R-:W-:Y:S01]  /*8230*/  ISETP.EQ.OR.EX P2, PT, R2, RZ, P4, P2 ;  /* 0x000000ff0200720c */ /* 0x000fe20002742720 */
[----:B------:R-:W-:-:S05]  /*8240*/  VIADD R5, R37, 0x3 ;  /* 0x0000000325057836 */ /* 0x000fca0000000000 */
[----:B------:R-:W-:Y:S01]  /*8250*/  ISETP.EQ.U32.AND P4, PT, R0, R5, PT ;  /* 0x000000050000720c */ /* 0x000fe20003f82070 */
[----:B------:R-:W-:Y:S01]  /*8260*/  VIADD R5, R37, 0x5 ;  /* 0x0000000525057836 */ /* 0x000fe20000000000 */
[----:B------:R-:W-:Y:S01]  /*8270*/  P2R R8, PR, RZ, 0x40 ;  /* 0x00000040ff087803 */ /* 0x000fe20000000000 */
[----:B--2---:R-:W-:Y:S04]  /*8280*/  STS [R3+0x180], R52 ;  /* 0x0001803403007388 */ /* 0x004fe80000000800 */
[----:B-----5:R-:W-:Y:S04]  /*8290*/  STS [R3+0x100], R50 ;  /* 0x0001003203007388 */ /* 0x020fe80000000800 */
        /* <DEDUP_REMOVED lines=12> */
[----:B------:R1:W-:Y:S01]  /*8360*/  LDS R19, [R6+0x1c] ;  /* 0x00001c0006137984 */ /* 0x0003e20000000800 */
[----:B------:R-:W-:Y:S06]  /*8370*/  BAR.SYNC.DEFER_BLOCKING 0x0 ;  /* 0x0000000000007b1d */ /* 0x000fec0000010000 */
[----:B------:R-:W-:Y:S02]  /*8380*/  STS [R4+0x4d8], R11 ;  /* 0x0004d80b04007388 */ /* 0x000fe40000000800 */
[----:B------:R-:W-:Y:S06]  /*8390*/  BAR.SYNC.DEFER_BLOCKING 0x0 ;  /* 0x0000000000007b1d */ /* 0x000fec0000010000 */
[----:B------:R-:W2:Y:S01]  /*83a0*/  @P0 LDS R16, [R4+0x4d4] ;  /* 0x0004d40004100984 */ /* 0x000ea20000000800 */
[----:B0-----:R-:W-:-:S05]  /*83b0*/  VIADD R3, R37, 0x1 ;  /* 0x0000000125037836 */ /* 0x001fca0000000000 */
[----:B------:R-:W-:-:S04]  /*83c0*/  ISETP.EQ.U32.AND P5, PT, R0, R3, PT ;  /* 0x000000030000720c */ /* 0x000fc80003fa2070 */
[----:B------:R-:W-:Y:S02]  /*83d0*/  ISETP.EQ.OR.EX P1, PT, R2, RZ, P1, P5 ;  /* 0x000000ff0200720c */ /* 0x000fe40000f22750 */
[----:B-1----:R-:W-:Y:S02]  /*83e0*/  SEL R6, RZ, 0x1, !P2 ;  /* 0x00000001ff067807 */ /* 0x002fe40005000000 */
[----:B------:R-:W-:Y:S02]  /*83f0*/  SEL R3, RZ, 0x1, !P1 ;  /* 0x00000001ff037807 */ /* 0x000fe40004800000 */
[----:B--2---:R-:W-:-:S04]  /*8400*/  ISETP.NE.AND P0, PT, R16, R32, PT ;  /* 0x000000201000720c */ /* 0x004fc80003f05270 */
[----:B------:R-:W-:-:S04]  /*8410*/  ISETP.EQ.OR.EX P3, PT, R2, RZ, P0, P3 ;  /* 0x000000ff0200720c */ /* 0x000fc80000762730 */
[----:B------:R-:W-:-:S04]  /*8420*/  SEL R4, RZ, 0x1, !P3 ;  /* 0x00000001ff047807 */ /* 0x000fc80005800000 */
[----:B------:R-:W-:Y:S01]  /*8430*/  IADD3 R6, P0, P5, R6, R3, R4 ;  /* 0x0000000306067210 */ /* 0x000fe20007d1e004 */
[----:B------:R-:W-:-:S03]  /*8440*/  VIADD R3, R37, 0x4 ;  /* 0x0000000425037836 */ /* 0x000fc60000000000 */
[----:B------:R-:W-:Y:S02]  /*8450*/  IADD3.X R9, PT, PT, RZ, RZ, RZ, P0, P5 ;  /* 0x000000ffff097210 */ /* 0x000fe400007ea4ff */
[----:B------:R-:W-:Y:S02]  /*8460*/  ISETP.NE.AND P5, PT, R28, R26, PT ;  /* 0x0000001a1c00720c */ /* 0x000fe40003fa5270 */
[----:B------:R-:W-:Y:S02]  /*8470*/  P2R R14, PR, RZ, 0x8 ;  /* 0x00000008ff0e7803 */ /* 0x000fe40000000000 */
[----:B------:R-:W-:Y:S02]  /*8480*/  ISETP.EQ.OR.EX P3, PT, R2, RZ, P5, P4 ;  /* 0x000000ff0200720c */ /* 0x000fe40002f62740 */
[----:B------:R-:W-:Y:S02]  /*8490*/  ISETP.EQ.U32.AND P0, PT, R0, R3, PT ;  /* 0x000000030000720c */ /* 0x000fe40003f02070 */
[----:B------:R-:W-:-:S04]  /*84a0*/  ISETP.NE.AND P4, PT, R26, R24, PT ;  /* 0x000000181a00720c */ /* 0x000fc80003f85270 */
[----:B------:R-:W-:Y:S02]  /*84b0*/  ISETP.EQ.OR.EX P5, PT, R2, RZ, P4, P0 ;  /* 0x000000ff0200720c */ /* 0x000fe400027a2700 */
[----:B------:R-:W-:Y:S01]  /*84c0*/  ISETP.EQ.U32.AND P0, PT, R0, R5, PT ;  /* 0x000000050000720c */ /* 0x000fe20003f02070 */
[----:B------:R-:W-:Y:S01]  /*84d0*/  VIADD R5, R37, 0x6 ;  /* 0x0000000625057836 */ /* 0x000fe20000000000 */
[----:B------:R-:W-:Y:S02]  /*84e0*/  ISETP.NE.AND P4, PT, R24, R22, PT ;  /* 0x000000161800720c */ /* 0x000fe40003f85270 */
[----:B------:R-:W-:Y:S02]  /*84f0*/  P2R R3, PR, RZ, 0x8 ;  /* 0x00000008ff037803 */ /* 0x000fe40000000000 */
[----:B------:R-:W-:Y:S02]  /*8500*/  ISETP.EQ.OR.EX P6, PT, R2, RZ, P4, P0 ;  /* 0x000000ff0200720c */ /* 0x000fe400027c2700 */
[----:B------:R-:W-:-:S02]  /*8510*/  ISETP.EQ.U32.AND P0, PT, R0, R5, PT ;  /* 0x000000050000720c */ /* 0x000fc40003f02070 */
[----:B------:R-:W-:-:S04]  /*8520*/  ISETP.NE.AND P4, PT, R22, R20, PT ;  /* 0x000000141600720c */ /* 0x000fc80003f85270 */
[----:B------:R-:W-:Y:S02]  /*8530*/  ISETP.EQ.OR.EX P3, PT, R2, RZ, P4, P0 ;  /* 0x000000ff0200720c */ /* 0x000fe40002762700 */
[----:B------:R-:W-:-:S04]  /*8540*/  ISETP.NE.AND P0, PT, R3, RZ, PT ;  /* 0x000000ff0300720c */ /* 0x000fc80003f05270 */
[----:B------:R-:W-:-:S04]  /*8550*/  SEL R15, RZ, 0x1, !P0 ;  /* 0x00000001ff0f7807 */ /* 0x000fc80004000000 */
[----:B------:R-:W-:Y:S02]  /*8560*/  IADD3 R15, P0, PT, R6, R15, RZ ;  /* 0x0000000f060f7210 */ /* 0x000fe40007f1e0ff */
[----:B------:R-:W-:-:S03]  /*8570*/  SEL R6, RZ, 0x1, !P5 ;  /* 0x00000001ff067807 */ /* 0x000fc60006800000 */
[----:B------:R-:W-:Y:S01]  /*8580*/  IMAD.X R9, RZ, RZ, R9, P0 ;  /* 0x000000ffff097224 */ /* 0x000fe200000e0609 */
[----:B------:R-:W-:Y:S02]  /*8590*/  IADD3 R17, P0, PT, R15, R6, RZ ;  /* 0x000000060f117210 */ /* 0x000fe40007f1e0ff */
[----:B------:R-:W-:Y:S02]  /*85a0*/  SEL R6, RZ, 0x1, !P6 ;  /* 0x00000001ff067807 */ /* 0x000fe40007000000 */
[----:B------:R-:W-:Y:S01]  /*85b0*/  SEL R15, RZ, 0x1, !P3 ;  /* 0x00000001ff0f7807 */ /* 0x000fe20005800000 */
[----:B------:R-:W-:-:S03]  /*85c0*/  IMAD.X R9, RZ, RZ, R9, P0 ;  /* 0x000000ffff097224 */ /* 0x000fc600000e0609 */
[----:B------:R-:W-:-:S04]  /*85d0*/  IADD3 R15, P0, P4, R15, R17, R6 ;  /* 0x000000110f0f7210 */ /* 0x000fc80007c1e006 */
[----:B------:R-:W-:Y:S01]  /*85e0*/  IADD3.X R35, PT, PT, RZ, R9, RZ, P0, P4 ;  /* 0x00000009ff237210 */ /* 0x000fe200007e84ff */
[C---:B------:R-:W-:Y:S01]  /*85f0*/  VIADD R9, R37.reuse, 0x7 ;  /* 0x0000000725097836 */ /* 0x040fe20000000000 */
[----:B------:R-:W-:Y:S01]  /*8600*/  ISETP.NE.AND P0, PT, R20, R18, PT ;  /* 0x000000121400720c */ /* 0x000fe20003f05270 */
[----:B------:R-:W-:-:S03]  /*8610*/  VIADD R37, R37, 0x8 ;  /* 0x0000000825257836 */ /* 0x000fc60000000000 */
[----:B------:R-:W-:Y:S02]  /*8620*/  ISETP.EQ.U32.AND P4, PT, R0, R9, PT ;  /* 0x000000090000720c */ /* 0x000fe40003f82070 */
[----:B------:R-:W-:Y:S02]  /*8630*/  P2R R4, PR, RZ, 0x20 ;  /* 0x00000020ff047803 */ /* 0x000fe40000000000 */
[----:B------:R-:W-:Y:S02]  /*8640*/  ISETP.EQ.OR.EX P4, PT, R2, RZ, P0, P4 ;  /* 0x000000ff0200720c */ /* 0x000fe40000782740 */
[----:B------:R-:W-:Y:S02]  /*8650*/  ISETP.EQ.U32.AND P0, PT, R0, R37, PT ;  /* 0x000000250000720c */ /* 0x000fe40003f02070 */
[----:B------:R-:W-:Y:S02]  /*8660*/  ISETP.NE.AND P5, PT, R18, R11, PT ;  /* 0x0000000b1200720c */ /* 0x000fe40003fa5270 */
[----:B------:R-:W-:-:S02]  /*8670*/  P2R R5, PR, RZ, 0x40 ;  /* 0x00000040ff057803 */ /* 0x000fc40000000000 */
[----:B------:R-:W-:Y:S02]  /*8680*/  ISETP.EQ.OR.EX P6, PT, R2, RZ, P5, P0 ;  /* 0x000000ff0200720c */ /* 0x000fe40002fc2700 */
[----:B------:R-:W-:Y:S02]  /*8690*/  SEL R9, RZ, 0x1, !P4 ;  /* 0x00000001ff097807 */ /* 0x000fe40006000000 */
[----:B------:R-:W-:-:S04]  /*86a0*/  SEL R6, RZ, 0x1, !P6 ;  /* 0x00000001ff067807 */ /* 0x000fc80007000000 */
[----:B------:R-:W-:Y:S01]  /*86b0*/  IADD3 R15, P0, P5, R6, R15, R9 ;  /* 0x0000000f060f7210 */ /* 0x000fe20007d1e009 */
[----:B------:R-:W-:-:S05]  /*86c0*/  FADD R6, R33, R31 ;  /* 0x0000001f21067221 */ /* 0x000fca0000000000 */
[----:B------:R-:W-:-:S05]  /*86d0*/  FSEL R6, R31, R6, P1 ;  /* 0x000000061f067208 */ /* 0x000fca0000800000 */
[----:B------:R-:W-:-:S05]  /*86e0*/  FADD R6, R29, R6 ;  /* 0x000000061d067221 */ /* 0x000fca0000000000 */
[----:B------:R-:W-:Y:S02]  /*86f0*/  FSEL R6, R29, R6, P2 ;  /* 0x000000061d067208 */ /* 0x000fe40001000000 */
[----:B------:R-:W-:Y:S02]  /*8700*/  P2R R42, PR, RZ, 0x8 ;  /* 0x00000008ff2a7803 */ /* 0x000fe40000000000 */
[----:B------:R-:W-:Y:S01]  /*8710*/  P2R R34, PR, RZ, 0x8 ;  /* 0x00000008ff227803 */ /* 0x000fe20000000000 */
[----:B------:R-:W-:Y:S01]  /*8720*/  FADD R6, R27, R6 ;  /* 0x000000061b067221 */ /* 0x000fe20000000000 */
[----:B------:R-:W-:-:S04]  /*8730*/  ISETP.NE.AND P3, PT, R3, RZ, PT ;  /* 0x000000ff0300720c */ /* 0x000fc80003f65270 */
[----:B------:R-:W-:Y:S02]  /*8740*/  FSEL R6, R27, R6, P3 ;  /* 0x000000061b067208 */ /* 0x000fe40001800000 */
[----:B------:R-:W-:Y:S02]  /*8750*/  IADD3.X R35, PT, PT, RZ, R35, RZ, P0, P5 ;  /* 0x00000023ff237210 */ /* 0x000fe400007ea4ff */
[----:B------:R-:W-:Y:S01]  /*8760*/  ISETP.NE.AND P0, PT, R4, RZ, PT ;  /* 0x000000ff0400720c */ /* 0x000fe20003f05270 */
[----:B------:R-:W-:-:S05]  /*8770*/  FADD R6, R25, R6 ;  /* 0x0000000619067221 */ /* 0x000fca0000000000 */
[----:B------:R-:W-:Y:S02]  /*8780*/  FSEL R6, R25, R6, P0 ;  /* 0x0000000619067208 */ /* 0x000fe40000000000 */
[----:B------:R-:W-:-:S03]  /*8790*/  ISETP.NE.AND P5, PT, R5, RZ, PT ;  /* 0x000000ff0500720c */ /* 0x000fc60003fa5270 */
[----:B------:R-:W-:-:S05]  /*87a0*/  FADD R6, R23, R6 ;  /* 0x0000000617067221 */ /* 0x000fca0000000000 */
[----:B------:R-:W-:Y:S02]  /*87b0*/  FSEL R6, R23, R6, P5 ;  /* 0x0000000617067208 */ /* 0x000fe40002800000 */
[----:B------:R-:W-:-:S03]  /*87c0*/  ISETP.NE.AND P3, PT, R34, RZ, PT ;  /* 0x000000ff2200720c */ /* 0x000fc60003f65270 */
[----:B------:R-:W-:-:S05]  /*87d0*/  FADD R6, R21, R6 ;  /* 0x0000000615067221 */ /* 0x000fca0000000000 */
[----:B------:R-:W-:-:S05]  /*87e0*/  FSEL R6, R21, R6, P3 ;  /* 0x0000000615067208 */ /* 0x000fca0001800000 */
[----:B------:R-:W-:-:S05]  /*87f0*/  FADD R6, R19, R6 ;  /* 0x0000000613067221 */ /* 0x000fca0000000000 */
[----:B------:R-:W-:-:S05]  /*8800*/  FSEL R9, R19, R6, P4 ;  /* 0x0000000613097208 */ /* 0x000fca0002000000 */
[----:B------:R-:W-:Y:S01]  /*8810*/  @!P6 FADD R10, R10, R9 ;  /* 0x000000090a0ae221 */ /* 0x000fe20000000000 */
[----:B------:R-:W0:Y:S04]  /*8820*/  SHFL.UP PT, R6, R15, 0x1, RZ ;  /* 0x042000000f067989 */ /* 0x000e2800000e00ff */
[----:B------:R-:W1:Y:S01]  /*8830*/  SHFL.UP PT, R9, R10, 0x1, RZ ;  /* 0x042000000a097989 */ /* 0x000e6200000e00ff */
[----:B------:R-:W-:Y:S02]  /*8840*/  P2R R43, PR, RZ, 0x40 ;  /* 0x00000040ff2b7803 */ /* 0x000fe40000000000 */
[----:B------:R-:W-:Y:S02]  /*8850*/  ISETP.NE.AND P6, PT, R8, RZ, PT ;  /* 0x000000ff0800720c */ /* 0x000fe40003fc5270 */
[----:B------:R-:W2:Y:S01]  /*8860*/  SHFL.UP PT, R8, R35, 0x1, RZ ;  /* 0x0420000023087989 */ /* 0x000ea200000e00ff */
[----:B------:R-:W-:-:S02]  /*8870*/  ISETP.GE.AND P5, PT, R36, 0x1, PT ;  /* 0x000000012400780c */ /* 0x000fc40003fa6270 */
[----:B------:R-:W-:-:S04]  /*8880*/  ISETP.NE.U32.AND P0, PT, R15, RZ, PT ;  /* 0x000000ff0f00720c */ /* 0x000fc80003f05070 */
[----:B------:R-:W-:Y:S02]  /*8890*/  ISETP.NE.AND.EX P0, PT, R35, RZ, PT, P0 ;  /* 0x000000ff2300720c */ /* 0x000fe40003f05300 */
[----:B0-----:R-:W-:Y:S01]  /*88a0*/  SEL R6, R6, RZ, P5 ;  /* 0x000000ff06067207 */ /* 0x001fe20002800000 */
[----:B-1----:R-:W-:-:S05]  /*88b0*/  FADD R9, R10, R9 ;  /* 0x000000090a097221 */ /* 0x002fca0000000000 */
[----:B------:R-:W-:Y:S02]  /*88c0*/  @P5 FSEL R10, R9, R10, !P0 ;  /* 0x0000000a090a5208 */ /* 0x000fe40004000000 */
[----:B--2---:R-:W-:Y:S02]  /*88d0*/  SEL R8, R8, RZ, P5 ;  /* 0x000000ff08087207 */ /* 0x004fe40002800000 */
[----:B------:R-:W-:Y:S01]  /*88e0*/  IADD3 R11, P0, PT, R6, R15, RZ ;  /* 0x0000000f060b7210 */ /* 0x000fe20007f1e0ff */
[----:B------:R-:W0:Y:S04]  /*88f0*/  SHFL.UP PT, R9, R10, 0x2, RZ ;  /* 0x044000000a097989 */ /* 0x000e2800000e00ff */
[----:B------:R-:W-:Y:S01]  /*8900*/  IMAD.X R17, R8, 0x1, R35, P0 ;  /* 0x0000000108117824 */ /* 0x000fe200000e0623 */
[----:B------:R-:W1:Y:S04]  /*8910*/  SHFL.UP PT, R6, R11, 0x2, RZ ;  /* 0x044000000b067989 */ /* 0x000e6800000e00ff */
[----:B------:R-:W2:Y:S01]  /*8920*/  SHFL.UP PT, R8, R17, 0x2, RZ ;  /* 0x0440000011087989 */ /* 0x000ea200000e00ff */
[----:B------:R-:W-:-:S02]  /*8930*/  ISETP.GE.AND P5, PT, R36, 0x2, PT ;  /* 0x000000022400780c */ /* 0x000fc40003fa6270 */
[----:B------:R-:W-:-:S04]  /*8940*/  ISETP.NE.U32.AND P0, PT, R11, RZ, PT ;  /* 0x000000ff0b00720c */ /* 0x000fc80003f05070 */
[----:B------:R-:W-:Y:S01]  /*8950*/  ISETP.NE.AND.EX P0, PT, R17, RZ, PT, P0 ;  /* 0x000000ff1100720c */ /* 0x000fe20003f05300 */
[----:B0-----:R-:W-:Y:S01]  /*8960*/  FADD R9, R10, R9 ;  /* 0x000000090a097221 */ /* 0x001fe20000000000 */
[----:B-1----:R-:W-:-:S05]  /*8970*/  SEL R6, R6, RZ, P5 ;  /* 0x000000ff06067207 */ /* 0x002fca0002800000 */
        /* <DEDUP_REMOVED lines=26> */
[----:B------:R-:W-:Y:S02]  /*8b20*/  IADD3 R15, P0, PT, R6, R11, RZ ;  /* 0x0000000b060f7210 */ /* 0x000fe40007f1e0ff */
[----:B------:R-:W-:-:S03]  /*8b30*/  ISETP.NE.AND P3, PT, R14, RZ, PT ;  /* 0x000000ff0e00720c */ /* 0x000fc60003f65270 */
[----:B------:R-:W-:Y:S01]  /*8b40*/  IMAD.X R14, R8, 0x1, R17, P0 ;  /* 0x00000001080e7824 */ /* 0x000fe200000e0611 */
[----:B------:R-:W0:Y:S04]  /*8b50*/  SHFL.UP PT, R6, R15, 0x10, RZ ;  /* 0x060000000f067989 */ /* 0x000e2800000e00ff */
[----:B------:R-:W1:Y:S04]  /*8b60*/  SHFL.UP PT, R8, R14, 0x10, RZ ;  /* 0x060000000e087989 */ /* 0x000e6800000e00ff */
[----:B------:R-:W2:Y:S01]  /*8b70*/  SHFL.UP PT, R11, R10, 0x10, RZ ;  /* 0x060000000a0b7989 */ /* 0x000ea200000e00ff */
[----:B------:R-:W-:-:S04]  /*8b80*/  ISETP.GE.AND P0, PT, R36, 0x10, PT ;  /* 0x000000102400780c */ /* 0x000fc80003f06270 */
[----:B0-----:R-:W-:Y:S02]  /*8b90*/  SEL R6, R6, RZ, P0 ;  /* 0x000000ff06067207 */ /* 0x001fe40000000000 */
[----:B-1----:R-:W-:Y:S02]  /*8ba0*/  SEL R9, R8, RZ, P0 ;  /* 0x000000ff08097207 */ /* 0x002fe40000000000 */
[----:B------:R-:W-:-:S05]  /*8bb0*/  IADD3 R8, P5, PT, R6, R15, RZ ;  /* 0x0000000f06087210 */ /* 0x000fca0007fbe0ff */
[----:B------:R-:W-:Y:S01]  /*8bc0*/  IMAD.X R9, R9, 0x1, R14, P5 ;  /* 0x0000000109097824 */ /* 0x000fe200028e060e */
[----:B------:R-:W-:Y:S01]  /*8bd0*/  ISETP.NE.U32.AND P5, PT, R15, RZ, PT ;  /* 0x000000ff0f00720c */ /* 0x000fe20003fa5070 */
[----:B--2---:R-:W-:-:S03]  /*8be0*/  FADD R11, R10, R11 ;  /* 0x0000000b0a0b7221 */ /* 0x004fc60000000000 */
[----:B------:R-:W-:-:S04]  /*8bf0*/  ISETP.NE.AND.EX P5, PT, R14, RZ, PT, P5 ;  /* 0x000000ff0e00720c */ /* 0x000fc80003fa5350 */
[----:B------:R-:W-:Y:S02]  /*8c00*/  FSEL R37, R11, R10, !P5 ;  /* 0x0000000a0b257208 */ /* 0x000fe40006800000 */
[----:B------:R-:W-:-:S13]  /*8c10*/  ISETP.NE.AND P5, PT, R36, 0x1f, PT ;  /* 0x0000001f2400780c */ /* 0x000fda0003fa5270 */
[----:B------:R-:W-:-:S05]  /*8c20*/  @!P5 LEA R38, R7, UR4, 0x4 ;  /* 0x000000040726dc11 */ /* 0x000fca000f8e20ff */
[----:B------:R-:W-:Y:S04]  /*8c30*/  @!P5 STS.64 [R38], R8 ;  /* 0x000000082600d388 */ /* 0x000fe80000000a00 */
[----:B------:R-:W-:Y:S01]  /*8c40*/  @!P5 STS [R38+0x8], R37 ;  /* 0x000008252600d388 */ /* 0x000fe20000000800 */
[----:B------:R-:W-:Y:S01]  /*8c50*/  BAR.SYNC.DEFER_BLOCKING 0x0 ;  /* 0x0000000000007b1d */ /* 0x000fe20000010000 */
[----:B------:R-:W-:-:S05]  /*8c60*/  FSEL R17, R10, R37, !P0 ;  /* 0x000000250a117208 */ /* 0x000fca0004000000 */
[----:B------:R-:W-:Y:S04]  /*8c70*/  LDS.64 R34, [UR4+0x10] ;  /* 0x00001004ff227984 */ /* 0x000fe80008000a00 */
[----:B------:R-:W0:Y:S04]  /*8c80*/  LDS.64 R14, [UR4] ;  /* 0x00000004ff0e7984 */ /* 0x000e280008000a00 */
[----:B------:R-:W1:Y:S04]  /*8c90*/  LDS.64 R10, [UR4+0x20] ;  /* 0x00002004ff0a7984 */ /* 0x000e680008000a00 */
[----:B------:R-:W-:Y:S04]  /*8ca0*/  LDS R6, [UR4+0x8] ;  /* 0x00000804ff067984 */ /* 0x000fe80008000800 */
[----:B------:R-:W2:Y:S01]  /*8cb0*/  LDS R37, [UR4+0x18] ;  /* 0x00001804ff257984 */ /* 0x000ea20008000800 */
[----:B0-----:R-:W-:-:S05]  /*8cc0*/  IADD3 R41, P0, PT, R14, R34, RZ ;  /* 0x000000220e297210 */ /* 0x001fca0007f1e0ff */
[----:B------:R-:W-:Y:S01]  /*8cd0*/  IMAD.X R47, R15, 0x1, R35, P0 ;  /* 0x000000010f2f7824 */ /* 0x000fe200000e0623 */
[----:B-1----:R-:W-:-:S05]  /*8ce0*/  IADD3 R39, P0, PT, R10, R41, RZ ;  /* 0x000000290a277210 */ /* 0x002fca0007f1e0ff */
[----:B------:R-:W-:Y:S01]  /*8cf0*/  IMAD.X R45, R11, 0x1, R47, P0 ;  /* 0x000000010b2d7824 */ /* 0x000fe200000e062f */
[----:B------:R-:W-:-:S04]  /*8d00*/  ISETP.NE.U32.AND P0, PT, R34, RZ, PT ;  /* 0x000000ff2200720c */ /* 0x000fc80003f05070 */
[----:B------:R-:W-:-:S13]  /*8d10*/  ISETP.NE.AND.EX P0, PT, R35, RZ, PT, P0 ;  /* 0x000000ff2300720c */ /* 0x000fda0003f05300 */
[----:B--2---:R-:W-:Y:S01]  /*8d20*/  @!P0 FADD R37, R6, R37 ;  /* 0x0000002506258221 */ /* 0x004fe20000000000 */
[----:B------:R-:W-:-:S04]  /*8d30*/  ISETP.NE.AND P0, PT, R7, 0x2, PT ;  /* 0x000000020700780c */ /* 0x000fc80003f05270 */
[----:B------:R-:W-:Y:S02]  /*8d40*/  SEL R34, R41, R14, !P0 ;  /* 0x0000000e29227207 */ /* 0x000fe40004000000 */
[----:B------:R-:W-:Y:S01]  /*8d50*/  SEL R40, R47, R15, !P0 ;  /* 0x0000000f2f287207 */ /* 0x000fe20004000000 */
[----:B------:R-:W0:Y:S01]  /*8d60*/  LDS R14, [UR4+0x28] ;  /* 0x00002804ff0e7984 */ /* 0x000e220008000800 */
[----:B------:R-:W-:Y:S02]  /*8d70*/  FSEL R6, R37, R6, !P0 ;  /* 0x0000000625067208 */ /* 0x000fe40004000000 */
[----:B------:R-:W-:Y:S01]  /*8d80*/  ISETP.NE.U32.AND P0, PT, R10, RZ, PT ;  /* 0x000000ff0a00720c */ /* 0x000fe20003f05070 */
[----:B------:R-:W-:Y:S03]  /*8d90*/  LDS R15, [UR4+0x38] ;  /* 0x00003804ff0f7984 */ /* 0x000fe60008000800 */
[----:B------:R-:W-:-:S02]  /*8da0*/  ISETP.NE.AND.EX P0, PT, R11, RZ, PT, P0 ;  /* 0x000000ff0b00720c */ /* 0x000fc40003f05300 */
[----:B------:R-:W1:Y:S11]  /*8db0*/  LDS.64 R10, [UR4+0x30] ;  /* 0x00003004ff0a7984 */ /* 0x000e760008000a00 */
[----:B0-----:R-:W-:Y:S01]  /*8dc0*/  @!P0 FADD R14, R37, R14 ;  /* 0x0000000e250e8221 */ /* 0x001fe20000000000 */
        /* <DEDUP_REMOVED lines=9> */
[----:B------:R-:W-:-:S02]  /*8e60*/  @!P0 FADD R15, R14, R15 ;  /* 0x0000000f0e0f8221 */ /* 0x000fc40000000000 */
[----:B------:R-:W1:Y:S01]  /*8e70*/  LDS R14, [UR4+0x48] ;  /* 0x00004804ff0e7984 */ /* 0x000e620008000800 */
        /* <DEDUP_REMOVED lines=9> */
[----:B-1----:R-:W-:-:S02]  /*8f10*/  @!P0 FADD R14, R15, R14 ;  /* 0x0000000e0f0e8221 */ /* 0x002fc40000000000 */
        /* <DEDUP_REMOVED lines=26> */
[----:B------:R-:W0:Y:S01]  /*90c0*/  LDS R39, [UR4+0x78] ;  /* 0x00007804ff277984 */ /* 0x000e220008000800 */
[----:B------:R-:W-:Y:S02]  /*90d0*/  SEL R34, R35, R34, !P0 ;  /* 0x0000002223227207 */ /* 0x000fe40004000000 */
[----:B------:R-:W-:Y:S02]  /*90e0*/  FSEL R6, R14, R6, !P0 ;  /* 0x000000060e067208 */ /* 0x000fe40004000000 */
[----:B------:R-:W-:-:S04]  /*90f0*/  ISETP.NE.U32.AND P0, PT, R10, RZ, PT ;  /* 0x000000ff0a00720c */ /* 0x000fc80003f05070 */
[----:B------:R-:W-:Y:S01]  /*9100*/  ISETP.NE.AND.EX P0, PT, R11, RZ, PT, P0 ;  /* 0x000000ff0b00720c */ /* 0x000fe20003f05300 */
[----:B------:R1:W2:Y:S04]  /*9110*/  SHFL.UP PT, R41, R8, 0x1, RZ ;  /* 0x0420000008297989 */ /* 0x0002a800000e00ff */
[----:B------:R1:W3:Y:S04]  /*9120*/  SHFL.UP PT, R40, R9, 0x1, RZ ;  /* 0x0420000009287989 */ /* 0x0002e800000e00ff */
[----:B------:R-:W4:Y:S04]  /*9130*/  SHFL.UP PT, R17, R17, 0x1, RZ ;  /* 0x0420000011117989 */ /* 0x000f2800000e00ff */
[----:B0-----:R-:W-:Y:S01]  /*9140*/  @!P0 FADD R39, R14, R39 ;  /* 0x000000270e278221 */ /* 0x001fe20000000000 */
[----:B------:R-:W-:-:S13]  /*9150*/  ISETP.GE.U32.AND P0, PT, R13, 0x20, PT ;  /* 0x000000200d00780c */ /* 0x000fda0003f06070 */
[----:B-1234-:R-:W-:Y:S05]  /*9160*/  @!P0 BRA `(.L_x_680) ;  /* 0x0000000000288947 */ /* 0x01efea0003800000 */
[----:B------:R-:W-:-:S04]  /*9170*/  ISETP.NE.U32.AND P0, PT, R41, RZ, PT ;  /* 0x000000ff2900720c */ /* 0x000fc80003f05070 */
[----:B------:R-:W-:-:S13]  /*9180*/  ISETP.NE.AND.EX P0, PT, R40, RZ, PT, P0 ;  /* 0x000000ff2800720c */ /* 0x000fda0003f05300 */
[----:B------:R-:W-:Y:S01]  /*9190*/  @!P0 FADD R17, R17, R6 ;  /* 0x0000000611118221 */ /* 0x000fe20000000000 */
[----:B------:R-:W-:-:S04]  /*91a0*/  ISETP.NE.AND P0, PT, R36, RZ, PT ;  /* 0x000000ff2400720c */ /* 0x000fc80003f05270 */
[----:B------:R-:W-:Y:S02]  /*91b0*/  SEL R41, R41, RZ, P0 ;  /* 0x000000ff29297207 */ /* 0x000fe40000000000 */
[----:B------:R-:W-:Y:S02]  /*91c0*/  SEL R40, R40, RZ, P0 ;  /* 0x000000ff28287207 */ /* 0x000fe40000000000 */
[----:B------:R-:W-:Y:S02]  /*91d0*/  IADD3 R41, P5, PT, R41, R34, RZ ;  /* 0x0000002229297210 */ /* 0x000fe40007fbe0ff */
[----:B------:R-:W-:-:S03]  /*91e0*/  FSEL R17, R6, R17, !P0 ;  /* 0x0000001106117208 */ /* 0x000fc60004000000 */
[----:B------:R-:W-:Y:S01]  /*91f0*/  IMAD.X R40, R40, 0x1, R7, P5 ;  /* 0x0000000128287824 */ /* 0x000fe200028e0607 */
[----:B------:R-:W-:Y:S07]  /*9200*/  BRA `(.L_x_681) ;  /* 0x00000010005c7947 */ /* 0x000fee0003800000 */
.L_x_680:
[----:B------:R-:W0:Y:S01]  /*9210*/  LDC.64 R6, c[0x0][0x3c0] ;  /* 0x0000f000ff067b82 */ /* 0x000e220000000a00 */
[----:B------:R-:W1:Y:S01]  /*9220*/  LDCU UR5, c[0x0][0x370] ;  /* 0x00006e00ff0577ac */ /* 0x000e620008000800 */
[----:B------:R-:W-:Y:S01]  /*9230*/  @!P6 IMAD.MOV.U32 R10, RZ, RZ, R38 ;  /* 0x000000ffff0ae224 */ /* 0x000fe200078e0026 */
[----:B------:R2:W-:Y:S01]  /*9240*/  @!P6 STS [UR4+0xd0], R39 ;  /* 0x0000d027ff00e988 */ /* 0x0005e20008000804 */
[----:B------:R-:W-:Y:S01]  /*9250*/  @!P6 IMAD.MOV.U32 R11, RZ, RZ, R37 ;  /* 0x000000ffff0be224 */ /* 0x000fe200078e0025 */
[----:B------:R-:W-:Y:S01]  /*9260*/  LOP3.LUT R49, RZ, R13, RZ, 0x33, !PT ;  /* 0x0000000dff317212 */ /* 0x000fe200078e33ff */
[----:B------:R-:W-:Y:S02]  /*9270*/  @!P6 IMAD.MOV.U32 R8, RZ, RZ, R39 ;  /* 0x000000ffff08e224 */ /* 0x000fe400078e0027 */
[----:B------:R-:W-:Y:S01]  /*9280*/  @!P6 IMAD.MOV.U32 R9, RZ, RZ, 0x64 ;  /* 0x00000064ff09e424 */ /* 0x000fe200078e00ff */
[----:B------:R2:W-:Y:S01]  /*9290*/  @!P6 STS.64 [UR4+0xc8], R10 ;  /* 0x0000c80aff00e988 */ /* 0x0005e20008000a04 */
[----:B-1----:R-:W-:Y:S01]  /*92a0*/  UISETP.GT.U32.AND UP0, UPT, UR5, 0x1f3, UPT ;  /* 0x000001f30500788c */ /* 0x002fe2000bf04070 */
[----:B0-----:R-:W-:-:S05]  /*92b0*/  IMAD.WIDE.U32 R6, R12, 0x10, R6 ;  /* 0x000000100c067825 */ /* 0x001fca00078e0006 */
[----:B------:R2:W-:Y:S03]  /*92c0*/  @!P6 ST.E.128.STRONG.GPU desc[UR8][R6.64+0x200], R8 ;  /* 0x000200080600e985 */ /* 0x0005e6000c10fd08 */
[----:B------:R-:W-:Y:S05]  /*92d0*/  BRA.U UP0, `(.L_x_682) ;  /* 0x0000000100087547 */ /* 0x000fea000b800000 */
[----:B------:R0:W-:Y:S06]  /*92e0*/  MEMBAR.SC.CTA ;  /* 0x0000000000007992 */ /* 0x0001ec0000000000 */
[----:B0-----:R-:W-:Y:S05]  /*92f0*/  BRA `(.L_x_683) ;  /* 0x0000000000087947 */ /* 0x001fea0003800000 */
.L_x_682:
[----:B------:R-:W-:Y:S05]  /*9300*/  NANOSLEEP 0x1c2 ;  /* 0x000001c20000795d */ /* 0x000fea0003800000 */
[----:B------:R-:W-:Y:S01]  /*9310*/  NOP ;  /* 0x0000000000007918 */ /* 0x000fe20000000000 */
.L_x_683:
[----:B------:R-:W-:-:S07]  /*9320*/  IMAD.WIDE R14, R49, 0x10, R6 ;  /* 0x00000010310e7825 */ /* 0x000fce00078e0206 */
.L_x_685:
[----:B--2---:R-:W2:Y:S01]  /*9330*/  LD.E.128.STRONG.GPU R8, desc[UR8][R14.64+0x200] ;  /* 0x000200080e087980 */ /* 0x004ea2000c10fd00 */
[----:B------:R-:W-:Y:S05]  /*9340*/  YIELD ;  /* 0x0000000000007946 */ /* 0x000fea0003800000 */
[----:B------:R-:W-:Y:S01]  /*9350*/  UMOV UR5, 0xffffffff ;  /* 0xffffffff00057882 */ /* 0x000fe20000000000 */
[----:B--2---:R-:W-:Y:S02]  /*9360*/  ISETP.NE.AND P0, PT, R9, 0x63, PT ;  /* 0x000000630900780c */ /* 0x004fe40003f05270 */
[----:B------:R-:W-:Y:S11]  /*9370*/  BRA.DIV UR5, `(.L_x_684) ;  /* 0x00000036050c7947 */ /* 0x000ff6000b800000 */
[----:B------:R-:W-:-:S13]  /*9380*/  VOTE.ANY P0, !P0 ;  /* 0x0000000000ff7806 */ /* 0x000fda0004000100 */
.L_x_821:
[----:B------:R-:W-:Y:S05]  /*9390*/  @P0 BRA `(.L_x_685) ;  /* 0xfffffffc00e40947 */ /* 0x000fea000383ffff */
[----:B------:R-:W-:Y:S01]  /*93a0*/  UMOV UR5, 0xffffffff ;  /* 0xffffffff00057882 */ /* 0x000fe20000000000 */
[----:B------:R-:W-:Y:S01]  /*93b0*/  IMAD.MOV.U32 R44, RZ, RZ, R10 ;  /* 0x000000ffff2c7224 */ /* 0x000fe200078e000a */
[----:B------:R-:W-:Y:S01]  /*93c0*/  ISETP.NE.AND P0, PT, R9, 0x65, PT ;  /* 0x000000650900780c */ /* 0x000fe20003f05270 */
[----:B------:R-:W-:Y:S01]  /*93d0*/  IMAD.MOV.U32 R47, RZ, RZ, R11 ;  /* 0x000000ffff2f7224 */ /* 0x000fe200078e000b */
[----:B------:R-:W-:Y:S11]  /*93e0*/  BRA.DIV UR5, `(.L_x_686) ;  /* 0x0000003605107947 */ /* 0x000ff6000b800000 */
[----:B------:R-:W0:Y:S01]  /*93f0*/  S2R R45, SR_GEMASK ;  /* 0x00000000002d7919 */ /* 0x000e220000003c00 */
[----:B------:R-:W-:Y:S01]  /*9400*/  VOTE.ANY R13, PT, !P0 ;  /* 0x00000000000d7806 */ /* 0x000fe200040e0100 */
[----:B------:R-:W-:-:S03]  /*9410*/  IMAD.MOV.U32 R50, RZ, RZ, R8 ;  /* 0x000000ffff327224 */ /* 0x000fc600078e0008 */
[----:B0-----:R-:W-:-:S05]  /*9420*/  LOP3.LUT R13, R13, 0x80000000, R45, 0xec, !PT ;  /* 0x800000000d0d7812 */ /* 0x001fca00078eec2d */
[----:B------:R-:W-:-:S05]  /*9430*/  VIADD R10, R13, 0xffffffff ;  /* 0xffffffff0d0a7836 */ /* 0x000fca0000000000 */
[----:B------:R-:W-:-:S04]  /*9440*/  LOP3.LUT R10, R13, R10, RZ, 0xc, !PT ;  /* 0x0000000a0d0a7212 */ /* 0x000fc800078e0cff */
[----:B------:R-:W0:Y:S02]  /*9450*/  POPC R14, R10 ;  /* 0x0000000a000e7309 */ /* 0x000e240000000000 */
[----:B0-----:R0:W1:Y:S04]  /*9460*/  SHFL.DOWN PT, R15, R8, 0x1, R14 ;  /* 0x08200000080f7989 */ /* 0x00106800000e000e */
[----:B------:R0:W2:Y:S04]  /*9470*/  SHFL.DOWN PT, R35, R44, 0x1, R14 ;  /* 0x082000002c237989 */ /* 0x0000a800000e000e */
[----:B------:R0:W3:Y:S02]  /*9480*/  SHFL.DOWN PT, R34, R47, 0x1, R14 ;  /* 0x082000002f227989 */ /* 0x0000e400000e000e */
.L_x_827:
[----:B------:R-:W-:Y:S01]  /*9490*/  ISETP.GE.AND P5, PT, R36, R14, PT ;  /* 0x0000000e2400720c */ /* 0x000fe20003fa6270 */
[----:B------:R-:W-:Y:S01]  /*94a0*/  UMOV UR5, 0xffffffff ;  /* 0xffffffff00057882 */ /* 0x000fe20000000000 */
[----:B------:R-:W-:-:S11]  /*94b0*/  PLOP3.LUT P0, PT, PT, PT, PT, 0x80, 0x8 ;  /* 0x000000000008781c */ /* 0x000fd60003f0f070 */
[----:B------:R-:W-:-:S04]  /*94c0*/  @!P5 ISETP.NE.U32.AND P6, PT, R44, RZ, PT ;  /* 0x000000ff2c00d20c */ /* 0x000fc80003fc5070 */
[----:B------:R-:W-:-:S04]  /*94d0*/  @!P5 ISETP.NE.AND.EX P6, PT, R47, RZ, PT, P6 ;  /* 0x000000ff2f00d20c */ /* 0x000fc80003fc5360 */
[----:B------:R-:W-:Y:S02]  /*94e0*/  @!P5 PLOP3.LUT P0, PT, P6, PT, PT, 0x80, 0x8 ;  /* 0x000000000008d81c */ /* 0x000fe4000370f070 */
[----:B--2---:R-:W-:-:S05]  /*94f0*/  @!P5 IADD3 R35, P6, PT, R35, R44, RZ ;  /* 0x0000002c2323d210 */ /* 0x004fca0007fde0ff */
[----:B---3--:R-:W-:Y:S02]  /*9500*/  @!P5 IMAD.X R34, R34, 0x1, R47, P6 ;  /* 0x000000012222d824 */ /* 0x008fe400030e062f */
[----:B0-----:R-:W-:Y:S02]  /*9510*/  @!P5 IMAD.MOV.U32 R44, RZ, RZ, R35 ;  /* 0x000000ffff2cd224 */ /* 0x001fe400078e0023 */
[----:B------:R-:W-:Y:S02]  /*9520*/  @!P5 IMAD.MOV.U32 R47, RZ, RZ, R34 ;  /* 0x000000ffff2fd224 */ /* 0x000fe400078e0022 */
[----:B-1----:R-:W-:Y:S01]  /*9530*/  @!P0 FADD R50, R50, R15 ;  /* 0x0000000f32328221 */ /* 0x002fe20000000000 */
[----:B------:R-:W-:Y:S06]  /*9540*/  BRA.DIV UR5, `(.L_x_687) ;  /* 0x0000003605307947 */ /* 0x000fec000b800000 */
.L_x_830:
[----:B------:R-:W-:-:S03]  /*9550*/  UMOV UR5, 0xffffffff ;  /* 0xffffffff00057882 */ /* 0x000fc60000000000 */
[----:B------:R-:W-:Y:S05]  /*9560*/  BRA.DIV UR5, `(.L_x_688) ;  /* 0x0000003605487947 */ /* 0x000fea000b800000 */
[----:B------:R0:W1:Y:S04]  /*9570*/  SHFL.DOWN PT, R35, R44, 0x2, R14 ;  /* 0x084000002c237989 */ /* 0x00006800000e000e */
[----:B------:R0:W2:Y:S04]  /*9580*/  SHFL.DOWN PT, R8, R47, 0x2, R14 ;  /* 0x084000002f087989 */ /* 0x0000a800000e000e */
[----:B------:R0:W3:Y:S02]  /*9590*/  SHFL.DOWN PT, R15, R50, 0x2, R14 ;  /* 0x08400000320f7989 */ /* 0x0000e400000e000e */
.L_x_835:
[----:B------:R-:W-:Y:S01]  /*95a0*/  VIADD R48, R36, 0x2 ;  /* 0x0000000224307836 */ /* 0x000fe20000000000 */
[----:B------:R-:W-:Y:S01]  /*95b0*/  PLOP3.LUT P0, PT, PT, PT, PT, 0x80, 0x8 ;  /* 0x000000000008781c */ /* 0x000fe20003f0f070 */
[----:B------:R-:W-:-:S03]  /*95c0*/  UMOV UR5, 0xffffffff ;  /* 0xffffffff00057882 */ /* 0x000fc60000000000 */
[----:B------:R-:W-:-:S13]  /*95d0*/  ISETP.GT.AND P5, PT, R48, R14, PT ;  /* 0x0000000e3000720c */ /* 0x000fda0003fa4270 */
[----:B------:R-:W-:-:S04]  /*95e0*/  @!P5 ISETP.NE.U32.AND P6, PT, R44, RZ, PT ;  /* 0x000000ff2c00d20c */ /* 0x000fc80003fc5070 */
[----:B------:R-:W-:-:S04]  /*95f0*/  @!P5 ISETP.NE.AND.EX P6, PT, R47, RZ, PT, P6 ;  /* 0x000000ff2f00d20c */ /* 0x000fc80003fc5360 */
[----:B------:R-:W-:Y:S02]  /*9600*/  @!P5 PLOP3.LUT P0, PT, P6, PT, PT, 0x80, 0x8 ;  /* 0x000000000008d81c */ /* 0x000fe4000370f070 */
[----:B-1----:R-:W-:-:S05]  /*9610*/  @!P5 IADD3 R35, P6, PT, R35, R44, RZ ;  /* 0x0000002c2323d210 */ /* 0x002fca0007fde0ff */
[----:B--2---:R-:W-:Y:S02]  /*9620*/  @!P5 IMAD.X R8, R8, 0x1, R47, P6 ;  /* 0x000000010808d824 */ /* 0x004fe400030e062f */
[----:B0-----:R-:W-:Y:S02]  /*9630*/  @!P5 IMAD.MOV.U32 R44, RZ, RZ, R35 ;  /* 0x000000ffff2cd224 */ /* 0x001fe400078e0023 */
[----:B------:R-:W-:Y:S02]  /*9640*/  @!P5 IMAD.MOV.U32 R47, RZ, RZ, R8 ;  /* 0x000000ffff2fd224 */ /* 0x000fe400078e0008 */
[----:B---3--:R-:W-:Y:S01]  /*9650*/  @!P0 FADD R50, R50, R15 ;  /* 0x0000000f32328221 */ /* 0x008fe20000000000 */
[----:B------:R-:W-:Y:S06]  /*9660*/  BRA.DIV UR5, `(.L_x_689) ;  /* 0x00000036055c7947 */ /* 0x000fec000b800000 */
.L_x_838:
[----:B------:R-:W-:-:S03]  /*9670*/  UMOV UR5, 0xffffffff ;  /* 0xffffffff00057882 */ /* 0x000fc60000000000 */
[----:B------:R-:W-:Y:S05]  /*9680*/  BRA.DIV UR5, `(.L_x_690) ;  /* 0x0000003605747947 */ /* 0x000fea000b800000 */
[----:B------:R0:W1:Y:S04]  /*9690*/  SHFL.DOWN PT, R35, R44, 0x4, R14 ;  /* 0x088000002c237989 */ /* 0x00006800000e000e */
[----:B------:R0:W2:Y:S04]  /*96a0*/  SHFL.DOWN PT, R8, R47, 0x4, R14 ;  /* 0x088000002f087989 */ /* 0x0000a800000e000e */
[----:B------:R0:W3:Y:S02]  /*96b0*/  SHFL.DOWN PT, R15, R50, 0x4, R14 ;  /* 0x08800000320f7989 */ /* 0x0000e400000e000e */
.L_x_843:
        /* <DEDUP_REMOVED lines=13> */
.L_x_846:
[----:B------:R-:W-:-:S03]  /*9790*/  UMOV UR5, 0xffffffff ;  /* 0xffffffff00057882 */ /* 0x000fc60000000000 */
[----:B------:R-:W-:Y:S05]  /*97a0*/  BRA.DIV UR5, `(.L_x_692) ;  /* 0x0000003605a07947 */ /* 0x000fea000b800000 */
[----:B------:R0:W1:Y:S04]  /*97b0*/  SHFL.DOWN PT, R35, R44, 0x8, R14 ;  /* 0x090000002c237989 */ /* 0x00006800000e000e */
[----:B------:R0:W2:Y:S04]  /*97c0*/  SHFL.DOWN PT, R8, R47, 0x8, R14 ;  /* 0x090000002f087989 */ /* 0x0000a800000e000e */
[----:B------:R0:W3:Y:S02]  /*97d0*/  SHFL.DOWN PT, R15, R50, 0x8, R14 ;  /* 0x09000000320f7989 */ /* 0x0000e400000e000e */
.L_x_851:
        /* <DEDUP_REMOVED lines=13> */
.L_x_854:
[----:B------:R-:W-:-:S03]  /*98b0*/  UMOV UR5, 0xffffffff ;  /* 0xffffffff00057882 */ /* 0x000fc60000000000 */
[----:B------:R-:W-:Y:S05]  /*98c0*/  BRA.DIV UR5, `(.L_x_694) ;  /* 0x0000003605cc7947 */ /* 0x000fea000b800000 */
[----:B------:R0:W1:Y:S04]  /*98d0*/  SHFL.DOWN PT, R35, R44, 0x10, R14 ;  /* 0x0a0000002c237989 */ /* 0x00006800000e000e */
[----:B------:R0:W2:Y:S04]  /*98e0*/  SHFL.DOWN PT, R8, R47, 0x10, R14 ;  /* 0x0a0000002f087989 */ /* 0x0000a800000e000e */
[----:B------:R0:W3:Y:S02]  /*98f0*/  SHFL.DOWN PT, R15, R50, 0x10, R14 ;  /* 0x0a000000320f7989 */ /* 0x0000e400000e000e */
.L_x_859:
[----:B------:R-:W-:Y:S01]  /*9900*/  VIADD R11, R36, 0x10 ;  /* 0x00000010240b7836 */ /* 0x000fe20000000000 */
[----:B------:R-:W-:Y:S01]  /*9910*/  PLOP3.LUT P0, PT, PT, PT, PT, 0x80, 0x8 ;  /* 0x000000000008781c */ /* 0x000fe20003f0f070 */
[----:B------:R-:W-:Y:S01]  /*9920*/  UMOV UR5, 0xffffffff ;  /* 0xffffffff00057882 */ /* 0x000fe20000000000 */
[----:B------:R-:W-:Y:S02]  /*9930*/  IMAD.IADD R49, R49, 0x1, R12 ;  /* 0x0000000131317824 */ /* 0x000fe400078e020c */
[----:B------:R-:W-:-:S13]  /*9940*/  ISETP.GT.AND P5, PT, R11, R14, PT ;  /* 0x0000000e0b00720c */ /* 0x000fda0003fa4270 */
[----:B------:R-:W-:-:S04]  /*9950*/  @!P5 ISETP.NE.U32.AND P6, PT, R44, RZ, PT ;  /* 0x000000ff2c00d20c */ /* 0x000fc80003fc5070 */
[----:B------:R-:W-:-:S04]  /*9960*/  @!P5 ISETP.NE.AND.EX P6, PT, R47, RZ, PT, P6 ;  /* 0x000000ff2f00d20c */ /* 0x000fc80003fc5360 */
[----:B------:R-:W-:Y:S02]  /*9970*/  @!P5 PLOP3.LUT P0, PT, P6, PT, PT, 0x80, 0x8 ;  /* 0x000000000008d81c */ /* 0x000fe4000370f070 */
[----:B-1----:R-:W-:Y:S02]  /*9980*/  @!P5 IADD3 R10, P6, PT, R35, R44, RZ ;  /* 0x0000002c230ad210 */ /* 0x002fe40007fde0ff */
[----:B------:R-:W1:Y:S03]  /*9990*/  LDC.64 R34, c[0x0][0x3c0] ;  /* 0x0000f000ff227b82 */ /* 0x000e660000000a00 */
[----:B--2---:R-:W-:Y:S02]  /*99a0*/  @!P5 IMAD.X R8, R8, 0x1, R47, P6 ;  /* 0x000000010808d824 */ /* 0x004fe400030e062f */
[----:B0-----:R-:W-:Y:S02]  /*99b0*/  @!P5 IMAD.MOV.U32 R44, RZ, RZ, R10 ;  /* 0x000000ffff2cd224 */ /* 0x001fe400078e000a */
[----:B------:R-:W-:-:S02]  /*99c0*/  @!P5 IMAD.MOV.U32 R47, RZ, RZ, R8 ;  /* 0x000000ffff2fd224 */ /* 0x000fc400078e0008 */
[----:B---3--:R-:W-:Y:S01]  /*99d0*/  @!P0 FADD R50, R50, R15 ;  /* 0x0000000f32328221 */ /* 0x008fe20000000000 */
[----:B-1----:R-:W-:-:S05]  /*99e0*/  IADD3 R34, P0, PT, R34, 0x200, RZ ;  /* 0x0000020022227810 */ /* 0x002fca0007f1e0ff */
[----:B------:R-:W-:Y:S01]  /*99f0*/  IMAD.X R35, RZ, RZ, R35, P0 ;  /* 0x000000ffff237224 */ /* 0x000fe200000e0623 */
[----:B------:R-:W-:Y:S07]  /*9a00*/  BRA.DIV UR5, `(.L_x_695) ;  /* 0x0000003605d07947 */ /* 0x000fee000b800000 */
.L_x_862:
[----:B------:R-:W-:Y:S01]  /*9a10*/  UMOV UR5, 0xffffffff ;  /* 0xffffffff00057882 */ /* 0x000fe20000000000 */
[----:B------:R-:W-:Y:S02]  /*9a20*/  ISETP.NE.AND P0, PT, R9, 0x65, PT ;  /* 0x000000650900780c */ /* 0x000fe40003f05270 */
[----:B------:R-:W-:Y:S11]  /*9a30*/  BRA.DIV UR5, `(.L_x_696) ;  /* 0x0000003605e47947 */ /* 0x000ff6000b800000 */
[----:B------:R-:W-:-:S13]  /*9a40*/  VOTE.ALL P0, P0 ;  /* 0x0000000000ff7806 */ /* 0x000fda0000000000 */
.L_x_865:
[----:B------:R-:W-:Y:S05]  /*9a50*/  @!P0 BRA `(.L_x_697) ;  /* 0x0000000400d08947 */ /* 0x000fea0003800000 */
.L_x_711:
[----:B------:R-:W-:-:S07]  /*9a60*/  IMAD.WIDE R14, R49, 0x10, R34 ;  /* 0x00000010310e7825 */ /* 0x000fce00078e0222 */
.L_x_699:
[----:B------:R-:W2:Y:S01]  /*9a70*/  LD.E.128.STRONG.GPU R8, desc[UR8][R14.64+-0x200] ;  /* 0xfffe00080e087980 */ /* 0x000ea2000c10fd00 */
[----:B------:R-:W-:Y:S05]  /*9a80*/  YIELD ;  /* 0x0000000000007946 */ /* 0x000fea0003800000 */
[----:B------:R-:W-:Y:S01]  /*9a90*/  UMOV UR5, 0xffffffff ;  /* 0xffffffff00057882 */ /* 0x000fe20000000000 */
[----:B--2---:R-:W-:Y:S02]  /*9aa0*/  ISETP.NE.AND P0, PT, R9, 0x63, PT ;  /* 0x000000630900780c */ /* 0x004fe40003f05270 */
[----:B------:R-:W-:Y:S11]  /*9ab0*/  BRA.DIV UR5, `(.L_x_698) ;  /* 0x0000003605e07947 */ /* 0x000ff6000b800000 */
[----:B------:R-:W-:-:S13]  /*9ac0*/  VOTE.ANY P0, !P0 ;  /* 0x0000000000ff7806 */ /* 0x000fda0004000100 */
.L_x_868:
[----:B------:R-:W-:Y:S05]  /*9ad0*/  @P0 BRA `(.L_x_699) ;  /* 0xfffffffc00e40947 */ /* 0x000fea000383ffff */
[----:B------:R-:W-:Y:S01]  /*9ae0*/  UMOV UR5, 0xffffffff ;  /* 0xffffffff00057882 */ /* 0x000fe20000000000 */
[----:B------:R-:W-:Y:S01]  /*9af0*/  IMAD.MOV.U32 R51, RZ, RZ, R10 ;  /* 0x000000ffff337224 */ /* 0x000fe200078e000a */
[----:B------:R-:W-:Y:S01]  /*9b00*/  ISETP.NE.AND P0, PT, R9, 0x65, PT ;  /* 0x000000650900780c */ /* 0x000fe20003f05270 */
[----:B------:R-:W-:Y:S01]  /*9b10*/  IMAD.MOV.U32 R12, RZ, RZ, R11 ;  /* 0x000000ffff0c7224 */ /* 0x000fe200078e000b */
[----:B------:R-:W-:Y:S11]  /*9b20*/  BRA.DIV UR5, `(.L_x_700) ;  /* 0x0000003605e47947 */ /* 0x000ff6000b800000 */
[----:B------:R-:W-:-:S04]  /*9b30*/  VOTE.ANY R13, PT, !P0 ;  /* 0x00000000000d7806 */ /* 0x000fc800040e0100 */
[----:B------:R-:W-:-:S05]  /*9b40*/  LOP3.LUT R13, R13, 0x80000000, R45, 0xec, !PT ;  /* 0x800000000d0d7812 */ /* 0x000fca00078eec2d */
[----:B------:R-:W-:-:S05]  /*9b50*/  VIADD R10, R13, 0xffffffff ;  /* 0xffffffff0d0a7836 */ /* 0x000fca0000000000 */
[----:B------:R-:W-:-:S04]  /*9b60*/  LOP3.LUT R10, R13, R10, RZ, 0xc, !PT ;  /* 0x0000000a0d0a7212 */ /* 0x000fc800078e0cff */
[----:B------:R-:W0:Y:S02]  /*9b70*/  POPC R14, R10 ;  /* 0x0000000a000e7309 */ /* 0x000e240000000000 */
[----:B0-----:R0:W1:Y:S04]  /*9b80*/  SHFL.DOWN PT, R15, R8, 0x1, R14 ;  /* 0x08200000080f7989 */ /* 0x00106800000e000e */
[----:B------:R0:W2:Y:S04]  /*9b90*/  SHFL.DOWN PT, R52, R51, 0x1, R14 ;  /* 0x0820000033347989 */ /* 0x0000a800000e000e */
[----:B------:R0:W3:Y:S02]  /*9ba0*/  SHFL.DOWN PT, R53, R12, 0x1, R14 ;  /* 0x082000000c357989 */ /* 0x0000e400000e000e */
.L_x_874:
        /* <DEDUP_REMOVED lines=12> */
.L_x_877:
[----:B------:R-:W-:-:S03]  /*9c70*/  UMOV UR5, 0xffffffff ;  /* 0xffffffff00057882 */ /* 0x000fc60000000000 */
[----:B------:R-:W-:Y:S05]  /*9c80*/  BRA.DIV UR5, `(.L_x_702) ;  /* 0x0000003a051c7947 */ /* 0x000fea000b800000 */
[----:B------:R0:W1:Y:S04]  /*9c90*/  SHFL.DOWN PT, R52, R51, 0x2, R14 ;  /* 0x0840000033347989 */ /* 0x00006800000e000e */
[----:B------:R0:W2:Y:S04]  /*9ca0*/  SHFL.DOWN PT, R53, R12, 0x2, R14 ;  /* 0x084000000c357989 */ /* 0x0000a800000e000e */
[----:B------:R0:W3:Y:S02]  /*9cb0*/  SHFL.DOWN PT, R15, R8, 0x2, R14 ;  /* 0x08400000080f7989 */ /* 0x0000e400000e000e */
.L_x_882:
[----:B------:R-:W-:Y:S01]  /*9cc0*/  ISETP.GT.AND P5, PT, R48, R14, PT ;  /* 0x0000000e3000720c */ /* 0x000fe20003fa4270 */
[----:B------:R-:W-:Y:S01]  /*9cd0*/  UMOV UR5, 0xffffffff ;  /* 0xffffffff00057882 */ /* 0x000fe20000000000 */
[----:B------:R-:W-:-:S11]  /*9ce0*/  PLOP3.LUT P0, PT, PT, PT, PT, 0x80, 0x8 ;  /* 0x000000000008781c */ /* 0x000fd60003f0f070 */
        /* <DEDUP_REMOVED lines=9> */
.L_x_885:
[----:B------:R-:W-:-:S03]  /*9d80*/  UMOV UR5, 0xffffffff ;  /* 0xffffffff00057882 */ /* 0x000fc60000000000 */
[----:B------:R-:W-:Y:S05]  /*9d90*/  BRA.DIV UR5, `(.L_x_704) ;  /* 0x0000003a054c7947 */ /* 0x000fea000b800000 */
[----:B------:R0:W1:Y:S04]  /*9da0*/  SHFL.DOWN PT, R52, R51, 0x4, R14 ;  /* 0x0880000033347989 */ /* 0x00006800000e000e */
[----:B------:R0:W2:Y:S04]  /*9db0*/  SHFL.DOWN PT, R53, R12, 0x4, R14 ;  /* 0x088000000c357989 */ /* 0x0000a800000e000e */
[----:B------:R0:W3:Y:S02]  /*9dc0*/  SHFL.DOWN PT, R15, R8, 0x4, R14 ;  /* 0x08800000080f7989 */ /* 0x0000e400000e000e */
.L_x_890:
        /* <DEDUP_REMOVED lines=12> */
.L_x_893:
[----:B------:R-:W-:-:S03]  /*9e90*/  UMOV UR5, 0xffffffff ;  /* 0xffffffff00057882 */ /* 0x000fc60000000000 */
[----:B------:R-:W-:Y:S05]  /*9ea0*/  BRA.DIV UR5, `(.L_x_706) ;  /* 0x0000003a057c7947 */ /* 0x000fea000b800000 */
[----:B------:R0:W1:Y:S01]  /*9eb0*/  SHFL.DOWN PT, R52, R51, 0x8, R14 ;  /* 0x0900000033347989 */ /* 0x00006200000e000e */
[----:B------:R-:W-:-:S03]  /*9ec0*/  VIADD R55, R36, 0x8 ;  /* 0x0000000824377836 */ /* 0x000fc60000000000 */
[----:B------:R0:W2:Y:S04]  /*9ed0*/  SHFL.DOWN PT, R53, R12, 0x8, R14 ;  /* 0x090000000c357989 */ /* 0x0000a800000e000e */
[----:B------:R0:W3:Y:S02]  /*9ee0*/  SHFL.DOWN PT, R15, R8, 0x8, R14 ;  /* 0x09000000080f7989 */ /* 0x0000e400000e000e */
.L_x_898:
        /* <DEDUP_REMOVED lines=12> */
.L_x_901:
[----:B------:R-:W-:Y:S01]  /*9fb0*/  UMOV UR5, 0xffffffff ;  /* 0xffffffff00057882 */ /* 0x000fe20000000000 */
[----:B------:R-:W-:Y:S02]  /*9fc0*/  VIADD R55, R36, 0x10 ;  /* 0x0000001024377836 */ /* 0x000fe40000000000 */
[----:B------:R-:W-:Y:S05]  /*9fd0*/  BRA.DIV UR5, `(.L_x_708) ;  /* 0x0000003a05a87947 */ /* 0x000fea000b800000 */
[----:B------:R0:W1:Y:S04]  /*9fe0*/  SHFL.DOWN PT, R52, R51, 0x10, R14 ;  /* 0x0a00000033347989 */ /* 0x00006800000e000e */
[----:B------:R0:W2:Y:S04]  /*9ff0*/  SHFL.DOWN PT, R53, R12, 0x10, R14 ;  /* 0x0a0000000c357989 */ /* 0x0000a800000e000e */
[----:B------:R0:W3:Y:S02]  /*a000*/  SHFL.DOWN PT, R15, R8, 0x10, R14 ;  /* 0x0a000000080f7989 */ /* 0x0000e400000e000e */
.L_x_906:
[----:B------:R-:W-:Y:S01]  /*a010*/  ISETP.GT.AND P5, PT, R55, R14, PT ;  /* 0x0000000e3700720c */ /* 0x000fe20003fa4270 */
[----:B------:R-:W-:Y:S01]  /*a020*/  UMOV UR5, 0xffffffff ;  /* 0xffffffff00057882 */ /* 0x000fe20000000000 */
[----:B------:R-:W-:-:S11]  /*a030*/  PLOP3.LUT P0, PT, PT, PT, PT, 0x80, 0x8 ;  /* 0x000000000008781c */ /* 0x000fd60003f0f070 */
[----:B------:R-:W-:-:S04]  /*a040*/  @!P5 ISETP.NE.U32.AND P6, PT, R51, RZ, PT ;  /* 0x000000ff3300d20c */ /* 0x000fc80003fc5070 */
[----:B------:R-:W-:-:S04]  /*a050*/  @!P5 ISETP.NE.AND.EX P6, PT, R12, RZ, PT, P6 ;  /* 0x000000ff0c00d20c */ /* 0x000fc80003fc5360 */
[----:B------:R-:W-:Y:S02]  /*a060*/  @!P5 PLOP3.LUT P0, PT, P6, PT, PT, 0x80, 0x8 ;  /* 0x000000000008d81c */ /* 0x000fe4000370f070 */
[----:B-1----:R-:W-:-:S05]  /*a070*/  @!P5 IADD3 R52, P6, PT, R52, R51, RZ ;  /* 0x000000333434d210 */ /* 0x002fca0007fde0ff */
[----:B0-----:R-:W-:Y:S02]  /*a080*/  @!P5 IMAD.MOV.U32 R51, RZ, RZ, R52 ;  /* 0x000000ffff33d224 */ /* 0x001fe400078e0034 */
[----:B--2---:R-:W-:-:S04]  /*a090*/  @!P5 IMAD.X R53, R53, 0x1, R12, P6 ;  /* 0x000000013535d824 */ /* 0x004fc800030e060c */
[----:B---3--:R-:W-:Y:S01]  /*a0a0*/  @!P0 FADD R8, R8, R15 ;  /* 0x0000000f08088221 */ /* 0x008fe20000000000 */
[----:B------:R-:W-:Y:S01]  /*a0b0*/  IADD3 R51, P0, PT, R44, R51, RZ ;  /* 0x000000332c337210 */ /* 0x000fe20007f1e0ff */
[----:B------:R-:W-:-:S04]  /*a0c0*/  @!P5 IMAD.MOV.U32 R12, RZ, RZ, R53 ;  /* 0x000000ffff0cd224 */ /* 0x000fc800078e0035 */
[----:B------:R-:W-:Y:S01]  /*a0d0*/  IMAD.X R12, R47, 0x1, R12, P0 ;  /* 0x000000012f0c7824 */ /* 0x000fe200000e060c */
[----:B------:R-:W-:-:S04]  /*a0e0*/  ISETP.NE.U32.AND P0, PT, R44, RZ, PT ;  /* 0x000000ff2c00720c */ /* 0x000fc80003f05070 */
[----:B------:R-:W-:-:S13]  /*a0f0*/  ISETP.NE.AND.EX P0, PT, R47, RZ, PT, P0 ;  /* 0x000000ff2f00720c */ /* 0x000fda0003f05300 */
[----:B------:R-:W-:Y:S01]  /*a100*/  @!P0 FADD R50, R8, R50 ;  /* 0x0000003208328221 */ /* 0x000fe20000000000 */
[----:B------:R-:W-:Y:S06]  /*a110*/  BRA.DIV UR5, `(.L_x_709) ;  /* 0x0000003a05ac7947 */ /* 0x000fec000b800000 */
.L_x_909:
[----:B------:R-:W-:Y:S01]  /*a120*/  UMOV UR5, 0xffffffff ;  /* 0xffffffff00057882 */ /* 0x000fe20000000000 */
[----:B------:R-:W-:Y:S01]  /*a130*/  VIADD R49, R49, 0xffffffe0 ;  /* 0xffffffe031317836 */ /* 0x000fe20000000000 */
[----:B------:R-:W-:Y:S01]  /*a140*/  ISETP.NE.AND P0, PT, R9, 0x65, PT ;  /* 0x000000650900780c */ /* 0x000fe20003f05270 */
[----:B------:R-:W-:Y:S02]  /*a150*/  IMAD.MOV.U32 R44, RZ, RZ, R51 ;  /* 0x000000ffff2c7224 */ /* 0x000fe400078e0033 */
[----:B------:R-:W-:Y:S01]  /*a160*/  IMAD.MOV.U32 R47, RZ, RZ, R12 ;  /* 0x000000ffff2f7224 */ /* 0x000fe200078e000c */
[----:B------:R-:W-:Y:S09]  /*a170*/  BRA.DIV UR5, `(.L_x_710) ;  /* 0x0000003a05b47947 */ /* 0x000ff2000b800000 */
[----:B------:R-:W-:-:S13]  /*a180*/  VOTE.ALL P0, P0 ;  /* 0x0000000000ff7806 */ /* 0x000fda0000000000 */
.L_x_912:
[----:B------:R-:W-:Y:S05]  /*a190*/  @P0 BRA `(.L_x_711) ;  /* 0xfffffff800300947 */ /* 0x000fea000383ffff */
.L_x_697:
[----:B------:R-:W0:Y:S01]  /*a1a0*/  S2R R8, SR_TID.X ;  /* 0x0000000000087919 */ /* 0x000e220000002100 */
[----:B------:R-:W-:Y:S01]  /*a1b0*/  BSSY.RECONVERGENT B0, `(.L_x_712) ;  /* 0x0000013000007945 */ /* 0x000fe20003800200 */
[----:B------:R-:W-:Y:S01]  /*a1c0*/  IMAD.MOV.U32 R45, RZ, RZ, R47 ;  /* 0x000000ffff2d7224 */ /* 0x000fe200078e002f */
[----:B0-----:R-:W-:-:S13]  /*a1d0*/  ISETP.NE.AND P0, PT, R8, RZ, PT ;  /* 0x000000ff0800720c */ /* 0x001fda0003f05270 */
[----:B------:R-:W-:Y:S05]  /*a1e0*/  @P0 BRA `(.L_x_713) ;  /* 0x00000000003c0947 */ /* 0x000fea0003800000 */
[----:B------:R-:W0:Y:S01]  /*a1f0*/  S2UR UR6, SR_CgaCtaId ;  /* 0x00000000000679c3 */ /* 0x000e220000008800 */
[----:B------:R-:W-:Y:S01]  /*a200*/  IADD3 R10, P0, PT, R44, R38, RZ ;  /* 0x000000262c0a7210 */ /* 0x000fe20007f1e0ff */
[----:B------:R-:W-:Y:S01]  /*a210*/  FADD R8, R39, R50 ;  /* 0x0000003227087221 */ /* 0x000fe20000000000 */
[----:B------:R-:W-:Y:S01]  /*a220*/  UMOV UR5, 0x400 ;  /* 0x0000040000057882 */ /* 0x000fe20000000000 */
[----:B------:R-:W-:Y:S02]  /*a230*/  IMAD.MOV.U32 R9, RZ, RZ, 0x65 ;  /* 0x00000065ff097424 */ /* 0x000fe400078e00ff */
[----:B------:R-:W-:Y:S01]  /*a240*/  IMAD.X R11, R45, 0x1, R37, P0 ;  /* 0x000000012d0b7824 */ /* 0x000fe200000e0625 */
[----:B------:R-:W-:-:S04]  /*a250*/  ISETP.NE.U32.AND P0, PT, R38, RZ, PT ;  /* 0x000000ff2600720c */ /* 0x000fc80003f05070 */
[----:B------:R-:W-:-:S04]  /*a260*/  ISETP.NE.AND.EX P0, PT, R37, RZ, PT, P0 ;  /* 0x000000ff2500720c */ /* 0x000fc80003f05300 */
[----:B------:R-:W-:-:S05]  /*a270*/  FSEL R8, R8, R39, !P0 ;  /* 0x0000002708087208 */ /* 0x000fca0004000000 */
[----:B------:R1:W-:Y:S01]  /*a280*/  ST.E.128.STRONG.GPU desc[UR8][R6.64+0x200], R8 ;  /* 0x0002000806007985 */ /* 0x0003e2000c10fd08 */
[----:B0-----:R-:W-:-:S09]  /*a290*/  ULEA UR5, UR6, UR5, 0x18 ;  /* 0x0000000506057291 */ /* 0x001fd2000f8ec0ff */
[----:B------:R1:W-:Y:S04]  /*a2a0*/  STS.64 [UR5+0xb8], R10 ;  /* 0x0000b80aff007988 */ /* 0x0003e80008000a05 */
[----:B------:R1:W-:Y:S04]  /*a2b0*/  STS [UR5+0xc0], R8 ;  /* 0x0000c008ff007988 */ /* 0x0003e80008000805 */
[----:B------:R1:W-:Y:S04]  /*a2c0*/  STS.64 [UR5+0xa8], R44 ;  /* 0x0000a82cff007988 */ /* 0x0003e80008000a05 */
[----:B------:R1:W-:Y:S02]  /*a2d0*/  STS [UR5+0xb0], R50 ;  /* 0x0000b032ff007988 */ /* 0x0003e40008000805 */
.L_x_713:
[----:B------:R-:W-:Y:S05]  /*a2e0*/  BSYNC.RECONVERGENT B0 ;  /* 0x0000000000007941 */ /* 0x000fea0003800200 */
.L_x_712:
[----:B------:R-:W-:-:S13]  /*a2f0*/  ISETP.NE.AND P0, PT, R36, RZ, PT ;  /* 0x000000ff2400720c */ /* 0x000fda0003f05270 */
[----:B-1----:R-:W0:Y:S01]  /*a300*/  @!P0 S2R R7, SR_CgaCtaId ;  /* 0x0000000000078919 */ /* 0x002e220000008800 */
[----:B------:R-:W-:Y:S01]  /*a310*/  @!P0 MOV R6, 0x400 ;  /* 0x0000040000068802 */ /* 0x000fe20000000f00 */
[----:B------:R-:W-:Y:S02]  /*a320*/  @!P0 IMAD.MOV.U32 R41, RZ, RZ, R44 ;  /* 0x000000ffff298224 */ /* 0x000fe400078e002c */
[----:B------:R-:W-:Y:S02]  /*a330*/  @!P0 IMAD.MOV.U32 R40, RZ, RZ, R45 ;  /* 0x000000ffff288224 */ /* 0x000fe400078e002d */
[----:B------:R-:W-:Y:S01]  /*a340*/  @!P0 IMAD.MOV.U32 R17, RZ, RZ, R50 ;  /* 0x000000ffff118224 */ /* 0x000fe200078e0032 */
[----:B0-----:R-:W-:-:S05]  /*a350*/  @!P0 LEA R7, R7, R6, 0x18 ;  /* 0x0000000607078211 */ /* 0x001fca00078ec0ff */
[----:B------:R0:W-:Y:S04]  /*a360*/  @!P0 STS.64 [R7+0x88], R44 ;  /* 0x0000882c07008388 */ /* 0x0001e80000000a00 */
[----:B------:R0:W-:Y:S02]  /*a370*/  @!P0 STS [R7+0x90], R50 ;  /* 0x0000903207008388 */ /* 0x0001e40000000800 */
.L_x_681:
[----:B------:R-:W-:Y:S01]  /*a380*/  SEL R6, RZ, 0x1, !P3 ;  /* 0x00000001ff067807 */ /* 0x000fe20005800000 */
[----:B------:R-:W-:Y:S05]  /*a390*/  WARPSYNC.ALL ;  /* 0x0000000000007948 */ /* 0x000fea0003800000 */
[----:B0-----:R-:W-:Y:S01]  /*a3a0*/  SEL R7, RZ, 0x1, !P1 ;  /* 0x00000001ff077807 */ /* 0x001fe20004800000 */
[----:B------:R-:W-:Y:S01]  /*a3b0*/  BAR.SYNC.DEFER_BLOCKING 0x0 ;  /* 0x0000000000007b1d */ /* 0x000fe20000010000 */
[----:B------:R-:W-:Y:S02]  /*a3c0*/  SEL R8, RZ, 0x1, !P2 ;  /* 0x00000001ff087807 */ /* 0x000fe40005000000 */
[----:B------:R-:W-:-:S02]  /*a3d0*/  SEL R12, RZ, 0x1, !P3 ;  /* 0x00000001ff0c7807 */ /* 0x000fc40005800000 */
[----:B------:R-:W-:Y:S01]  /*a3e0*/  IADD3 R10, P0, P5, R8, R7, R6 ;  /* 0x00000007080a7210 */ /* 0x000fe20007d1e006 */
[----:B------:R-:W-:Y:S01]  /*a3f0*/  BSSY.RECONVERGENT B0, `(.L_x_714) ;  /* 0x0000012000007945 */ /* 0x000fe20003800200 */
[----:B------:R-:W-:Y:S01]  /*a400*/  SEL R44, RZ, 0x1, !P1 ;  /* 0x00000001ff2c7807 */ /* 0x000fe20004800000 */
[----:B------:R-:W0:Y:S01]  /*a410*/  S2R R6, SR_TID.X ;  /* 0x0000000000067919 */ /* 0x000e220000002100 */
[----:B------:R-:W-:Y:S02]  /*a420*/  IADD3.X R11, PT, PT, RZ, RZ, RZ, P0, P5 ;  /* 0x000000ffff0b7210 */ /* 0x000fe400007ea4ff */
[----:B0-----:R-:W-:-:S13]  /*a430*/  ISETP.NE.AND P0, PT, R6, RZ, PT ;  /* 0x000000ff0600720c */ /* 0x001fda0003f05270 */
[----:B------:R-:W-:Y:S05]  /*a440*/  @!P0 BRA `(.L_x_715) ;  /* 0x0000000000308947 */ /* 0x000fea0003800000 */
[----:B------:R-:W0:Y:S01]  /*a450*/  S2UR UR6, SR_CgaCtaId ;  /* 0x00000000000679c3 */ /* 0x000e220000008800 */
[----:B------:R-:W-:Y:S02]  /*a460*/  UMOV UR5, 0x400 ;  /* 0x0000040000057882 */ /* 0x000fe40000000000 */
[----:B0-----:R-:W-:-:S09]  /*a470*/  ULEA UR5, UR6, UR5, 0x18 ;  /* 0x0000000506057291 */ /* 0x001fd2000f8ec0ff */
[----:B------:R-:W0:Y:S02]  /*a480*/  LDS.64 R8, [UR5+0x88] ;  /* 0x00008805ff087984 */ /* 0x000e240008000a00 */
[----:B0-----:R-:W-:Y:S02]  /*a490*/  IADD3 R7, P0, PT, R8, R41, RZ ;  /* 0x0000002908077210 */ /* 0x001fe40007f1e0ff */
[----:B------:R-:W0:Y:S03]  /*a4a0*/  LDS R8, [UR5+0x90] ;  /* 0x00009005ff087984 */ /* 0x000e260008000800 */
[----:B------:R-:W-:Y:S01]  /*a4b0*/  IMAD.X R9, R9, 0x1, R40, P0 ;  /* 0x0000000109097824 */ /* 0x000fe200000e0628 */
[----:B------:R-:W-:Y:S01]  /*a4c0*/  ISETP.NE.U32.AND P0, PT, R41, RZ, PT ;  /* 0x000000ff2900720c */ /* 0x000fe20003f05070 */
[----:B------:R-:W-:-:S03]  /*a4d0*/  IMAD.MOV.U32 R41, RZ, RZ, R7 ;  /* 0x000000ffff297224 */ /* 0x000fc600078e0007 */
[----:B------:R-:W-:Y:S01]  /*a4e0*/  ISETP.NE.AND.EX P0, PT, R40, RZ, PT, P0 ;  /* 0x000000ff2800720c */ /* 0x000fe20003f05300 */
[----:B------:R-:W-:-:S12]  /*a4f0*/  IMAD.MOV.U32 R40, RZ, RZ, R9 ;  /* 0x000000ffff287224 */ /* 0x000fd800078e0009 */
[----:B0-----:R-:W-:-:S07]  /*a500*/  @!P0 FADD R17, R17, R8 ;  /* 0x0000000811118221 */ /* 0x001fce0000000000 */
.L_x_715:
[----:B------:R-:W-:Y:S05]  /*a510*/  BSYNC.RECONVERGENT B0 ;  /* 0x0000000000007941 */ /* 0x000fea0003800200 */
.L_x_714:
[----:B------:R-:W-:Y:S01]  /*a520*/  IADD3 R44, P0, P5, R41, R44, R12 ;  /* 0x0000002c292c7210 */ /* 0x000fe20007d1e00c */
[----:B------:R-:W0:Y:S01]  /*a530*/  S2UR UR5, SR_CgaCtaId ;  /* 0x00000000000579c3 */ /* 0x000e220000008800 */
[----:B------:R-:W-:Y:S01]  /*a540*/  UMOV UR4, 0x400 ;  /* 0x0000040000047882 */ /* 0x000fe20000000000 */
[----:B------:R-:W-:Y:S01]  /*a550*/  SEL R15, RZ, 0x1, !P2 ;  /* 0x00000001ff0f7807 */ /* 0x000fe20005000000 */
[----:B------:R-:W-:Y:S01]  /*a560*/  @!P3 FADD R33, R33, R17 ;  /* 0x000000112121b221 */ /* 0x000fe20000000000 */
[----:B------:R-:W-:Y:S02]  /*a570*/  IADD3.X R45, PT, PT, R40, RZ, RZ, P0, P5 ;  /* 0x000000ff282d7210 */ /* 0x000fe400007ea4ff */
[----:B------:R-:W-:Y:S01]  /*a580*/  ISETP.NE.AND P0, PT, R3, RZ, PT ;  /* 0x000000ff0300720c */ /* 0x000fe20003f05270 */
[----:B------:R-:W-:Y:S01]  /*a590*/  @!P1 FADD R31, R31, R33 ;  /* 0x000000211f1f9221 */ /* 0x000fe20000000000 */
[----:B------:R-:W-:Y:S02]  /*a5a0*/  ISETP.NE.AND P6, PT, R5, RZ, PT ;  /* 0x000000ff0500720c */ /* 0x000fe40003fc5270 */
[----:B------:R-:W-:Y:S01]  /*a5b0*/  SEL R7, RZ, 0x1, !P0 ;  /* 0x00000001ff077807 */ /* 0x000fe20004000000 */
[----:B------:R-:W-:Y:S01]  /*a5c0*/  @!P2 FADD R29, R29, R31 ;  /* 0x0000001f1d1da221 */ /* 0x000fe20000000000 */
[----:B------:R-:W-:-:S02]  /*a5d0*/  SEL R13, RZ, 0x1, !P6 ;  /* 0x00000001ff0d7807 */ /* 0x000fc40007000000 */
[----:B------:R-:W-:Y:S02]  /*a5e0*/  IADD3 R10, P0, PT, R10, R7, RZ ;  /* 0x000000070a0a7210 */ /* 0x000fe40007f1e0ff */
[----:B------:R-:W-:Y:S02]  /*a5f0*/  ISETP.NE.AND P5, PT, R42, RZ, PT ;  /* 0x000000ff2a00720c */ /* 0x000fe40003fa5270 */
[----:B------:R-:W-:Y:S01]  /*a600*/  P2R R48, PR, RZ, 0x40 ;  /* 0x00000040ff307803 */ /* 0x000fe20000000000 */
[----:B------:R-:W-:Y:S01]  /*a610*/  IMAD.X R11, RZ, RZ, R11, P0 ;  /* 0x000000ffff0b7224 */ /* 0x000fe200000e060b */
[----:B------:R-:W-:Y:S02]  /*a620*/  ISETP.NE.AND P0, PT, R4, RZ, PT ;  /* 0x000000ff0400720c */ /* 0x000fe40003f05270 */
[----:B------:R-:W-:Y:S02]  /*a630*/  ISETP.NE.AND P6, PT, R3, RZ, PT ;  /* 0x000000ff0300720c */ /* 0x000fe40003fc5270 */
[----:B------:R-:W-:Y:S01]  /*a640*/  SEL R7, RZ, 0x1, !P0 ;  /* 0x00000001ff077807 */ /* 0x000fe20004000000 */
[----:B0-----:R-:W-:-:S03]  /*a650*/  ULEA UR4, UR5, UR4, 0x18 ;  /* 0x0000000405047291 */ /* 0x001fc6000f8ec0ff */
[----:B------:R-:W-:-:S05]  /*a660*/  IADD3 R34, P0, PT, R10, R7, RZ ;  /* 0x000000070a227210 */ /* 0x000fca0007f1e0ff */
[----:B------:R-:W-:Y:S01]  /*a670*/  IMAD.X R51, RZ, RZ, R11, P0 ;  /* 0x000000ffff337224 */ /* 0x000fe200000e060b */
[----:B------:R-:W-:Y:S01]  /*a680*/  IADD3 R35, P0, PT, R41, R10, RZ ;  /* 0x0000000a29237210 */ /* 0x000fe20007f1e0ff */
[----:B------:R-:W0:Y:S01]  /*a690*/  LDS.64 R38, [UR4+0xc8] ;  /* 0x0000c804ff267984 */ /* 0x000e220008000a00 */
[----:B------:R-:W-:Y:S01]  /*a6a0*/  @!P6 FADD R27, R27, R29 ;  /* 0x0000001d1b1be221 */ /* 0x000fe20000000000 */
[----:B------:R-:W-:Y:S02]  /*a6b0*/  ISETP.NE.AND P6, PT, R48, RZ, PT ;  /* 0x000000ff3000720c */ /* 0x000fe40003fc5270 */
[C---:B------:R-:W-:Y:S01]  /*a6c0*/  IMAD.X R10, R40.reuse, 0x1, R11, P0 ;  /* 0x00000001280a7824 */ /* 0x040fe200000e060b */
[C---:B------:R-:W-:Y:S01]  /*a6d0*/  IADD3 R34, P0, PT, R41.reuse, R34, RZ ;  /* 0x0000002229227210 */ /* 0x040fe20007f1e0ff */
[----:B------:R-:W1:Y:S04]  /*a6e0*/  LDS R7, [UR4+0xc0] ;  /* 0x0000c004ff077984 */ /* 0x000e680008000800 */
[----:B------:R-:W-:Y:S01]  /*a6f0*/  IMAD.X R51, R40, 0x1, R51, P0 ;  /* 0x0000000128337824 */ /* 0x000fe200000e0633 */
[----:B------:R-:W-:Y:S01]  /*a700*/  IADD3 R47, P0, PT, R41, R12, RZ ;  /* 0x0000000c292f7210 */ /* 0x000fe20007f1e0ff */
[----:B------:R-:W2:Y:S01]  /*a710*/  LDS.64 R36, [UR4+0xb8] ;  /* 0x0000b804ff247984 */ /* 0x000ea20008000a00 */
[----:B------:R-:W-:-:S03]  /*a720*/  SEL R12, RZ, 0x1, !P5 ;  /* 0x00000001ff0c7807 */ /* 0x000fc60006800000 */
[----:B------:R-:W-:Y:S01]  /*a730*/  IMAD.X R46, RZ, RZ, R40, P0 ;  /* 0x000000ffff2e7224 */ /* 0x000fe200000e0628 */
[----:B------:R-:W-:-:S05]  /*a740*/  IADD3 R15, P0, PT, R44, R15, RZ ;  /* 0x0000000f2c0f7210 */ /* 0x000fca0007f1e0ff */
[----:B------:R-:W-:Y:S01]  /*a750*/  IMAD.X R50, RZ, RZ, R45, P0 ;  /* 0x000000ffff327224 */ /* 0x000fe200000e062d */
[----:B------:R-:W-:-:S05]  /*a760*/  IADD3 R13, P0, PT, R34, R13, RZ ;  /* 0x0000000d220d7210 */ /* 0x000fca0007f1e0ff */
[----:B------:R-:W-:Y:S01]  /*a770*/  IMAD.X R8, RZ, RZ, R51, P0 ;  /* 0x000000ffff087224 */ /* 0x000fe200000e0633 */
[----:B------:R-:W-:Y:S02]  /*a780*/  IADD3 R11, P0, PT, R13, R12, RZ ;  /* 0x0000000c0d0b7210 */ /* 0x000fe40007f1e0ff */
[----:B------:R-:W-:-:S03]  /*a790*/  SEL R12, RZ, 0x1, !P4 ;  /* 0x00000001ff0c7807 */ /* 0x000fc60006000000 */
[----:B------:R-:W-:Y:S01]  /*a7a0*/  IMAD.X R14, RZ, RZ, R8, P0 ;  /* 0x000000ffff0e7224 */ /* 0x000fe200000e0608 */
[----:B------:R-:W-:-:S05]  /*a7b0*/  IADD3 R9, P0, PT, R11, R12, RZ ;  /* 0x0000000c0b097210 */ /* 0x000fca0007f1e0ff */
[----:B------:R-:W-:Y:S01]  /*a7c0*/  IMAD.X R12, RZ, RZ, R14, P0 ;  /* 0x000000ffff0c7224 */ /* 0x000fe200000e060e */
[----:B------:R-:W-:-:S13]  /*a7d0*/  ISETP.NE.AND P0, PT, R4, RZ, PT ;  /* 0x000000ff0400720c */ /* 0x000fda0003f05270 */
[----:B------:R-:W-:Y:S01]  /*a7e0*/  @!P0 FADD R25, R25, R27 ;  /* 0x0000001b19198221 */ /* 0x000fe20000000000 */
[----:B0-----:R-:W-:-:S03]  /*a7f0*/  ISETP.GE.U32.AND P0, PT, R38, 0x101, PT ;  /* 0x000001012600780c */ /* 0x001fc60003f06070 */
[----:B------:R-:W-:Y:S01]  /*a800*/  @!P6 FADD R23, R23, R25 ;  /* 0x000000191717e221 */ /* 0x000fe20000000000 */
[----:B------:R-:W-:-:S03]  /*a810*/  ISETP.GE.AND.EX P0, PT, R39, RZ, PT, P0 ;  /* 0x000000ff2700720c */ /* 0x000fc60003f06300 */
[----:B------:R-:W-:-:S04]  /*a820*/  @!P5 FADD R21, R21, R23 ;  /* 0x000000171515d221 */ /* 0x000fc80000000000 */
[----:B------:R-:W-:-:S06]  /*a830*/  @!P4 FADD R19, R19, R21 ;  /* 0x000000151313c221 */ /* 0x000fcc0000000000 */
[----:B-12---:R-:W-:Y:S05]  /*a840*/  @!P0 BRA `(.L_x_716) ;  /* 0x0000000400988947 */ /* 0x006fea0003800000 */
[----:B------:R-:W-:Y:S01]  /*a850*/  ISETP.NE.AND P6, PT, R43, RZ, PT ;  /* 0x000000ff2b00720c */ /* 0x000fe20003fc5270 */
[----:B------:R-:W0:Y:S01]  /*a860*/  LDCU.64 UR10, c[0x0][0x3b0] ;  /* 0x00007600ff0a77ac */ /* 0x000e220008000a00 */
[----:B------:R-:W1:Y:S01]  /*a870*/  LDS.64 R42, [UR4+0xa8] ;  /* 0x0000a804ff2a7984 */ /* 0x000e620008000a00 */
[----:B------:R-:W-:Y:S01]  /*a880*/  ISETP.NE.AND P0, PT, R5, RZ, PT ;  /* 0x000000ff0500720c */ /* 0x000fe20003f05270 */
[----:B------:R-:W-:Y:S01]  /*a890*/  BSSY.RECONVERGENT B0, `(.L_x_717) ;  /* 0x0000060000007945 */ /* 0x000fe20003800200 */
[--C-:B-1----:R-:W-:Y:S02]  /*a8a0*/  @P3 IMAD.IADD R41, R41, 0x1, -R42.reuse ;  /* 0x0000000129293824 */ /* 0x102fe400078e0a2a */
[--C-:B------:R-:W-:Y:S02]  /*a8b0*/  @P1 IMAD.IADD R47, R47, 0x1, -R42.reuse ;  /* 0x000000012f2f1824 */ /* 0x100fe400078e0a2a */
[----:B------:R-:W-:Y:S01]  /*a8c0*/  @P2 IMAD.IADD R44, R44, 0x1, -R42 ;  /* 0x000000012c2c2824 */ /* 0x000fe200078e0a2a */
[----:B------:R-:W-:Y:S01]  /*a8d0*/  @P3 LEA R41, R41, UR4, 0x3 ;  /* 0x0000000429293c11 */ /* 0x000fe2000f8e18ff */
[----:B------:R-:W-:Y:S01]  /*a8e0*/  BAR.SYNC.DEFER_BLOCKING 0x0 ;  /* 0x0000000000007b1d */ /* 0x000fe20000010000 */
[----:B------:R-:W-:-:S04]  /*a8f0*/  @P1 LEA R47, R47, UR4, 0x3 ;  /* 0x000000042f2f1c11 */ /* 0x000fc8000f8e18ff */
[--C-:B------:R-:W-:Y:S01]  /*a900*/  @P0 IMAD.IADD R34, R34, 0x1, -R42.reuse ;  /* 0x0000000122220824 */ /* 0x100fe200078e0a2a */
[----:B------:R-:W-:Y:S01]  /*a910*/  @P2 LEA R44, R44, UR4, 0x3 ;  /* 0x000000042c2c2c11 */ /* 0x000fe2000f8e18ff */
[--C-:B------:R-:W-:Y:S02]  /*a920*/  @P5 IMAD.IADD R13, R13, 0x1, -R42.reuse ;  /* 0x000000010d0d5824 */ /* 0x100fe400078e0a2a */
[--C-:B------:R-:W-:Y:S01]  /*a930*/  @P4 IMAD.IADD R11, R11, 0x1, -R42.reuse ;  /* 0x000000010b0b4824 */ /* 0x100fe200078e0a2a */
[----:B------:R-:W-:Y:S01]  /*a940*/  @P0 LEA R34, R34, UR4, 0x3 ;  /* 0x0000000422220c11 */ /* 0x000fe2000f8e18ff */
[----:B------:R-:W-:Y:S01]  /*a950*/  @P6 IMAD.IADD R9, R9, 0x1, -R42 ;  /* 0x0000000109096824 */ /* 0x000fe200078e0a2a */
[----:B------:R-:W-:Y:S02]  /*a960*/  @P5 LEA R13, R13, UR4, 0x3 ;  /* 0x000000040d0d5c11 */ /* 0x000fe4000f8e18ff */
[----:B------:R-:W-:Y:S02]  /*a970*/  @P4 LEA R11, R11, UR4, 0x3 ;  /* 0x000000040b0b4c11 */ /* 0x000fe4000f8e18ff */
[----:B------:R-:W-:Y:S01]  /*a980*/  @P6 LEA R9, R9, UR4, 0x3 ;  /* 0x0000000409096c11 */ /* 0x000fe2000f8e18ff */
[----:B------:R1:W-:Y:S01]  /*a990*/  @P3 STS.64 [R41], R16 ;  /* 0x0000001029003388 */ /* 0x0003e20000000a00 */
[----:B------:R-:W-:-:S03]  /*a9a0*/  ISETP.NE.AND P3, PT, R4, RZ, PT ;  /* 0x000000ff0400720c */ /* 0x000fc60003f65270 */
[----:B------:R1:W-:Y:S01]  /*a9b0*/  @P1 STS.64 [R47], R32 ;  /* 0x000000202f001388 */ /* 0x0003e20000000a00 */
[----:B------:R-:W-:-:S03]  /*a9c0*/  ISETP.NE.AND P1, PT, R3, RZ, PT ;  /* 0x000000ff0300720c */ /* 0x000fc60003f25270 */
[----:B------:R1:W-:Y:S06]  /*a9d0*/  @P2 STS.64 [R44], R30 ;  /* 0x0000001e2c002388 */ /* 0x0003ec0000000a00 */
[----:B------:R-:W-:-:S04]  /*a9e0*/  @P3 IMAD.IADD R35, R35, 0x1, -R42 ;  /* 0x0000000123233824 */ /* 0x000fc800078e0a2a */
[----:B------:R-:W-:Y:S01]  /*a9f0*/  @P1 IMAD.IADD R15, R15, 0x1, -R42 ;  /* 0x000000010f0f1824 */ /* 0x000fe200078e0a2a */
[----:B------:R-:W-:-:S04]  /*aa00*/  @P3 LEA R35, R35, UR4, 0x3 ;  /* 0x0000000423233c11 */ /* 0x000fc8000f8e18ff */
[----:B------:R-:W-:-:S05]  /*aa10*/  @P1 LEA R15, R15, UR4, 0x3 ;  /* 0x000000040f0f1c11 */ /* 0x000fca000f8e18ff */
[----:B------:R1:W-:Y:S04]  /*aa20*/  @P1 STS.64 [R15], R28 ;  /* 0x0000001c0f001388 */ /* 0x0003e80000000a00 */
[----:B------:R1:W-:Y:S04]  /*aa30*/  @P3 STS.64 [R35], R26 ;  /* 0x0000001a23003388 */ /* 0x0003e80000000a00 */
[----:B------:R1:W-:Y:S01]  /*aa40*/  @P0 STS.64 [R34], R24 ;  /* 0x0000001822000388 */ /* 0x0003e20000000a00 */
[----:B------:R-:W-:-:S03]  /*aa50*/  ISETP.GT.U32.AND P0, PT, R38, R6, PT ;  /* 0x000000062600720c */ /* 0x000fc60003f04070 */
[----:B------:R1:W-:Y:S01]  /*aa60*/  @P5 STS.64 [R13], R22 ;  /* 0x000000160d005388 */ /* 0x0003e20000000a00 */
[----:B------:R-:W-:-:S03]  /*aa70*/  ISETP.GT.U32.AND.EX P0, PT, R39, RZ, PT, P0 ;  /* 0x000000ff2700720c */ /* 0x000fc60003f04100 */
[----:B------:R1:W-:Y:S04]  /*aa80*/  @P4 STS.64 [R11], R20 ;  /* 0x000000140b004388 */ /* 0x0003e80000000a00 */
[----:B------:R1:W-:Y:S01]  /*aa90*/  @P6 STS.64 [R9], R18 ;  /* 0x0000001209006388 */ /* 0x0003e20000000a00 */
[----:B------:R-:W-:Y:S06]  /*aaa0*/  BAR.SYNC.DEFER_BLOCKING 0x0 ;  /* 0x0000000000007b1d */ /* 0x000fec0000010000 */
[----:B0-----:R-:W-:Y:S05]  /*aab0*/  @!P0 BRA `(.L_x_718) ;  /* 0x0000000000f48947 */ /* 0x001fea0003800000 */
[----:B-1----:R-:W-:Y:S01]  /*aac0*/  IMAD.MOV.U32 R19, RZ, RZ, R6 ;  /* 0x000000ffff137224 */ /* 0x002fe200078e0006 */
[----:B------:R-:W-:Y:S01]  /*aad0*/  BSSY.RECONVERGENT B1, `(.L_x_719) ;  /* 0x0000025000017945 */ /* 0x000fe20003800200 */
[----:B------:R-:W-:-:S03]  /*aae0*/  IMAD.MOV.U32 R21, RZ, RZ, RZ ;  /* 0x000000ffff157224 */ /* 0x000fc600078e00ff */
        /* <DEDUP_REMOVED lines=9> */
[----:B------:R-:W-:Y:S05]  /*ab80*/  @!P1 BRA `(.L_x_720) ;  /* 0x0000000000649947 */ /* 0x000fea0003800000 */
[----:B------:R-:W0:Y:S01]  /*ab90*/  LDCU.64 UR6, c[0x0][0x3b0] ;  /* 0x00007600ff0677ac */ /* 0x000e220008000a00 */
[----:B------:R-:W-:Y:S01]  /*aba0*/  SHF.R.U64 R10, R10, 0x8, R3 ;  /* 0x000000080a0a7819 */ /* 0x000fe20000001203 */
[----:B------:R-:W-:Y:S01]  /*abb0*/  IMAD.MOV.U32 R13, RZ, RZ, RZ ;  /* 0x000000ffff0d7224 */ /* 0x000fe200078e00ff */
[----:B------:R-:W-:Y:S02]  /*abc0*/  IADD3 R11, P1, PT, R42, R19, RZ ;  /* 0x000000132a0b7210 */ /* 0x000fe40007f3e0ff */
[----:B------:R-:W-:Y:S01]  /*abd0*/  LEA R3, R6, UR4, 0x3 ;  /* 0x0000000406037c11 */ /* 0x000fe2000f8e18ff */
[----:B------:R-:W-:Y:S02]  /*abe0*/  VIADD R10, R10, 0x1 ;  /* 0x000000010a0a7836 */ /* 0x000fe40000000000 */
[----:B------:R-:W-:Y:S02]  /*abf0*/  IMAD.X R4, R43, 0x1, R21, P1 ;  /* 0x000000012b047824 */ /* 0x000fe400008e0615 */
[----:B------:R-:W-:Y:S01]  /*ac00*/  VIADD R3, R3, 0x4 ;  /* 0x0000000403037836 */ /* 0x000fe20000000000 */
[----:B------:R-:W-:-:S04]  /*ac10*/  LOP3.LUT R10, R10, 0x3, RZ, 0xc0, !PT ;  /* 0x000000030a0a7812 */ /* 0x000fc800078ec0ff */
[C---:B------:R-:W-:Y:S02]  /*ac20*/  LEA R19, P2, R10.reuse, R19, 0x8 ;  /* 0x000000130a137211 */ /* 0x040fe400078440ff */
[C---:B0-----:R-:W-:Y:S02]  /*ac30*/  LEA R8, P1, R11.reuse, UR6, 0x2 ;  /* 0x000000060b087c11 */ /* 0x041fe4000f8210ff */
[----:B------:R-:W-:Y:S02]  /*ac40*/  LEA.HI.X R21, R10, R21, R13, 0x8, P2 ;  /* 0x000000150a157211 */ /* 0x000fe400010f440d */
[----:B------:R-:W-:-:S09]  /*ac50*/  LEA.HI.X R11, R11, UR7, R4, 0x2, P1 ;  /* 0x000000070b0b7c11 */ /* 0x000fd200088f1404 */
.L_x_721:
        /* <DEDUP_REMOVED lines=12> */
.L_x_720:
[----:B------:R-:W-:Y:S05]  /*ad20*/  BSYNC.RECONVERGENT B1 ;  /* 0x0000000000017941 */ /* 0x000fea0003800200 */
.L_x_719:
[----:B------:R-:W-:Y:S05]  /*ad30*/  @!P0 BRA `(.L_x_718) ;  /* 0x0000000000548947 */ /* 0x000fea0003800000 */
.L_x_722:
        /* <DEDUP_REMOVED lines=21> */
.L_x_718:
[----:B------:R-:W-:Y:S05]  /*ae90*/  BSYNC.RECONVERGENT B0 ;  /* 0x0000000000007941 */ /* 0x000fea0003800200 */
.L_x_717:
[----:B------:R-:W-:Y:S05]  /*aea0*/  BRA `(.L_x_723) ;  /* 0x0000000000a87947 */ /* 0x000fea0003800000 */
.L_x_716:
[----:B------:R-:W0:Y:S01]  /*aeb0*/  @P1 LDC.64 R38, c[0x0][0x3b0] ;  /* 0x0000ec00ff261b82 */ /* 0x000e220000000a00 */
[----:B------:R-:W-:Y:S02]  /*aec0*/  ISETP.NE.AND P6, PT, R42, RZ, PT ;  /* 0x000000ff2a00720c */ /* 0x000fe40003fc5270 */
[----:B------:R-:W-:-:S13]  /*aed0*/  ISETP.NE.AND P5, PT, R43, RZ, PT ;  /* 0x000000ff2b00720c */ /* 0x000fda0003fa5270 */
[----:B------:R-:W1:Y:S01]  /*aee0*/  @P5 LDC.64 R48, c[0x0][0x3b0] ;  /* 0x0000ec00ff305b82 */ /* 0x000e620000000a00 */
[----:B0-----:R-:W-:-:S04]  /*aef0*/  @P1 LEA R52, P0, R47, R38, 0x2 ;  /* 0x000000262f341211 */ /* 0x001fc800078010ff */
[----:B------:R-:W-:-:S03]  /*af00*/  @P1 LEA.HI.X R53, R47, R39, R46, 0x2, P0 ;  /* 0x000000272f351211 */ /* 0x000fc600000f142e */
[----:B------:R-:W0:Y:S08]  /*af10*/  @P3 LDC.64 R38, c[0x0][0x3b0] ;  /* 0x0000ec00ff263b82 */ /* 0x000e300000000a00 */
[----:B------:R-:W2:Y:S01]  /*af20*/  @P4 LDC.64 R46, c[0x0][0x3b0] ;  /* 0x0000ec00ff2e4b82 */ /* 0x000ea20000000a00 */
[----:B0-----:R-:W-:-:S04]  /*af30*/  @P3 LEA R54, P0, R41, R38, 0x2 ;  /* 0x0000002629363211 */ /* 0x001fc800078010ff */
[----:B------:R-:W-:-:S03]  /*af40*/  @P3 LEA.HI.X R55, R41, R39, R40, 0x2, P0 ;  /* 0x0000002729373211 */ /* 0x000fc600000f1428 */
[----:B------:R-:W0:Y:S02]  /*af50*/  @P2 LDC.64 R38, c[0x0][0x3b0] ;  /* 0x0000ec00ff262b82 */ /* 0x000e240000000a00 */
[----:B------:R3:W-:Y:S01]  /*af60*/  @P3 STG.E desc[UR8][R54.64], R17 ;  /* 0x0000001136003986 */ /* 0x0007e2000c101908 */
[----:B------:R-:W-:-:S03]  /*af70*/  ISETP.NE.AND P3, PT, R5, RZ, PT ;  /* 0x000000ff0500720c */ /* 0x000fc60003f65270 */
[----:B------:R3:W-:Y:S01]  /*af80*/  @P1 STG.E desc[UR8][R52.64], R33 ;  /* 0x0000002134001986 */ /* 0x0007e2000c101908 */
[----:B------:R-:W-:-:S09]  /*af90*/  ISETP.NE.AND P1, PT, R4, RZ, PT ;  /* 0x000000ff0400720c */ /* 0x000fd20003f25270 */
[----:B------:R-:W4:Y:S01]  /*afa0*/  @P3 LDC.64 R42, c[0x0][0x3b0] ;  /* 0x0000ec00ff2a3b82 */ /* 0x000f220000000a00 */
[----:B0-----:R-:W-:-:S07]  /*afb0*/  @P2 LEA R38, P0, R44, R38, 0x2 ;  /* 0x000000262c262211 */ /* 0x001fce00078010ff */
[----:B------:R-:W0:Y:S01]  /*afc0*/  @P1 LDC.64 R40, c[0x0][0x3b0] ;  /* 0x0000ec00ff281b82 */ /* 0x000e220000000a00 */
[----:B------:R-:W-:Y:S02]  /*afd0*/  @P2 LEA.HI.X R39, R44, R39, R45, 0x2, P0 ;  /* 0x000000272c272211 */ /* 0x000fe400000f142d */
[----:B------:R-:W-:-:S03]  /*afe0*/  ISETP.NE.AND P0, PT, R3, RZ, PT ;  /* 0x000000ff0300720c */ /* 0x000fc60003f05270 */
[----:B------:R3:W-:Y:S01]  /*aff0*/  @P2 STG.E desc[UR8][R38.64], R31 ;  /* 0x0000001f26002986 */ /* 0x0007e2000c101908 */
[----:B------:R-:W-:Y:S01]  /*b000*/  ISETP.NE.AND P2, PT, R3, RZ, PT ;  /* 0x000000ff0300720c */ /* 0x000fe20003f45270 */
[----:B------:R-:W5:Y:S08]  /*b010*/  @P6 LDC.64 R44, c[0x0][0x3b0] ;  /* 0x0000ec00ff2c6b82 */ /* 0x000f700000000a00 */
[----:B------:R-:W1:Y:S04]  /*b020*/  @P0 LDC.64 R4, c[0x0][0x3b0] ;  /* 0x0000ec00ff040b82 */ /* 0x000e680000000a00 */
[----:B-1----:R-:W-:-:S04]  /*b030*/  @P2 LEA R4, P0, R15, R4, 0x2 ;  /* 0x000000040f042211 */ /* 0x002fc800078010ff */
[----:B------:R-:W-:Y:S02]  /*b040*/  @P2 LEA.HI.X R5, R15, R5, R50, 0x2, P0 ;  /* 0x000000050f052211 */ /* 0x000fe400000f1432 */
[----:B0-----:R-:W-:-:S03]  /*b050*/  @P1 LEA R40, P0, R35, R40, 0x2 ;  /* 0x0000002823281211 */ /* 0x001fc600078010ff */
[----:B------:R3:W-:Y:S01]  /*b060*/  @P2 STG.E desc[UR8][R4.64], R29 ;  /* 0x0000001d04002986 */ /* 0x0007e2000c101908 */
[----:B------:R-:W-:Y:S02]  /*b070*/  @P1 LEA.HI.X R41, R35, R41, R10, 0x2, P0 ;  /* 0x0000002923291211 */ /* 0x000fe400000f140a */
[C---:B----4-:R-:W-:Y:S02]  /*b080*/  @P3 LEA R42, P0, R34.reuse, R42, 0x2 ;  /* 0x0000002a222a3211 */ /* 0x050fe400078010ff */
[----:B------:R-:W-:Y:S01]  /*b090*/  @P5 LEA R48, P2, R9, R48, 0x2 ;  /* 0x0000003009305211 */ /* 0x000fe200078410ff */
[----:B------:R3:W-:Y:S01]  /*b0a0*/  @P1 STG.E desc[UR8][R40.64], R27 ;  /* 0x0000001b28001986 */ /* 0x0007e2000c101908 */
[----:B------:R-:W-:Y:S02]  /*b0b0*/  @P3 LEA.HI.X R43, R34, R43, R51, 0x2, P0 ;  /* 0x0000002b222b3211 */ /* 0x000fe400000f1433 */
[----:B-----5:R-:W-:Y:S02]  /*b0c0*/  @P6 LEA R44, P0, R13, R44, 0x2 ;  /* 0x0000002c0d2c6211 */ /* 0x020fe400078010ff */
        /* <DEDUP_REMOVED lines=8> */
.L_x_723:
[----:B------:R-:W-:-:S13]  /*b150*/  ISETP.NE.AND P0, PT, R6, 0xff, PT ;  /* 0x000000ff0600780c */ /* 0x000fda0003f05270 */
[----:B------:R-:W-:Y:S05]  /*b160*/  @P0 EXIT ;  /* 0x000000000000094d */ /* 0x000fea0003800000 */
[----:B0--34-:R-:W0:Y:S01]  /*b170*/  LDC.64 R4, c[0x0][0x3b8] ;  /* 0x0000ee00ff047b82 */ /* 0x019e220000000a00 */
[----:B------:R-:W-:-:S04]  /*b180*/  ISETP.NE.U32.AND P0, PT, R0, 0x900, PT ;  /* 0x000009000000780c */ /* 0x000fc80003f05070 */
[----:B------:R-:W-:-:S13]  /*b190*/  ISETP.NE.AND.EX P0, PT, R2, RZ, PT, P0 ;  /* 0x000000ff0200720c */ /* 0x000fda0003f05300 */
[----:B------:R-:W-:Y:S05]  /*b1a0*/  @P0 BRA `(.L_x_724) ;  /* 0x0000000000180947 */ /* 0x000fea0003800000 */
[----:B------:R-:W2:Y:S02]  /*b1b0*/  LDC.64 R2, c[0x0][0x3b0] ;  /* 0x0000ec00ff027b82 */ /* 0x000ea40000000a00 */
[----:B--2---:R-:W-:-:S04]  /*b1c0*/  LEA R2, P0, R36, R2, 0x2 ;  /* 0x0000000224027211 */ /* 0x004fc800078010ff */
[C---:B------:R-:W-:Y:S02]  /*b1d0*/  LEA.HI.X R3, R36.reuse, R3, R37, 0x2, P0 ;  /* 0x0000000324037211 */ /* 0x040fe400000f1425 */
[----:B------:R-:W-:-:S03]  /*b1e0*/  IADD3 R36, P0, PT, R36, 0x1, RZ ;  /* 0x0000000124247810 */ /* 0x000fc60007f1e0ff */
[----:B------:R2:W-:Y:S02]  /*b1f0*/  STG.E desc[UR8][R2.64], R7 ;  /* 0x0000000702007986 */ /* 0x0005e4000c101908 */
[----:B------:R-:W-:-:S08]  /*b200*/  IMAD.X R37, RZ, RZ, R37, P0 ;  /* 0x000000ffff257224 */ /* 0x000fd000000e0625 */
.L_x_724:
[----:B0-----:R-:W-:Y:S01]  /*b210*/  STG.E.64 desc[UR8][R4.64], R36 ;  /* 0x0000002404007986 */ /* 0x001fe2000c101b08 */
[----:B------:R-:W-:Y:S05]  /*b220*/  EXIT ;  /* 0x000000000000794d */ /* 0x000fea0003800000 */
.L_x_633:
[----:B------:R-:W-:Y:S01]  /*b230*/  BSSY B0, `(.L_x_725) ;  /* 0x0000006000007945 */ /* 0x000fe20003800000 */
[----:B------:R-:W-:Y:S01]  /*b240*/  PLOP3.LUT P0, PT, P0, PT, PT, 0x8, 0x80 ;  /* 0x000000000080781c */ /* 0x000fe2000070e170 */
[----:B------:R-:W-:-:S12]  /*b250*/  IMAD.MOV.U32 R13, RZ, RZ, -0x1 ;  /* 0xffffffffff0d7424 */ /* 0x000fd800078e00ff */
[----:B-12---:R-:W-:Y:S05]  /*b260*/  WARPSYNC.COLLECTIVE R13, `(.L_x_726) ;  /* 0x000000000d087348 */ /* 0x006fea0003c00000 */
[----:B------:R-:W-:Y:S01]  /*b270*/  VOTE.ANY P0, P0 ;  /* 0x0000000000ff7806 */ /* 0x000fe20000000100 */
[----:B-12---:R-:W-:-:S12]  /*b280*/  ENDCOLLECTIVE ;  /* 0x000000000000791b */ /* 0x006fd80003800000 */
.L_x_726:
[----:B------:R-:W-:Y:S05]  /*b290*/  BSYNC B0 ;  /* 0x0000000000007941 */ /* 0x000fea0003800000 */
.L_x_725:
[----:B------:R-:W-:Y:S05]  /*b2a0*/  BRA `(.L_x_727) ;  /* 0xffffff8000c47947 */ /* 0x000fea000383ffff */
.L_x_635:
[----:B------:R-:W0:Y:S01]  /*b2b0*/  S2R R48, SR_GEMASK ;  /* 0x0000000000307919 */ /* 0x000e220000003c00 */
[----:B------:R-:W-:Y:S01]  /*b2c0*/  BSSY B0, `(.L_x_728) ;  /* 0x0000006000007945 */ /* 0x000fe20003800000 */
[----:B------:R-:W-:Y:S01]  /*b2d0*/  PLOP3.LUT P0, PT, P0, PT, PT, 0x8, 0x80 ;  /* 0x000000000080781c */ /* 0x000fe2000070e170 */
[----:B------:R-:W-:-:S12]  /*b2e0*/  IMAD.MOV.U32 R13, RZ, RZ, -0x1 ;  /* 0xffffffffff0d7424 */ /* 0x000fd800078e00ff */
[----:B012---:R-:W-:Y:S05]  /*b2f0*/  WARPSYNC.COLLECTIVE R13, `(.L_x_729) ;  /* 0x000000000d087348 */ /* 0x007fea0003c00000 */
[----:B------:R-:W-:Y:S01]  /*b300*/  VOTE.ANY R13, PT, P0 ;  /* 0x00000000000d7806 */ /* 0x000fe200000e0100 */
[----:B012---:R-:W-:Y:S06]  /*b310*/  ENDCOLLECTIVE ;  /* 0x000000000000791b */ /* 0x007fec0003800000 */
.L_x_729:
[----:B------:R-:W-:Y:S05]  /*b320*/  BSYNC B0 ;  /* 0x0000000000007941 */ /* 0x000fea0003800000 */
.L_x_728:
[----:B------:R-:W-:Y:S01]  /*b330*/  LOP3.LUT R13, R13, 0x80000000, R48, 0xec, !PT ;  /* 0x800000000d0d7812 */ /* 0x000fe200078eec30 */
[----:B------:R-:W-:Y:S02]  /*b340*/  IMAD.MOV.U32 R10, RZ, RZ, R46 ;  /* 0x000000ffff0a7224 */ /* 0x000fe400078e002e */
[----:B------:R-:W-:Y:S02]  /*b350*/  IMAD.MOV.U32 R11, RZ, RZ, 0x1 ;  /* 0x00000001ff0b7424 */ /* 0x000fe400078e00ff */
[----:B------:R-:W-:Y:S02]  /*b360*/  VIADD R6, R13, 0xffffffff ;  /* 0xffffffff0d067836 */ /* 0x000fe40000000000 */
[----:B------:R-:W-:-:S03]  /*b370*/  IMAD.MOV.U32 R57, RZ, RZ, R4 ;  /* 0x000000ffff397224 */ /* 0x000fc600078e0004 */
[----:B------:R-:W-:Y:S01]  /*b380*/  LOP3.LUT R6, R13, R6, RZ, 0xc, !PT ;  /* 0x000000060d067212 */ /* 0x000fe200078e0cff */
[----:B------:R-:W-:-:S03]  /*b390*/  IMAD.MOV.U32 R13, RZ, RZ, -0x1 ;  /* 0xffffffffff0d7424 */ /* 0x000fc600078e00ff */
[----:B------:R0:W1:Y:S04]  /*b3a0*/  POPC R14, R6 ;  /* 0x00000006000e7309 */ /* 0x0000680000000000 */
[----:B01----:R-:W-:Y:S05]  /*b3b0*/  WARPSYNC.COLLECTIVE R13, `(.L_x_730) ;  /* 0x000000000d087348 */ /* 0x003fea0003c00000 */
[----:B-1----:R1:W2:Y:S02]  /*b3c0*/  SHFL.DOWN P0, R15, R10, R11, R14 ;  /* 0x0800000b0a0f7389 */ /* 0x0022a4000000000e */
[----:B012---:R-:W-:Y:S05]  /*b3d0*/  ENDCOLLECTIVE ;  /* 0x000000000000791b */ /* 0x007fea0003800000 */
.L_x_730:
[----:B------:R-:W-:Y:S02]  /*b3e0*/  IMAD.MOV.U32 R10, RZ, RZ, R49 ;  /* 0x000000ffff0a7224 */ /* 0x000fe400078e0031 */
[----:B------:R-:W-:-:S07]  /*b3f0*/  IMAD.MOV.U32 R7, RZ, RZ, R15 ;  /* 0x000000ffff077224 */ /* 0x000fce00078e000f */
[----:B------:R-:W-:Y:S05]  /*b400*/  WARPSYNC.COLLECTIVE R13, `(.L_x_731) ;  /* 0x000000000d087348 */ /* 0x000fea0003c00000 */
[----:B------:R0:W1:Y:S02]  /*b410*/  SHFL.DOWN P0, R15, R10, R11, R14 ;  /* 0x0800000b0a0f7389 */ /* 0x000064000000000e */
[----:B01----:R-:W-:Y:S05]  /*b420*/  ENDCOLLECTIVE ;  /* 0x000000000000791b */ /* 0x003fea0003800000 */
.L_x_731:
[----:B------:R-:W-:Y:S02]  /*b430*/  IMAD.MOV.U32 R10, RZ, RZ, R4 ;  /* 0x000000ffff0a7224 */ /* 0x000fe400078e0004 */
[----:B------:R-:W-:-:S07]  /*b440*/  IMAD.MOV.U32 R32, RZ, RZ, R15 ;  /* 0x000000ffff207224 */ /* 0x000fce00078e000f */
[----:B------:R-:W-:Y:S05]  /*b450*/  WARPSYNC.COLLECTIVE R13, `(.L_x_732) ;  /* 0x000000000d087348 */ /* 0x000fea0003c00000 */
[----:B------:R0:W1:Y:S02]  /*b460*/  SHFL.DOWN P0, R15, R10, R11, R14 ;  /* 0x0800000b0a0f7389 */ /* 0x000064000000000e */
[----:B01----:R-:W-:Y:S05]  /*b470*/  ENDCOLLECTIVE ;  /* 0x000000000000791b */ /* 0x003fea0003800000 */
.L_x_732:
[----:B------:R-:W-:Y:S05]  /*b480*/  BRA `(.L_x_733) ;  /* 0xffffff80008c7947 */ /* 0x000fea000383ffff */
.L_x_636:
[----:B------:R-:W-:Y:S01]  /*b490*/  BSSY B0, `(.L_x_734) ;  /* 0x0000006000007945 */ /* 0x000fe20003800000 */
[----:B------:R-:W-:Y:S02]  /*b4a0*/  IMAD.MOV.U32 R11, RZ, RZ, 0x1 ;  /* 0x00000001ff0b7424 */ /* 0x000fe400078e00ff */
[----:B------:R-:W-:-:S07]  /*b4b0*/  IMAD.MOV.U32 R13, RZ, RZ, -0x1 ;  /* 0xffffffffff0d7424 */ /* 0x000fce00078e00ff */
[----:B-12---:R-:W-:Y:S05]  /*b4c0*/  WARPSYNC.COLLECTIVE R13, `(.L_x_735) ;  /* 0x000000000d087348 */ /* 0x006fea0003c00000 */
[----:B------:R0:W3:Y:S02]  /*b4d0*/  SHFL.DOWN P0, R15, R10, R11, R14 ;  /* 0x0800000b0a0f7389 */ /* 0x0000e4000000000e */
[----:B0123--:R-:W-:Y:S05]  /*b4e0*/  ENDCOLLECTIVE ;  /* 0x000000000000791b */ /* 0x00ffea0003800000 */
.L_x_735:
[----:B------:R-:W-:Y:S05]  /*b4f0*/  BSYNC B0 ;  /* 0x0000000000007941 */ /* 0x000fea0003800000 */
.L_x_734:
[----:B------:R-:W-:Y:S05]  /*b500*/  BRA `(.L_x_736) ;  /* 0xffffff8000987947 */ /* 0x000fea000383ffff */
.L_x_637:
[----:B------:R-:W-:Y:S01]  /*b510*/  BSSY B0, `(.L_x_737) ;  /* 0x0000007000007945 */ /* 0x000fe20003800000 */
[----:B------:R-:W-:Y:S02]  /*b520*/  IMAD.MOV.U32 R10, RZ, RZ, R46 ;  /* 0x000000ffff0a7224 */ /* 0x000fe400078e002e */
[----:B------:R-:W-:Y:S02]  /*b530*/  IMAD.MOV.U32 R11, RZ, RZ, 0x2 ;  /* 0x00000002ff0b7424 */ /* 0x000fe400078e00ff */
[----:B------:R-:W-:-:S07]  /*b540*/  IMAD.MOV.U32 R13, RZ, RZ, -0x1 ;  /* 0xffffffffff0d7424 */ /* 0x000fce00078e00ff */
[----:B-12---:R-:W-:Y:S05]  /*b550*/  WARPSYNC.COLLECTIVE R13, `(.L_x_738) ;  /* 0x000000000d087348 */ /* 0x006fea0003c00000 */
[----:B------:R0:W3:Y:S02]  /*b560*/  SHFL.DOWN P0, R15, R10, R11, R14 ;  /* 0x0800000b0a0f7389 */ /* 0x0000e4000000000e */
[----:B0123--:R-:W-:Y:S05]  /*b570*/  ENDCOLLECTIVE ;  /* 0x000000000000791b */ /* 0x00ffea0003800000 */
.L_x_738:
[----:B------:R-:W-:Y:S05]  /*b580*/  BSYNC B0 ;  /* 0x0000000000007941 */ /* 0x000fea0003800000 */
.L_x_737:
[----:B------:R-:W-:Y:S02]  /*b590*/  IMAD.MOV.U32 R10, RZ, RZ, R49 ;  /* 0x000000ffff0a7224 */ /* 0x000fe400078e0031 */
[----:B------:R-:W-:Y:S02]  /*b5a0*/  IMAD.MOV.U32 R11, RZ, RZ, 0x2 ;  /* 0x00000002ff0b7424 */ /* 0x000fe400078e00ff */
[----:B------:R-:W-:Y:S02]  /*b5b0*/  IMAD.MOV.U32 R13, RZ, RZ, -0x1 ;  /* 0xffffffffff0d7424 */ /* 0x000fe400078e00ff */
[----:B------:R-:W-:-:S07]  /*b5c0*/  IMAD.MOV.U32 R7, RZ, RZ, R15 ;  /* 0x000000ffff077224 */ /* 0x000fce00078e000f */
[----:B------:R-:W-:Y:S05]  /*b5d0*/  WARPSYNC.COLLECTIVE R13, `(.L_x_739) ;  /* 0x000000000d087348 */ /* 0x000fea0003c00000 */
[----:B------:R0:W1:Y:S02]  /*b5e0*/  SHFL.DOWN P0, R15, R10, R11, R14 ;  /* 0x0800000b0a0f7389 */ /* 0x000064000000000e */
[----:B01----:R-:W-:Y:S05]  /*b5f0*/  ENDCOLLECTIVE ;  /* 0x000000000000791b */ /* 0x003fea0003800000 */
.L_x_739:
[----:B------:R-:W-:Y:S02]  /*b600*/  IMAD.MOV.U32 R10, RZ, RZ, R57 ;  /* 0x000000ffff0a7224 */ /* 0x000fe400078e0039 */
[----:B------:R-:W-:-:S07]  /*b610*/  IMAD.MOV.U32 R4, RZ, RZ, R15 ;  /* 0x000000ffff047224 */ /* 0x000fce00078e000f */
[----:B------:R-:W-:Y:S05]  /*b620*/  WARPSYNC.COLLECTIVE R13, `(.L_x_740) ;  /* 0x000000000d087348 */ /* 0x000fea0003c00000 */
[----:B------:R0:W1:Y:S02]  /*b630*/  SHFL.DOWN P0, R15, R10, R11, R14 ;  /* 0x0800000b0a0f7389 */ /* 0x000064000000000e */
[----:B01----:R-:W-:Y:S05]  /*b640*/  ENDCOLLECTIVE ;  /* 0x000000000000791b */ /* 0x003fea0003800000 */
.L_x_740:
[----:B------:R-:W-:Y:S05]  /*b650*/  BRA `(.L_x_741) ;  /* 0xffffff80005c7947 */ /* 0x000fea000383ffff */
.L_x_638:
[----:B------:R-:W-:Y:S01]  /*b660*/  BSSY B0, `(.L_x_742) ;  /* 0x0000006000007945 */ /* 0x000fe20003800000 */
[----:B------:R-:W-:Y:S02]  /*b670*/  IMAD.MOV.U32 R11, RZ, RZ, 0x2 ;  /* 0x00000002ff0b7424 */ /* 0x000fe400078e00ff */
[----:B------:R-:W-:-:S07]  /*b680*/  IMAD.MOV.U32 R13, RZ, RZ, -0x1 ;  /* 0xffffffffff0d7424 */ /* 0x000fce00078e00ff */
[----:B-12---:R-:W-:Y:S05]  /*b690*/  WARPSYNC.COLLECTIVE R13, `(.L_x_743) ;  /* 0x000000000d087348 */ /* 0x006fea0003c00000 */
[----:B------:R0:W3:Y:S02]  /*b6a0*/  SHFL.DOWN P0, R15, R10, R11, R14 ;  /* 0x0800000b0a0f7389 */ /* 0x0000e4000000000e */
[----:B0123--:R-:W-:Y:S05]  /*b6b0*/  ENDCOLLECTIVE ;  /* 0x000000000000791b */ /* 0x00ffea0003800000 */
.L_x_743:
[----:B------:R-:W-:Y:S05]  /*b6c0*/  BSYNC B0 ;  /* 0x0000000000007941 */ /* 0x000fea0003800000 */
.L_x_742:
[----:B------:R-:W-:Y:S05]  /*b6d0*/  BRA `(.L_x_744) ;  /* 0xffffff8000687947 */ /* 0x000fea000383ffff */
.L_x_639:
[----:B------:R-:W-:Y:S01]  /*b6e0*/  BSSY B0, `(.L_x_745) ;  /* 0x0000007000007945 */ /* 0x000fe20003800000 */
[----:B------:R-:W-:Y:S02]  /*b6f0*/  IMAD.MOV.U32 R10, RZ, RZ, R46 ;  /* 0x000000ffff0a7224 */ /* 0x000fe400078e002e */
[----:B------:R-:W-:Y:S02]  /*b700*/  IMAD.MOV.U32 R11, RZ, RZ, 0x4 ;  /* 0x00000004ff0b7424 */ /* 0x000fe400078e00ff */
[----:B------:R-:W-:-:S07]  /*b710*/  IMAD.MOV.U32 R13, RZ, RZ, -0x1 ;  /* 0xffffffffff0d7424 */ /* 0x000fce00078e00ff */
[----:B-12---:R-:W-:Y:S05]  /*b720*/  WARPSYNC.COLLECTIVE R13, `(.L_x_746) ;  /* 0x000000000d087348 */ /* 0x006fea0003c00000 */
[----:B------:R0:W3:Y:S02]  /*b730*/  SHFL.DOWN P0, R15, R10, R11, R14 ;  /* 0x0800000b0a0f7389 */ /* 0x0000e4000000000e */
[----:B0123--:R-:W-:Y:S05]  /*b740*/  ENDCOLLECTIVE ;  /* 0x000000000000791b */ /* 0x00ffea0003800000 */
.L_x_746:
[----:B------:R-:W-:Y:S05]  /*b750*/  BSYNC B0 ;  /* 0x0000000000007941 */ /* 0x000fea0003800000 */
.L_x_745:
[----:B------:R-:W-:Y:S02]  /*b760*/  IMAD.MOV.U32 R10, RZ, RZ, R49 ;  /* 0x000000ffff0a7224 */ /* 0x000fe400078e0031 */
[----:B------:R-:W-:Y:S02]  /*b770*/  IMAD.MOV.U32 R11, RZ, RZ, 0x4 ;  /* 0x00000004ff0b7424 */ /* 0x000fe400078e00ff */
[----:B------:R-:W-:Y:S02]  /*b780*/  IMAD.MOV.U32 R13, RZ, RZ, -0x1 ;  /* 0xffffffffff0d7424 */ /* 0x000fe400078e00ff */
[----:B------:R-:W-:-:S07]  /*b790*/  IMAD.MOV.U32 R7, RZ, RZ, R15 ;  /* 0x000000ffff077224 */ /* 0x000fce00078e000f */
[----:B------:R-:W-:Y:S05]  /*b7a0*/  WARPSYNC.COLLECTIVE R13, `(.L_x_747) ;  /* 0x000000000d087348 */ /* 0x000fea0003c00000 */
[----:B------:R0:W1:Y:S02]  /*b7b0*/  SHFL.DOWN P0, R15, R10, R11, R14 ;  /* 0x0800000b0a0f7389 */ /* 0x000064000000000e */
[----:B01----:R-:W-:Y:S05]  /*b7c0*/  ENDCOLLECTIVE ;  /* 0x000000000000791b */ /* 0x003fea0003800000 */
.L_x_747:
[----:B------:R-:W-:Y:S02]  /*b7d0*/  IMAD.MOV.U32 R10, RZ, RZ, R57 ;  /* 0x000000ffff0a7224 */ /* 0x000fe400078e0039 */
[----:B------:R-:W-:-:S07]  /*b7e0*/  IMAD.MOV.U32 R4, RZ, RZ, R15 ;  /* 0x000000ffff047224 */ /* 0x000fce00078e000f */
[----:B------:R-:W-:Y:S05]  /*b7f0*/  WARPSYNC.COLLECTIVE R13, `(.L_x_748) ;  /* 0x000000000d087348 */ /* 0x000fea0003c00000 */
[----:B------:R0:W1:Y:S02]  /*b800*/  SHFL.DOWN P0, R15, R10, R11, R14 ;  /* 0x0800000b0a0f7389 */ /* 0x000064000000000e */
[----:B01----:R-:W-:Y:S05]  /*b810*/  ENDCOLLECTIVE ;  /* 0x000000000000791b */ /* 0x003fea0003800000 */
.L_x_748:
[----:B------:R-:W-:Y:S05]  /*b820*/  BRA `(.L_x_749) ;  /* 0xffffff8000307947 */ /* 0x000fea000383ffff */
.L_x_640:
[----:B------:R-:W-:Y:S01]  /*b830*/  BSSY B0, `(.L_x_750) ;  /* 0x0000006000007945 */ /* 0x000fe20003800000 */
[----:B------:R-:W-:Y:S02]  /*b840*/  IMAD.MOV.U32 R11, RZ, RZ, 0x4 ;  /* 0x00000004ff0b7424 */ /* 0x000fe400078e00ff */
[----:B------:R-:W-:-:S07]  /*b850*/  IMAD.MOV.U32 R13, RZ, RZ, -0x1 ;  /* 0xffffffffff0d7424 */ /* 0x000fce00078e00ff */
[----:B-12---:R-:W-:Y:S05]  /*b860*/  WARPSYNC.COLLECTIVE R13, `(.L_x_751) ;  /* 0x000000000d087348 */ /* 0x006fea0003c00000 */
[----:B------:R0:W3:Y:S02]  /*b870*/  SHFL.DOWN P0, R15, R10, R11, R14 ;  /* 0x0800000b0a0f7389 */ /* 0x0000e4000000000e */
[----:B0123--:R-:W-:Y:S05]  /*b880*/  ENDCOLLECTIVE ;  /* 0x000000000000791b */ /* 0x00ffea0003800000 */
.L_x_751:
[----:B------:R-:W-:Y:S05]  /*b890*/  BSYNC B0 ;  /* 0x0000000000007941 */ /* 0x000fea0003800000 */
.L_x_750:
[----:B------:R-:W-:Y:S05]  /*b8a0*/  BRA `(.L_x_752) ;  /* 0xffffff80003c7947 */ /* 0x000fea000383ffff */
.L_x_641:
[----:B------:R-:W-:Y:S01]  /*b8b0*/  BSSY B0, `(.L_x_753) ;  /* 0x0000007000007945 */ /* 0x000fe20003800000 */
[----:B------:R-:W-:Y:S02]  /*b8c0*/  IMAD.MOV.U32 R10, RZ, RZ, R46 ;  /* 0x000000ffff0a7224 */ /* 0x000fe400078e002e */
[----:B------:R-:W-:Y:S02]  /*b8d0*/  IMAD.MOV.U32 R11, RZ, RZ, 0x8 ;  /* 0x00000008ff0b7424 */ /* 0x000fe400078e00ff */
[----:B------:R-:W-:-:S07]  /*b8e0*/  IMAD.MOV.U32 R13, RZ, RZ, -0x1 ;  /* 0xffffffffff0d7424 */ /* 0x000fce00078e00ff */
[----:B-12---:R-:W-:Y:S05]  /*b8f0*/  WARPSYNC.COLLECTIVE R13, `(.L_x_754) ;  /* 0x000000000d087348 */ /* 0x006fea0003c00000 */
[----:B------:R0:W3:Y:S02]  /*b900*/  SHFL.DOWN P0, R15, R10, R11, R14 ;  /* 0x0800000b0a0f7389 */ /* 0x0000e4000000000e */
[----:B0123--:R-:W-:Y:S05]  /*b910*/  ENDCOLLECTIVE ;  /* 0x000000000000791b */ /* 0x00ffea0003800000 */
.L_x_754:
[----:B------:R-:W-:Y:S05]  /*b920*/  BSYNC B0 ;  /* 0x0000000000007941 */ /* 0x000fea0003800000 */
.L_x_753:
[----:B------:R-:W-:Y:S02]  /*b930*/  IMAD.MOV.U32 R10, RZ, RZ, R49 ;  /* 0x000000ffff0a7224 */ /* 0x000fe400078e0031 */
[----:B------:R-:W-:Y:S02]  /*b940*/  IMAD.MOV.U32 R11, RZ, RZ, 0x8 ;  /* 0x00000008ff0b7424 */ /* 0x000fe400078e00ff */
[----:B------:R-:W-:Y:S02]  /*b950*/  IMAD.MOV.U32 R13, RZ, RZ, -0x1 ;  /* 0xffffffffff0d7424 */ /* 0x000fe400078e00ff */
[----:B------:R-:W-:-:S07]  /*b960*/  IMAD.MOV.U32 R7, RZ, RZ, R15 ;  /* 0x000000ffff077224 */ /* 0x000fce00078e000f */
[----:B------:R-:W-:Y:S05]  /*b970*/  WARPSYNC.COLLECTIVE R13, `(.L_x_755) ;  /* 0x000000000d087348 */ /* 0x000fea0003c00000 */
[----:B------:R0:W1:Y:S02]  /*b980*/  SHFL.DOWN P0, R15, R10, R11, R14 ;  /* 0x0800000b0a0f7389 */ /* 0x000064000000000e */
[----:B01----:R-:W-:Y:S05]  /*b990*/  ENDCOLLECTIVE ;  /* 0x000000000000791b */ /* 0x003fea0003800000 */
.L_x_755:
[----:B------:R-:W-:Y:S02]  /*b9a0*/  IMAD.MOV.U32 R10, RZ, RZ, R57 ;  /* 0x000000ffff0a7224 */ /* 0x000fe400078e0039 */
[----:B------:R-:W-:-:S07]  /*b9b0*/  IMAD.MOV.U32 R4, RZ, RZ, R15 ;  /* 0x000000ffff047224 */ /* 0x000fce00078e000f */
[----:B------:R-:W-:Y:S05]  /*b9c0*/  WARPSYNC.COLLECTIVE R13, `(.L_x_756) ;  /* 0x000000000d087348 */ /* 0x000fea0003c00000 */
[----:B------:R0:W1:Y:S02]  /*b9d0*/  SHFL.DOWN P0, R15, R10, R11, R14 ;  /* 0x0800000b0a0f7389 */ /* 0x000064000000000e */
[----:B01----:R-:W-:Y:S05]  /*b9e0*/  ENDCOLLECTIVE ;  /* 0x000000000000791b */ /* 0x003fea0003800000 */
.L_x_756:
[----:B------:R-:W-:Y:S01]  /*b9f0*/  IMAD.MOV.U32 R6, RZ, RZ, R15 ;  /* 0x000000ffff067224 */ /* 0x000fe200078e000f */
[----:B------:R-:W-:Y:S06]  /*ba00*/  BRA `(.L_x_757) ;  /* 0xffffff8000007947 */ /* 0x000fec000383ffff */
.L_x_642:
[----:B------:R-:W-:Y:S01]  /*ba10*/  BSSY B0, `(.L_x_758) ;  /* 0x0000006000007945 */ /* 0x000fe20003800000 */
[----:B------:R-:W-:Y:S02]  /*ba20*/  IMAD.MOV.U32 R11, RZ, RZ, 0x8 ;  /* 0x00000008ff0b7424 */ /* 0x000fe400078e00ff */
[----:B------:R-:W-:-:S07]  /*ba30*/  IMAD.MOV.U32 R13, RZ, RZ, -0x1 ;  /* 0xffffffffff0d7424 */ /* 0x000fce00078e00ff */
[----:B01234-:R-:W-:Y:S05]  /*ba40*/  WARPSYNC.COLLECTIVE R13, `(.L_x_759) ;  /* 0x000000000d087348 */ /* 0x01ffea0003c00000 */
[----:B------:R0:W0:Y:S02]  /*ba50*/  SHFL.DOWN P0, R15, R10, R11, R14 ;  /* 0x0800000b0a0f7389 */ /* 0x000024000000000e */
[----:B01234-:R-:W-:Y:S05]  /*ba60*/  ENDCOLLECTIVE ;  /* 0x000000000000791b */ /* 0x01ffea0003800000 */
.L_x_759:
[----:B------:R-:W-:Y:S05]  /*ba70*/  BSYNC B0 ;  /* 0x0000000000007941 */ /* 0x000fea0003800000 */
.L_x_758:
[----:B------:R-:W-:Y:S05]  /*ba80*/  BRA `(.L_x_760) ;  /* 0xffffff8000007947 */ /* 0x000fea000383ffff */
.L_x_643:
[----:B------:R-:W-:Y:S01]  /*ba90*/  BSSY B0, `(.L_x_761) ;  /* 0x0000007000007945 */ /* 0x000fe20003800000 */
[----:B------:R-:W-:Y:S02]  /*baa0*/  IMAD.MOV.U32 R10, RZ, RZ, R46 ;  /* 0x000000ffff0a7224 */ /* 0x000fe400078e002e */
[----:B------:R-:W-:Y:S02]  /*bab0*/  IMAD.MOV.U32 R11, RZ, RZ, 0x10 ;  /* 0x00000010ff0b7424 */ /* 0x000fe400078e00ff */
[----:B------:R-:W-:-:S07]  /*bac0*/  IMAD.MOV.U32 R13, RZ, RZ, -0x1 ;  /* 0xffffffffff0d7424 */ /* 0x000fce00078e00ff */
[----:B-12---:R-:W-:Y:S05]  /*bad0*/  WARPSYNC.COLLECTIVE R13, `(.L_x_762) ;  /* 0x000000000d087348 */ /* 0x006fea0003c00000 */
[----:B------:R0:W3:Y:S02]  /*bae0*/  SHFL.DOWN P0, R15, R10, R11, R14 ;  /* 0x0800000b0a0f7389 */ /* 0x0000e4000000000e */
[----:B0123--:R-:W-:Y:S05]  /*baf0*/  ENDCOLLECTIVE ;  /* 0x000000000000791b */ /* 0x00ffea0003800000 */
.L_x_762:
[----:B------:R-:W-:Y:S05]  /*bb00*/  BSYNC B0 ;  /* 0x0000000000007941 */ /* 0x000fea0003800000 */
.L_x_761:
[----:B------:R-:W-:Y:S02]  /*bb10*/  IMAD.MOV.U32 R10, RZ, RZ, R49 ;  /* 0x000000ffff0a7224 */ /* 0x000fe400078e0031 */
[----:B------:R-:W-:Y:S02]  /*bb20*/  IMAD.MOV.U32 R11, RZ, RZ, 0x10 ;  /* 0x00000010ff0b7424 */ /* 0x000fe400078e00ff */
[----:B------:R-:W-:Y:S02]  /*bb30*/  IMAD.MOV.U32 R13, RZ, RZ, -0x1 ;  /* 0xffffffffff0d7424 */ /* 0x000fe400078e00ff */
[----:B------:R-:W-:-:S07]  /*bb40*/  IMAD.MOV.U32 R7, RZ, RZ, R15 ;  /* 0x000000ffff077224 */ /* 0x000fce00078e000f */
[----:B------:R-:W-:Y:S05]  /*bb50*/  WARPSYNC.COLLECTIVE R13, `(.L_x_763) ;  /* 0x000000000d087348 */ /* 0x000fea0003c00000 */
[----:B------:R0:W1:Y:S02]  /*bb60*/  SHFL.DOWN P0, R15, R10, R11, R14 ;  /* 0x0800000b0a0f7389 */ /* 0x000064000000000e */
[----:B01----:R-:W-:Y:S05]  /*bb70*/  ENDCOLLECTIVE ;  /* 0x000000000000791b */ /* 0x003fea0003800000 */
.L_x_763:
[----:B------:R-:W-:Y:S02]  /*bb80*/  IMAD.MOV.U32 R10, RZ, RZ, R57 ;  /* 0x000000ffff0a7224 */ /* 0x000fe400078e0039 */
[----:B------:R-:W-:-:S07]  /*bb90*/  IMAD.MOV.U32 R4, RZ, RZ, R15 ;  /* 0x000000ffff047224 */ /* 0x000fce00078e000f */
[----:B------:R-:W-:Y:S05]  /*bba0*/  WARPSYNC.COLLECTIVE R13, `(.L_x_764) ;  /* 0x000000000d087348 */ /* 0x000fea0003c00000 */
[----:B------:R0:W1:Y:S02]  /*bbb0*/  SHFL.DOWN P0, R15, R10, R11, R14 ;  /* 0x0800000b0a0f7389 */ /* 0x000064000000000e */
[----:B01----:R-:W-:Y:S05]  /*bbc0*/  ENDCOLLECTIVE ;  /* 0x000000000000791b */ /* 0x003fea0003800000 */
.L_x_764:
[----:B------:R-:W-:Y:S01]  /*bbd0*/  IMAD.MOV.U32 R6, RZ, RZ, R15 ;  /* 0x000000ffff067224 */ /* 0x000fe200078e000f */
[----:B------:R-:W-:Y:S06]  /*bbe0*/  BRA `(.L_x_765) ;  /* 0xffffff7c00d07947 */ /* 0x000fec000383ffff */
.L_x_644:
[----:B------:R-:W-:Y:S01]  /*bbf0*/  BSSY B0, `(.L_x_766) ;  /* 0x0000006000007945 */ /* 0x000fe20003800000 */
[----:B------:R-:W-:Y:S02]  /*bc00*/  IMAD.MOV.U32 R11, RZ, RZ, 0x10 ;  /* 0x00000010ff0b7424 */ /* 0x000fe400078e00ff */
[----:B------:R-:W-:-:S07]  /*bc10*/  IMAD.MOV.U32 R13, RZ, RZ, -0x1 ;  /* 0xffffffffff0d7424 */ /* 0x000fce00078e00ff */
[----:B01234-:R-:W-:Y:S05]  /*bc20*/  WARPSYNC.COLLECTIVE R13, `(.L_x_767) ;  /* 0x000000000d087348 */ /* 0x01ffea0003c00000 */
[----:B------:R0:W0:Y:S02]  /*bc30*/  SHFL.DOWN P0, R15, R10, R11, R14 ;  /* 0x0800000b0a0f7389 */ /* 0x000024000000000e */
[----:B01234-:R-:W-:Y:S05]  /*bc40*/  ENDCOLLECTIVE ;  /* 0x000000000000791b */ /* 0x01ffea0003800000 */
.L_x_767:
[----:B------:R-:W-:Y:S05]  /*bc50*/  BSYNC B0 ;  /* 0x0000000000007941 */ /* 0x000fea0003800000 */
.L_x_766:
[----:B------:R-:W-:Y:S05]  /*bc60*/  BRA `(.L_x_768) ;  /* 0xffffff7c00b87947 */ /* 0x000fea000383ffff */
.L_x_645:
[----:B------:R-:W-:Y:S01]  /*bc70*/  BSSY B0, `(.L_x_769) ;  /* 0x0000006000007945 */ /* 0x000fe20003800000 */
[----:B------:R-:W-:Y:S01]  /*bc80*/  PLOP3.LUT P0, PT, P2, PT, PT, 0x80, 0x8 ;  /* 0x000000000008781c */ /* 0x000fe2000170f070 */
[----:B------:R-:W-:-:S12]  /*bc90*/  IMAD.MOV.U32 R13, RZ, RZ, -0x1 ;  /* 0xffffffffff0d7424 */ /* 0x000fd800078e00ff */
[----:B-12---:R-:W-:Y:S05]  /*bca0*/  WARPSYNC.COLLECTIVE R13, `(.L_x_770) ;  /* 0x000000000d087348 */ /* 0x006fea0003c00000 */
[----:B------:R-:W-:Y:S01]  /*bcb0*/  VOTE.ALL P0, P0 ;  /* 0x0000000000ff7806 */ /* 0x000fe20000000000 */
[----:B-12---:R-:W-:-:S12]  /*bcc0*/  ENDCOLLECTIVE ;  /* 0x000000000000791b */ /* 0x006fd80003800000 */
.L_x_770:
[----:B------:R-:W-:Y:S05]  /*bcd0*/  BSYNC B0 ;  /* 0x0000000000007941 */ /* 0x000fea0003800000 */
.L_x_769:
[----:B------:R-:W-:Y:S05]  /*bce0*/  BRA `(.L_x_771) ;  /* 0xffffff7c00e47947 */ /* 0x000fea000383ffff */
.L_x_647:
[----:B------:R-:W-:Y:S01]  /*bcf0*/  BSSY B0, `(.L_x_772) ;  /* 0x0000006000007945 */ /* 0x000fe20003800000 */
[----:B------:R-:W-:Y:S01]  /*bd00*/  PLOP3.LUT P0, PT, P0, PT, PT, 0x8, 0x80 ;  /* 0x000000000080781c */ /* 0x000fe2000070e170 */
[----:B------:R-:W-:-:S12]  /*bd10*/  IMAD.MOV.U32 R13, RZ, RZ, -0x1 ;  /* 0xffffffffff0d7424 */ /* 0x000fd800078e00ff */
[----:B-12---:R-:W-:Y:S05]  /*bd20*/  WARPSYNC.COLLECTIVE R13, `(.L_x_773) ;  /* 0x000000000d087348 */ /* 0x006fea0003c00000 */
[----:B------:R-:W-:Y:S01]  /*bd30*/  VOTE.ANY P0, P0 ;  /* 0x0000000000ff7806 */ /* 0x000fe20000000100 */
[----:B-12---:R-:W-:-:S12]  /*bd40*/  ENDCOLLECTIVE ;  /* 0x000000000000791b */ /* 0x006fd80003800000 */
.L_x_773:
[----:B------:R-:W-:Y:S05]  /*bd50*/  BSYNC B0 ;  /* 0x0000000000007941 */ /* 0x000fea0003800000 */
.L_x_772:
[----:B------:R-:W-:Y:S05]  /*bd60*/  BRA `(.L_x_774) ;  /* 0xffffff7c00e47947 */ /* 0x000fea000383ffff */
.L_x_649:
[----:B------:R-:W-:Y:S01]  /*bd70*/  BSSY B0, `(.L_x_775) ;  /* 0x0000006000007945 */ /* 0x000fe20003800000 */
[----:B------:R-:W-:Y:S01]  /*bd80*/  PLOP3.LUT P0, PT, P0, PT, PT, 0x8, 0x80 ;  /* 0x000000000080781c */ /* 0x000fe2000070e170 */
[----:B------:R-:W-:-:S12]  /*bd90*/  IMAD.MOV.U32 R13, RZ, RZ, -0x1 ;  /* 0xffffffffff0d7424 */ /* 0x000fd800078e00ff */
[----:B-12---:R-:W-:Y:S05]  /*bda0*/  WARPSYNC.COLLECTIVE R13, `(.L_x_776) ;  /* 0x000000000d087348 */ /* 0x006fea0003c00000 */
[----:B------:R-:W-:Y:S01]  /*bdb0*/  VOTE.ANY R13, PT, P0 ;  /* 0x00000000000d7806 */ /* 0x000fe200000e0100 */
[----:B-12---:R-:W-:Y:S06]  /*bdc0*/  ENDCOLLECTIVE ;  /* 0x000000000000791b */ /* 0x006fec0003800000 */
.L_x_776:
[----:B------:R-:W-:Y:S05]  /*bdd0*/  BSYNC B0 ;  /* 0x0000000000007941 */ /* 0x000fea0003800000 */
.L_x_775:
[----:B------:R-:W-:Y:S01]  /*bde0*/  LOP3.LUT R13, R13, 0x80000000, R48, 0xec, !PT ;  /* 0x800000000d0d7812 */ /* 0x000fe200078eec30 */
[----:B------:R-:W-:-:S04]  /*bdf0*/  IMAD.MOV.U32 R11, RZ, RZ, 0x1 ;  /* 0x00000001ff0b7424 */ /* 0x000fc800078e00ff */
[----:B------:R-:W-:-:S05]  /*be00*/  VIADD R10, R13, 0xffffffff ;  /* 0xffffffff0d0a7836 */ /* 0x000fca0000000000 */
[----:B------:R-:W-:Y:S01]  /*be10*/  LOP3.LUT R12, R13, R10, RZ, 0xc, !PT ;  /* 0x0000000a0d0c7212 */ /* 0x000fe200078e0cff */
[----:B------:R-:W-:Y:S02]  /*be20*/  IMAD.MOV.U32 R10, RZ, RZ, R6 ;  /* 0x000000ffff0a7224 */ /* 0x000fe400078e0006 */
[----:B------:R-:W-:Y:S01]  /*be30*/  IMAD.MOV.U32 R13, RZ, RZ, -0x1 ;  /* 0xffffffffff0d7424 */ /* 0x000fe200078e00ff */
[----:B------:R0:W1:Y:S06]  /*be40*/  POPC R14, R12 ;  /* 0x0000000c000e7309 */ /* 0x00006c0000000000 */
[----:B01----:R-:W-:Y:S05]  /*be50*/  WARPSYNC.COLLECTIVE R13, `(.L_x_777) ;  /* 0x000000000d087348 */ /* 0x003fea0003c00000 */
[----:B-1----:R1:W2:Y:S02]  /*be60*/  SHFL.DOWN P0, R15, R10, R11, R14 ;  /* 0x0800000b0a0f7389 */ /* 0x0022a4000000000e */
[----:B012---:R-:W-:Y:S05]  /*be70*/  ENDCOLLECTIVE ;  /* 0x000000000000791b */ /* 0x007fea0003800000 */
.L_x_777:
[----:B------:R-:W-:Y:S02]  /*be80*/  IMAD.MOV.U32 R10, RZ, RZ, R7 ;  /* 0x000000ffff0a7224 */ /* 0x000fe400078e0007 */
[----:B------:R-:W-:-:S07]  /*be90*/  IMAD.MOV.U32 R59, RZ, RZ, R15 ;  /* 0x000000ffff3b7224 */ /* 0x000fce00078e000f */
[----:B------:R-:W-:Y:S05]  /*bea0*/  WARPSYNC.COLLECTIVE R13, `(.L_x_778) ;  /* 0x000000000d087348 */ /* 0x000fea0003c00000 */
[----:B------:R0:W1:Y:S02]  /*beb0*/  SHFL.DOWN P0, R15, R10, R11, R14 ;  /* 0x0800000b0a0f7389 */ /* 0x000064000000000e */
[----:B01----:R-:W-:Y:S05]  /*bec0*/  ENDCOLLECTIVE ;  /* 0x000000000000791b */ /* 0x003fea0003800000 */
.L_x_778:
[----:B------:R-:W-:Y:S02]  /*bed0*/  IMAD.MOV.U32 R10, RZ, RZ, R4 ;  /* 0x000000ffff0a7224 */ /* 0x000fe400078e0004 */
[----:B------:R-:W-:-:S07]  /*bee0*/  IMAD.MOV.U32 R12, RZ, RZ, R15 ;  /* 0x000000ffff0c7224 */ /* 0x000fce00078e000f */
[----:B------:R-:W-:Y:S05]  /*bef0*/  WARPSYNC.COLLECTIVE R13, `(.L_x_779) ;  /* 0x000000000d087348 */ /* 0x000fea0003c00000 */
[----:B------:R0:W1:Y:S02]  /*bf00*/  SHFL.DOWN P0, R15, R10, R11, R14 ;  /* 0x0800000b0a0f7389 */ /* 0x000064000000000e */
[----:B01----:R-:W-:Y:S05]  /*bf10*/  ENDCOLLECTIVE ;  /* 0x000000000000791b */ /* 0x003fea0003800000 */
.L_x_779:
[----:B------:R-:W-:Y:S01]  /*bf20*/  IMAD.MOV.U32 R61, RZ, RZ, R15 ;  /* 0x000000ffff3d7224 */ /* 0x000fe200078e000f */
[----:B------:R-:W-:Y:S06]  /*bf30*/  BRA `(.L_x_780) ;  /* 0xffffff7c00a07947 */ /* 0x000fec000383ffff */
.L_x_650:
[----:B------:R-:W-:Y:S01]  /*bf40*/  BSSY B0, `(.L_x_781) ;  /* 0x0000006000007945 */ /* 0x000fe20003800000 */
[----:B------:R-:W-:Y:S02]  /*bf50*/  IMAD.MOV.U32 R11, RZ, RZ, 0x1 ;  /* 0x00000001ff0b7424 */ /* 0x000fe400078e00ff */
[----:B------:R-:W-:-:S07]  /*bf60*/  IMAD.MOV.U32 R13, RZ, RZ, -0x1 ;  /* 0xffffffffff0d7424 */ /* 0x000fce00078e00ff */
[----:B01234-:R-:W-:Y:S05]  /*bf70*/  WARPSYNC.COLLECTIVE R13, `(.L_x_782) ;  /* 0x000000000d087348 */ /* 0x01ffea0003c00000 */
[----:B------:R0:W0:Y:S02]  /*bf80*/  SHFL.DOWN P0, R15, R10, R11, R14 ;  /* 0x0800000b0a0f7389 */ /* 0x000024000000000e */
[----:B01234-:R-:W-:Y:S05]  /*bf90*/  ENDCOLLECTIVE ;  /* 0x000000000000791b */ /* 0x01ffea0003800000 */
.L_x_782:
[----:B------:R-:W-:Y:S05]  /*bfa0*/  BSYNC B0 ;  /* 0x0000000000007941 */ /* 0x000fea0003800000 */
.L_x_781:
[----:B------:R-:W-:Y:S05]  /*bfb0*/  BRA `(.L_x_783) ;  /* 0xffffff7c00887947 */ /* 0x000fea000383ffff */
.L_x_651:
[----:B------:R-:W-:Y:S01]  /*bfc0*/  BSSY B0, `(.L_x_784) ;  /* 0x0000007000007945 */ /* 0x000fe20003800000 */
[----:B------:R-:W-:Y:S02]  /*bfd0*/  IMAD.MOV.U32 R10, RZ, RZ, R6 ;  /* 0x000000ffff0a7224 */ /* 0x000fe400078e0006 */
[----:B------:R-:W-:Y:S02]  /*bfe0*/  IMAD.MOV.U32 R11, RZ, RZ, 0x2 ;  /* 0x00000002ff0b7424 */ /* 0x000fe400078e00ff */
[----:B------:R-:W-:-:S07]  /*bff0*/  IMAD.MOV.U32 R13, RZ, RZ, -0x1 ;  /* 0xffffffffff0d7424 */ /* 0x000fce00078e00ff */
[----:B-12---:R-:W-:Y:S05]  /*c000*/  WARPSYNC.COLLECTIVE R13, `(.L_x_785) ;  /* 0x000000000d087348 */ /* 0x006fea0003c00000 */
[----:B------:R0:W3:Y:S02]  /*c010*/  SHFL.DOWN P0, R15, R10, R11, R14 ;  /* 0x0800000b0a0f7389 */ /* 0x0000e4000000000e */
[----:B0123--:R-:W-:Y:S05]  /*c020*/  ENDCOLLECTIVE ;  /* 0x000000000000791b */ /* 0x00ffea0003800000 */
.L_x_785:
[----:B------:R-:W-:Y:S05]  /*c030*/  BSYNC B0 ;  /* 0x0000000000007941 */ /* 0x000fea0003800000 */
.L_x_784:
[----:B------:R-:W-:Y:S02]  /*c040*/  IMAD.MOV.U32 R10, RZ, RZ, R7 ;  /* 0x000000ffff0a7224 */ /* 0x000fe400078e0007 */
[----:B------:R-:W-:Y:S02]  /*c050*/  IMAD.MOV.U32 R11, RZ, RZ, 0x2 ;  /* 0x00000002ff0b7424 */ /* 0x000fe400078e00ff */
[----:B------:R-:W-:Y:S02]  /*c060*/  IMAD.MOV.U32 R13, RZ, RZ, -0x1 ;  /* 0xffffffffff0d7424 */ /* 0x000fe400078e00ff */
[----:B------:R-:W-:-:S07]  /*c070*/  IMAD.MOV.U32 R59, RZ, RZ, R15 ;  /* 0x000000ffff3b7224 */ /* 0x000fce00078e000f */
[----:B------:R-:W-:Y:S05]  /*c080*/  WARPSYNC.COLLECTIVE R13, `(.L_x_786) ;  /* 0x000000000d087348 */ /* 0x000fea0003c00000 */
[----:B------:R0:W1:Y:S02]  /*c090*/  SHFL.DOWN P0, R15, R10, R11, R14 ;  /* 0x0800000b0a0f7389 */ /* 0x000064000000000e */
[----:B01----:R-:W-:Y:S05]  /*c0a0*/  ENDCOLLECTIVE ;  /* 0x000000000000791b */ /* 0x003fea0003800000 */
.L_x_786:
[----:B------:R-:W-:Y:S02]  /*c0b0*/  IMAD.MOV.U32 R10, RZ, RZ, R4 ;  /* 0x000000ffff0a7224 */ /* 0x000fe400078e0004 */
[----:B------:R-:W-:-:S07]  /*c0c0*/  IMAD.MOV.U32 R12, RZ, RZ, R15 ;  /* 0x000000ffff0c7224 */ /* 0x000fce00078e000f */
[----:B------:R-:W-:Y:S05]  /*c0d0*/  WARPSYNC.COLLECTIVE R13, `(.L_x_787) ;  /* 0x000000000d087348 */ /* 0x000fea0003c00000 */
[----:B------:R0:W1:Y:S02]  /*c0e0*/  SHFL.DOWN P0, R15, R10, R11, R14 ;  /* 0x0800000b0a0f7389 */ /* 0x000064000000000e */
[----:B01----:R-:W-:Y:S05]  /*c0f0*/  ENDCOLLECTIVE ;  /* 0x000000000000791b */ /* 0x003fea0003800000 */
.L_x_787:
[----:B------:R-:W-:Y:S01]  /*c100*/  IMAD.MOV.U32 R61, RZ, RZ, R15 ;  /* 0x000000ffff3d7224 */ /* 0x000fe200078e000f */
[----:B------:R-:W-:Y:S06]  /*c110*/  BRA `(.L_x_788) ;  /* 0xffffff7c006c7947 */ /* 0x000fec000383ffff */
.L_x_652:
[----:B------:R-:W-:Y:S01]  /*c120*/  BSSY B0, `(.L_x_789) ;  /* 0x0000006000007945 */ /* 0x000fe20003800000 */
[----:B------:R-:W-:Y:S02]  /*c130*/  IMAD.MOV.U32 R11, RZ, RZ, 0x2 ;  /* 0x00000002ff0b7424 */ /* 0x000fe400078e00ff */
[----:B------:R-:W-:-:S07]  /*c140*/  IMAD.MOV.U32 R13, RZ, RZ, -0x1 ;  /* 0xffffffffff0d7424 */ /* 0x000fce00078e00ff */
[----:B01234-:R-:W-:Y:S05]  /*c150*/  WARPSYNC.COLLECTIVE R13, `(.L_x_790) ;  /* 0x000000000d087348 */ /* 0x01ffea0003c00000 */
[----:B------:R0:W0:Y:S02]  /*c160*/  SHFL.DOWN P0, R15, R10, R11, R14 ;  /* 0x0800000b0a0f7389 */ /* 0x000024000000000e */
[----:B01234-:R-:W-:Y:S05]  /*c170*/  ENDCOLLECTIVE ;  /* 0x000000000000791b */ /* 0x01ffea0003800000 */
.L_x_790:
[----:B------:R-:W-:Y:S05]  /*c180*/  BSYNC B0 ;  /* 0x0000000000007941 */ /* 0x000fea0003800000 */
.L_x_789:
[----:B------:R-:W-:Y:S05]  /*c190*/  BRA `(.L_x_791) ;  /* 0xffffff7c00547947 */ /* 0x000fea000383ffff */
.L_x_653:
[----:B------:R-:W-:Y:S01]  /*c1a0*/  BSSY B0, `(.L_x_792) ;  /* 0x0000007000007945 */ /* 0x000fe20003800000 */
[----:B------:R-:W-:Y:S02]  /*c1b0*/  IMAD.MOV.U32 R10, RZ, RZ, R6 ;  /* 0x000000ffff0a7224 */ /* 0x000fe400078e0006 */
[----:B------:R-:W-:Y:S02]  /*c1c0*/  IMAD.MOV.U32 R11, RZ, RZ, 0x4 ;  /* 0x00000004ff0b7424 */ /* 0x000fe400078e00ff */
[----:B------:R-:W-:-:S07]  /*c1d0*/  IMAD.MOV.U32 R13, RZ, RZ, -0x1 ;  /* 0xffffffffff0d7424 */ /* 0x000fce00078e00ff */
[----:B-12---:R-:W-:Y:S05]  /*c1e0*/  WARPSYNC.COLLECTIVE R13, `(.L_x_793) ;  /* 0x000000000d087348 */ /* 0x006fea0003c00000 */
[----:B------:R0:W3:Y:S02]  /*c1f0*/  SHFL.DOWN P0, R15, R10, R11, R14 ;  /* 0x0800000b0a0f7389 */ /* 0x0000e4000000000e */
[----:B0123--:R-:W-:Y:S05]  /*c200*/  ENDCOLLECTIVE ;  /* 0x000000000000791b */ /* 0x00ffea0003800000 */
.L_x_793:
[----:B------:R-:W-:Y:S05]  /*c210*/  BSYNC B0 ;  /* 0x0000000000007941 */ /* 0x000fea0003800000 */
.L_x_792:
[----:B------:R-:W-:Y:S02]  /*c220*/  IMAD.MOV.U32 R10, RZ, RZ, R7 ;  /* 0x000000ffff0a7224 */ /* 0x000fe400078e0007 */
[----:B------:R-:W-:Y:S02]  /*c230*/  IMAD.MOV.U32 R11, RZ, RZ, 0x4 ;  /* 0x00000004ff0b7424 */ /* 0x000fe400078e00ff */
[----:B------:R-:W-:Y:S02]  /*c240*/  IMAD.MOV.U32 R13, RZ, RZ, -0x1 ;  /* 0xffffffffff0d7424 */ /* 0x000fe400078e00ff */
[----:B------:R-:W-:-:S07]  /*c250*/  IMAD.MOV.U32 R59, RZ, RZ, R15 ;  /* 0x000000ffff3b7224 */ /* 0x000fce00078e000f */
[----:B------:R-:W-:Y:S05]  /*c260*/  WARPSYNC.COLLECTIVE R13, `(.L_x_794) ;  /* 0x000000000d087348 */ /* 0x000fea0003c00000 */
[----:B------:R0:W1:Y:S02]  /*c270*/  SHFL.DOWN P0, R15, R10, R11, R14 ;  /* 0x0800000b0a0f7389 */ /* 0x000064000000000e */
[----:B01----:R-:W-:Y:S05]  /*c280*/  ENDCOLLECTIVE ;  /* 0x000000000000791b */ /* 0x003fea0003800000 */
.L_x_794:
[----:B------:R-:W-:Y:S02]  /*c290*/  IMAD.MOV.U32 R10, RZ, RZ, R4 ;  /* 0x000000ffff0a7224 */ /* 0x000fe400078e0004 */
[----:B------:R-:W-:-:S07]  /*c2a0*/  IMAD.MOV.U32 R12, RZ, RZ, R15 ;  /* 0x000000ffff0c7224 */ /* 0x000fce00078e000f */
[----:B------:R-:W-:Y:S05]  /*c2b0*/  WARPSYNC.COLLECTIVE R13, `(.L_x_795) ;  /* 0x000000000d087348 */ /* 0x000fea0003c00000 */
[----:B------:R0:W1:Y:S02]  /*c2c0*/  SHFL.DOWN P0, R15, R10, R11, R14 ;  /* 0x0800000b0a0f7389 */ /* 0x000064000000000e */
[----:B01----:R-:W-:Y:S05]  /*c2d0*/  ENDCOLLECTIVE ;  /* 0x000000000000791b */ /* 0x003fea0003800000 */
.L_x_795:
[----:B------:R-:W-:Y:S01]  /*c2e0*/  IMAD.MOV.U32 R61, RZ, RZ, R15 ;  /* 0x000000ffff3d7224 */ /* 0x000fe200078e000f */
[----:B------:R-:W-:Y:S06]  /*c2f0*/  BRA `(.L_x_796) ;  /* 0xffffff7c00387947 */ /* 0x000fec000383ffff */
.L_x_654:
[----:B------:R-:W-:Y:S01]  /*c300*/  BSSY B0, `(.L_x_797) ;  /* 0x0000006000007945 */ /* 0x000fe20003800000 */
[----:B------:R-:W-:Y:S02]  /*c310*/  IMAD.MOV.U32 R11, RZ, RZ, 0x4 ;  /* 0x00000004ff0b7424 */ /* 0x000fe400078e00ff */
[----:B------:R-:W-:-:S07]  /*c320*/  IMAD.MOV.U32 R13, RZ, RZ, -0x1 ;  /* 0xffffffffff0d7424 */ /* 0x000fce00078e00ff */
[----:B01234-:R-:W-:Y:S05]  /*c330*/  WARPSYNC.COLLECTIVE R13, `(.L_x_798) ;  /* 0x000000000d087348 */ /* 0x01ffea0003c00000 */
[----:B------:R0:W0:Y:S02]  /*c340*/  SHFL.DOWN P0, R15, R10, R11, R14 ;  /* 0x0800000b0a0f7389 */ /* 0x000024000000000e */
[----:B01234-:R-:W-:Y:S05]  /*c350*/  ENDCOLLECTIVE ;  /* 0x000000000000791b */ /* 0x01ffea0003800000 */
.L_x_798:
[----:B------:R-:W-:Y:S05]  /*c360*/  BSYNC B0 ;  /* 0x0000000000007941 */ /* 0x000fea0003800000 */
.L_x_797:
[----:B------:R-:W-:Y:S05]  /*c370*/  BRA `(.L_x_799) ;  /* 0xffffff7c00207947 */ /* 0x000fea000383ffff */
.L_x_655:
[----:B------:R-:W-:Y:S01]  /*c380*/  BSSY B0, `(.L_x_800) ;  /* 0x0000007000007945 */ /* 0x000fe20003800000 */
[----:B------:R-:W-:Y:S02]  /*c390*/  IMAD.MOV.U32 R10, RZ, RZ, R6 ;  /* 0x000000ffff0a7224 */ /* 0x000fe400078e0006 */
[----:B------:R-:W-:Y:S02]  /*c3a0*/  IMAD.MOV.U32 R11, RZ, RZ, 0x8 ;  /* 0x00000008ff0b7424 */ /* 0x000fe400078e00ff */
[----:B------:R-:W-:-:S07]  /*c3b0*/  IMAD.MOV.U32 R13, RZ, RZ, -0x1 ;  /* 0xffffffffff0d7424 */ /* 0x000fce00078e00ff */
[----:B-12---:R-:W-:Y:S05]  /*c3c0*/  WARPSYNC.COLLECTIVE R13, `(.L_x_801) ;  /* 0x000000000d087348 */ /* 0x006fea0003c00000 */
[----:B------:R0:W3:Y:S02]  /*c3d0*/  SHFL.DOWN P0, R15, R10, R11, R14 ;  /* 0x0800000b0a0f7389 */ /* 0x0000e4000000000e */
[----:B0123--:R-:W-:Y:S05]  /*c3e0*/  ENDCOLLECTIVE ;  /* 0x000000000000791b */ /* 0x00ffea0003800000 */
.L_x_801:
[----:B------:R-:W-:Y:S05]  /*c3f0*/  BSYNC B0 ;  /* 0x0000000000007941 */ /* 0x000fea0003800000 */
.L_x_800:
[----:B------:R-:W-:Y:S02]  /*c400*/  IMAD.MOV.U32 R10, RZ, RZ, R7 ;  /* 0x000000ffff0a7224 */ /* 0x000fe400078e0007 */
[----:B------:R-:W-:Y:S02]  /*c410*/  IMAD.MOV.U32 R11, RZ, RZ, 0x8 ;  /* 0x00000008ff0b7424 */ /* 0x000fe400078e00ff */
[----:B------:R-:W-:Y:S02]  /*c420*/  IMAD.MOV.U32 R13, RZ, RZ, -0x1 ;  /* 0xffffffffff0d7424 */ /* 0x000fe400078e00ff */
[----:B------:R-:W-:-:S07]  /*c430*/  IMAD.MOV.U32 R59, RZ, RZ, R15 ;  /* 0x000000ffff3b7224 */ /* 0x000fce00078e000f */
[----:B------:R-:W-:Y:S05]  /*c440*/  WARPSYNC.COLLECTIVE R13, `(.L_x_802) ;  /* 0x000000000d087348 */ /* 0x000fea0003c00000 */
[----:B------:R0:W1:Y:S02]  /*c450*/  SHFL.DOWN P0, R15, R10, R11, R14 ;  /* 0x0800000b0a0f7389 */ /* 0x000064000000000e */
[----:B01----:R-:W-:Y:S05]  /*c460*/  ENDCOLLECTIVE ;  /* 0x000000000000791b */ /* 0x003fea0003800000 */
.L_x_802:
[----:B------:R-:W-:Y:S02]  /*c470*/  IMAD.MOV.U32 R10, RZ, RZ, R4 ;  /* 0x000000ffff0a7224 */ /* 0x000fe400078e0004 */
[----:B------:R-:W-:-:S07]  /*c480*/  IMAD.MOV.U32 R12, RZ, RZ, R15 ;  /* 0x000000ffff0c7224 */ /* 0x000fce00078e000f */
[----:B------:R-:W-:Y:S05]  /*c490*/  WARPSYNC.COLLECTIVE R13, `(.L_x_803) ;  /* 0x000000000d087348 */ /* 0x000fea0003c00000 */
[----:B------:R0:W1:Y:S02]  /*c4a0*/  SHFL.DOWN P0, R15, R10, R11, R14 ;  /* 0x0800000b0a0f7389 */ /* 0x000064000000000e */
[----:B01----:R-:W-:Y:S05]  /*c4b0*/  ENDCOLLECTIVE ;  /* 0x000000000000791b */ /* 0x003fea0003800000 */
.L_x_803:
[----:B------:R-:W-:Y:S01]  /*c4c0*/  IMAD.MOV.U32 R61, RZ, RZ, R15 ;  /* 0x000000ffff3d7224 */ /* 0x000fe200078e000f */
[----:B------:R-:W-:Y:S06]  /*c4d0*/  BRA `(.L_x_804) ;  /* 0xffffff7c00047947 */ /* 0x000fec000383ffff */
.L_x_656:
[----:B------:R-:W-:Y:S01]  /*c4e0*/  BSSY B0, `(.L_x_805) ;  /* 0x0000006000007945 */ /* 0x000fe20003800000 */
[----:B------:R-:W-:Y:S02]  /*c4f0*/  IMAD.MOV.U32 R11, RZ, RZ, 0x8 ;  /* 0x00000008ff0b7424 */ /* 0x000fe400078e00ff */
[----:B------:R-:W-:-:S07]  /*c500*/  IMAD.MOV.U32 R13, RZ, RZ, -0x1 ;  /* 0xffffffffff0d7424 */ /* 0x000fce00078e00ff */
[----:B01234-:R-:W-:Y:S05]  /*c510*/  WARPSYNC.COLLECTIVE R13, `(.L_x_806) ;  /* 0x000000000d087348 */ /* 0x01ffea0003c00000 */
[----:B------:R0:W0:Y:S02]  /*c520*/  SHFL.DOWN P0, R15, R10, R11, R14 ;  /* 0x0800000b0a0f7389 */ /* 0x000024000000000e */
[----:B01234-:R-:W-:Y:S05]  /*c530*/  ENDCOLLECTIVE ;  /* 0x000000000000791b */ /* 0x01ffea0003800000 */
.L_x_806:
[----:B------:R-:W-:Y:S05]  /*c540*/  BSYNC B0 ;  /* 0x0000000000007941 */ /* 0x000fea0003800000 */
.L_x_805:
[----:B------:R-:W-:Y:S05]  /*c550*/  BRA `(.L_x_807) ;  /* 0xffffff7800ec7947 */ /* 0x000fea000383ffff */
.L_x_657:
[----:B------:R-:W-:Y:S01]  /*c560*/  BSSY B0, `(.L_x_808) ;  /* 0x0000007000007945 */ /* 0x000fe20003800000 */
[----:B------:R-:W-:Y:S02]  /*c570*/  IMAD.MOV.U32 R10, RZ, RZ, R6 ;  /* 0x000000ffff0a7224 */ /* 0x000fe400078e0006 */
[----:B------:R-:W-:Y:S02]  /*c580*/  IMAD.MOV.U32 R11, RZ, RZ, 0x10 ;  /* 0x00000010ff0b7424 */ /* 0x000fe400078e00ff */
[----:B------:R-:W-:-:S07]  /*c590*/  IMAD.MOV.U32 R13, RZ, RZ, -0x1 ;  /* 0xffffffffff0d7424 */ /* 0x000fce00078e00ff */
[----:B-12---:R-:W-:Y:S05]  /*c5a0*/  WARPSYNC.COLLECTIVE R13, `(.L_x_809) ;  /* 0x000000000d087348 */ /* 0x006fea0003c00000 */
[----:B------:R0:W3:Y:S02]  /*c5b0*/  SHFL.DOWN P0, R15, R10, R11, R14 ;  /* 0x0800000b0a0f7389 */ /* 0x0000e4000000000e */
[----:B0123--:R-:W-:Y:S05]  /*c5c0*/  ENDCOLLECTIVE ;  /* 0x000000000000791b */ /* 0x00ffea0003800000 */
.L_x_809:
[----:B------:R-:W-:Y:S05]  /*c5d0*/  BSYNC B0 ;  /* 0x0000000000007941 */ /* 0x000fea0003800000 */
.L_x_808:
[----:B------:R-:W-:Y:S02]  /*c5e0*/  IMAD.MOV.U32 R10, RZ, RZ, R7 ;  /* 0x000000ffff0a7224 */ /* 0x000fe400078e0007 */
[----:B------:R-:W-:Y:S02]  /*c5f0*/  IMAD.MOV.U32 R11, RZ, RZ, 0x10 ;  /* 0x00000010ff0b7424 */ /* 0x000fe400078e00ff */
[----:B------:R-:W-:Y:S02]  /*c600*/  IMAD.MOV.U32 R13, RZ, RZ, -0x1 ;  /* 0xffffffffff0d7424 */ /* 0x000fe400078e00ff */
[----:B------:R-:W-:-:S07]  /*c610*/  IMAD.MOV.U32 R59, RZ, RZ, R15 ;  /* 0x000000ffff3b7224 */ /* 0x000fce00078e000f */
[----:B------:R-:W-:Y:S05]  /*c620*/  WARPSYNC.COLLECTIVE R13, `(.L_x_810) ;  /* 0x000000000d087348 */ /* 0x000fea0003c00000 */
[----:B------:R0:W1:Y:S02]  /*c630*/  SHFL.DOWN P0, R15, R10, R11, R14 ;  /* 0x0800000b0a0f7389 */ /* 0x000064000000000e */
[----:B01----:R-:W-:Y:S05]  /*c640*/  ENDCOLLECTIVE ;  /* 0x000000000000791b */ /* 0x003fea0003800000 */
.L_x_810:
[----:B------:R-:W-:Y:S02]  /*c650*/  IMAD.MOV.U32 R10, RZ, RZ, R4 ;  /* 0x000000ffff0a7224 */ /* 0x000fe400078e0004 */
[----:B------:R-:W-:-:S07]  /*c660*/  IMAD.MOV.U32 R12, RZ, RZ, R15 ;  /* 0x000000ffff0c7224 */ /* 0x000fce00078e000f */
[----:B------:R-:W-:Y:S05]  /*c670*/  WARPSYNC.COLLECTIVE R13, `(.L_x_811) ;  /* 0x000000000d087348 */ /* 0x000fea0003c00000 */
[----:B------:R0:W1:Y:S02]  /*c680*/  SHFL.DOWN P0, R15, R10, R11, R14 ;  /* 0x0800000b0a0f7389 */ /* 0x000064000000000e */
[----:B01----:R-:W-:Y:S05]  /*c690*/  ENDCOLLECTIVE ;  /* 0x000000000000791b */ /* 0x003fea0003800000 */
.L_x_811:
[----:B------:R-:W-:Y:S01]  /*c6a0*/  IMAD.MOV.U32 R61, RZ, RZ, R15 ;  /* 0x000000ffff3d7224 */ /* 0x000fe200078e000f */
[----:B------:R-:W-:Y:S06]  /*c6b0*/  BRA `(.L_x_812) ;  /* 0xffffff7800d07947 */ /* 0x000fec000383ffff */
.L_x_658:
[----:B------:R-:W-:Y:S01]  /*c6c0*/  BSSY B0, `(.L_x_813) ;  /* 0x0000006000007945 */ /* 0x000fe20003800000 */
[----:B------:R-:W-:Y:S02]  /*c6d0*/  IMAD.MOV.U32 R11, RZ, RZ, 0x10 ;  /* 0x00000010ff0b7424 */ /* 0x000fe400078e00ff */
[----:B------:R-:W-:-:S07]  /*c6e0*/  IMAD.MOV.U32 R13, RZ, RZ, -0x1 ;  /* 0xffffffffff0d7424 */ /* 0x000fce00078e00ff */
[----:B01234-:R-:W-:Y:S05]  /*c6f0*/  WARPSYNC.COLLECTIVE R13, `(.L_x_814) ;  /* 0x000000000d087348 */ /* 0x01ffea0003c00000 */
[----:B------:R0:W0:Y:S02]  /*c700*/  SHFL.DOWN P0, R15, R10, R11, R14 ;  /* 0x0800000b0a0f7389 */ /* 0x000024000000000e */
[----:B01234-:R-:W-:Y:S05]  /*c710*/  ENDCOLLECTIVE ;  /* 0x000000000000791b */ /* 0x01ffea0003800000 */
.L_x_814:
[----:B------:R-:W-:Y:S05]  /*c720*/  BSYNC B0 ;  /* 0x0000000000007941 */ /* 0x000fea0003800000 */
.L_x_813:
[----:B------:R-:W-:Y:S05]  /*c730*/  BRA `(.L_x_815) ;  /* 0xffffff7800b87947 */ /* 0x000fea000383ffff */
.L_x_659:
[----:B------:R-:W-:Y:S01]  /*c740*/  BSSY B0, `(.L_x_816) ;  /* 0x0000005000007945 */ /* 0x000fe20003800000 */
[----:B------:R-:W-:-:S07]  /*c750*/  IMAD.MOV.U32 R13, RZ, RZ, -0x1 ;  /* 0xffffffffff0d7424 */ /* 0x000fce00078e00ff */
[----:B-12---:R-:W-:Y:S05]  /*c760*/  WARPSYNC.COLLECTIVE R13, `(.L_x_817) ;  /* 0x000000000d087348 */ /* 0x006fea0003c00000 */
[----:B------:R-:W-:Y:S01]  /*c770*/  VOTE.ALL P0, P0 ;  /* 0x0000000000ff7806 */ /* 0x000fe20000000000 */
[----:B-12---:R-:W-:-:S12]  /*c780*/  ENDCOLLECTIVE ;  /* 0x000000000000791b */ /* 0x006fd80003800000 */
.L_x_817:
[----:B------:R-:W-:Y:S05]  /*c790*/  BSYNC B0 ;  /* 0x0000000000007941 */ /* 0x000fea0003800000 */
.L_x_816:
[----:B------:R-:W-:Y:S05]  /*c7a0*/  BRA `(.L_x_818) ;  /* 0xffffff7800ec7947 */ /* 0x000fea000383ffff */
.L_x_684:
[----:B------:R-:W-:Y:S01]  /*c7b0*/  BSSY B0, `(.L_x_819) ;  /* 0x0000006000007945 */ /* 0x000fe20003800000 */
[----:B------:R-:W-:Y:S01]  /*c7c0*/  PLOP3.LUT P0, PT, P0, PT, PT, 0x8, 0x80 ;  /* 0x000000000080781c */ /* 0x000fe2000070e170 */
[----:B------:R-:W-:-:S12]  /*c7d0*/  IMAD.MOV.U32 R13, RZ, RZ, -0x1 ;  /* 0xffffffffff0d7424 */ /* 0x000fd800078e00ff */
[----:B------:R-:W-:Y:S05]  /*c7e0*/  WARPSYNC.COLLECTIVE R13, `(.L_x_820) ;  /* 0x000000000d087348 */ /* 0x000fea0003c00000 */
[----:B------:R-:W-:Y:S01]  /*c7f0*/  VOTE.ANY P0, P0 ;  /* 0x0000000000ff7806 */ /* 0x000fe20000000100 */
[----:B------:R-:W-:-:S12]  /*c800*/  ENDCOLLECTIVE ;  /* 0x000000000000791b */ /* 0x000fd80003800000 */
.L_x_820:
[----:B------:R-:W-:Y:S05]  /*c810*/  BSYNC B0 ;  /* 0x0000000000007941 */ /* 0x000fea0003800000 */
.L_x_819:
[----:B------:R-:W-:Y:S05]  /*c820*/  BRA `(.L_x_821) ;  /* 0xffffffc800d87947 */ /* 0x000fea000383ffff */
.L_x_686:
[----:B------:R-:W-:Y:S01]  /*c830*/  BSSY B0, `(.L_x_822) ;  /* 0x0000006000007945 */ /* 0x000fe20003800000 */
[----:B------:R-:W-:Y:S01]  /*c840*/  PLOP3.LUT P0, PT, P0, PT, PT, 0x8, 0x80 ;  /* 0x000000000080781c */ /* 0x000fe2000070e170 */
[----:B------:R-:W-:-:S12]  /*c850*/  IMAD.MOV.U32 R13, RZ, RZ, -0x1 ;  /* 0xffffffffff0d7424 */ /* 0x000fd800078e00ff */
[----:B------:R-:W-:Y:S05]  /*c860*/  WARPSYNC.COLLECTIVE R13, `(.L_x_823) ;  /* 0x000000000d087348 */ /* 0x000fea0003c00000 */
[----:B------:R-:W-:Y:S01]  /*c870*/  VOTE.ANY R13, PT, P0 ;  /* 0x00000000000d7806 */ /* 0x000fe200000e0100 */
[----:B------:R-:W-:Y:S06]  /*c880*/  ENDCOLLECTIVE ;  /* 0x000000000000791b */ /* 0x000fec0003800000 */
.L_x_823:
[----:B------:R-:W-:Y:S05]  /*c890*/  BSYNC B0 ;  /* 0x0000000000007941 */ /* 0x000fea0003800000 */
.L_x_822:
[----:B------:R-:W0:Y:S01]  /*c8a0*/  S2R R45, SR_GEMASK ;  /* 0x00000000002d7919 */ /* 0x000e220000003c00 */
[----:B------:R-:W-:Y:S02]  /*c8b0*/  IMAD.MOV.U32 R11, RZ, RZ, 0x1 ;  /* 0x00000001ff0b7424 */ /* 0x000fe400078e00ff */
[----:B------:R-:W-:Y:S01]  /*c8c0*/  IMAD.MOV.U32 R50, RZ, RZ, R8 ;  /* 0x000000ffff327224 */ /* 0x000fe200078e0008 */
[----:B0-----:R-:W-:-:S05]  /*c8d0*/  LOP3.LUT R13, R13, 0x80000000, R45, 0xec, !PT ;  /* 0x800000000d0d7812 */ /* 0x001fca00078eec2d */
        /* <DEDUP_REMOVED lines=8> */
.L_x_824:
[----:B------:R-:W-:Y:S02]  /*c960*/  IMAD.MOV.U32 R10, RZ, RZ, R47 ;  /* 0x000000ffff0a7224 */ /* 0x000fe400078e002f */
[----:B------:R-:W-:-:S07]  /*c970*/  IMAD.MOV.U32 R35, RZ, RZ, R15 ;  /* 0x000000ffff237224 */ /* 0x000fce00078e000f */
[----:B------:R-:W-:Y:S05]  /*c980*/  WARPSYNC.COLLECTIVE R13, `(.L_x_825) ;  /* 0x000000000d087348 */ /* 0x000fea0003c00000 */
[----:B------:R0:W1:Y:S02]  /*c990*/  SHFL.DOWN P0, R15, R10, R11, R14 ;  /* 0x0800000b0a0f7389 */ /* 0x000064000000000e */
[----:B01----:R-:W-:Y:S05]  /*c9a0*/  ENDCOLLECTIVE ;  /* 0x000000000000791b */ /* 0x003fea0003800000 */
.L_x_825:
[----:B------:R-:W-:Y:S02]  /*c9b0*/  IMAD.MOV.U32 R10, RZ, RZ, R8 ;  /* 0x000000ffff0a7224 */ /* 0x000fe400078e0008 */
[----:B------:R-:W-:-:S07]  /*c9c0*/  IMAD.MOV.U32 R34, RZ, RZ, R15 ;  /* 0x000000ffff227224 */ /* 0x000fce00078e000f */
[----:B------:R-:W-:Y:S05]  /*c9d0*/  WARPSYNC.COLLECTIVE R13, `(.L_x_826) ;  /* 0x000000000d087348 */ /* 0x000fea0003c00000 */
[----:B------:R0:W1:Y:S02]  /*c9e0*/  SHFL.DOWN P0, R15, R10, R11, R14 ;  /* 0x0800000b0a0f7389 */ /* 0x000064000000000e */
[----:B01----:R-:W-:Y:S05]  /*c9f0*/  ENDCOLLECTIVE ;  /* 0x000000000000791b */ /* 0x003fea0003800000 */
.L_x_826:
[----:B------:R-:W-:Y:S05]  /*ca00*/  BRA `(.L_x_827) ;  /* 0xffffffc800a07947 */ /* 0x000fea000383ffff */
.L_x_687:
[----:B------:R-:W-:Y:S01]  /*ca10*/  BSSY B0, `(.L_x_828) ;  /* 0x0000006000007945 */ /* 0x000fe20003800000 */
[----:B------:R-:W-:Y:S02]  /*ca20*/  IMAD.MOV.U32 R11, RZ, RZ, 0x1 ;  /* 0x00000001ff0b7424 */ /* 0x000fe400078e00ff */
[----:B------:R-:W-:-:S07]  /*ca30*/  IMAD.MOV.U32 R13, RZ, RZ, -0x1 ;  /* 0xffffffffff0d7424 */ /* 0x000fce00078e00ff */
[----:B------:R-:W-:Y:S05]  /*ca40*/  WARPSYNC.COLLECTIVE R13, `(.L_x_829) ;  /* 0x000000000d087348 */ /* 0x000fea0003c00000 */
[----:B------:R0:W1:Y:S02]  /*ca50*/  SHFL.DOWN P0, R15, R10, R11, R14 ;  /* 0x0800000b0a0f7389 */ /* 0x000064000000000e */
[----:B01----:R-:W-:Y:S05]  /*ca60*/  ENDCOLLECTIVE ;  /* 0x000000000000791b */ /* 0x003fea0003800000 */
.L_x_829:
[----:B------:R-:W-:Y:S05]  /*ca70*/  BSYNC B0 ;  /* 0x0000000000007941 */ /* 0x000fea0003800000 */
.L_x_828:
[----:B------:R-:W-:Y:S05]  /*ca80*/  BRA `(.L_x_830) ;  /* 0xffffffc800b07947 */ /* 0x000fea000383ffff */
.L_x_688:
[----:B------:R-:W-:Y:S01]  /*ca90*/  BSSY B0, `(.L_x_831) ;  /* 0x0000007000007945 */ /* 0x000fe20003800000 */
[----:B------:R-:W-:Y:S02]  /*caa0*/  IMAD.MOV.U32 R10, RZ, RZ, R44 ;  /* 0x000000ffff0a7224 */ /* 0x000fe400078e002c */
[----:B------:R-:W-:Y:S02]  /*cab0*/  IMAD.MOV.U32 R11, RZ, RZ, 0x2 ;  /* 0x00000002ff0b7424 */ /* 0x000fe400078e00ff */
[----:B------:R-:W-:-:S07]  /*cac0*/  IMAD.MOV.U32 R13, RZ, RZ, -0x1 ;  /* 0xffffffffff0d7424 */ /* 0x000fce00078e00ff */
[----:B------:R-:W-:Y:S05]  /*cad0*/  WARPSYNC.COLLECTIVE R13, `(.L_x_832) ;  /* 0x000000000d087348 */ /* 0x000fea0003c00000 */
[----:B------:R0:W1:Y:S02]  /*cae0*/  SHFL.DOWN P0, R15, R10, R11, R14 ;  /* 0x0800000b0a0f7389 */ /* 0x000064000000000e */
[----:B01----:R-:W-:Y:S05]  /*caf0*/  ENDCOLLECTIVE ;  /* 0x000000000000791b */ /* 0x003fea0003800000 */
.L_x_832:
[----:B------:R-:W-:Y:S05]  /*cb00*/  BSYNC B0 ;  /* 0x0000000000007941 */ /* 0x000fea0003800000 */
.L_x_831:
[----:B------:R-:W-:Y:S02]  /*cb10*/  IMAD.MOV.U32 R10, RZ, RZ, R47 ;  /* 0x000000ffff0a7224 */ /* 0x000fe400078e002f */
[----:B------:R-:W-:Y:S02]  /*cb20*/  IMAD.MOV.U32 R11, RZ, RZ, 0x2 ;  /* 0x00000002ff0b7424 */ /* 0x000fe400078e00ff */
[----:B------:R-:W-:Y:S02]  /*cb30*/  IMAD.MOV.U32 R13, RZ, RZ, -0x1 ;  /* 0xffffffffff0d7424 */ /* 0x000fe400078e00ff */
[----:B------:R-:W-:-:S07]  /*cb40*/  IMAD.MOV.U32 R35, RZ, RZ, R15 ;  /* 0x000000ffff237224 */ /* 0x000fce00078e000f */
[----:B------:R-:W-:Y:S05]  /*cb50*/  WARPSYNC.COLLECTIVE R13, `(.L_x_833) ;  /* 0x000000000d087348 */ /* 0x000fea0003c00000 */
[----:B------:R0:W1:Y:S02]  /*cb60*/  SHFL.DOWN P0, R15, R10, R11, R14 ;  /* 0x0800000b0a0f7389 */ /* 0x000064000000000e */
[----:B01----:R-:W-:Y:S05]  /*cb70*/  ENDCOLLECTIVE ;  /* 0x000000000000791b */ /* 0x003fea0003800000 */
.L_x_833:
[----:B------:R-:W-:Y:S02]  /*cb80*/  IMAD.MOV.U32 R10, RZ, RZ, R50 ;  /* 0x000000ffff0a7224 */ /* 0x000fe400078e0032 */
[----:B------:R-:W-:-:S07]  /*cb90*/  IMAD.MOV.U32 R8, RZ, RZ, R15 ;  /* 0x000000ffff087224 */ /* 0x000fce00078e000f */
[----:B------:R-:W-:Y:S05]  /*cba0*/  WARPSYNC.COLLECTIVE R13, `(.L_x_834) ;  /* 0x000000000d087348 */ /* 0x000fea0003c00000 */
[----:B------:R0:W1:Y:S02]  /*cbb0*/  SHFL.DOWN P0, R15, R10, R11, R14 ;  /* 0x0800000b0a0f7389 */ /* 0x000064000000000e */
[----:B01----:R-:W-:Y:S05]  /*cbc0*/  ENDCOLLECTIVE ;  /* 0x000000000000791b */ /* 0x003fea0003800000 */
.L_x_834:
[----:B------:R-:W-:Y:S05]  /*cbd0*/  BRA `(.L_x_835) ;  /* 0xffffffc800707947 */ /* 0x000fea000383ffff */
.L_x_689:
[----:B------:R-:W-:Y:S01]  /*cbe0*/  BSSY B0, `(.L_x_836) ;  /* 0x0000006000007945 */ /* 0x000fe20003800000 */
[----:B------:R-:W-:Y:S02]  /*cbf0*/  IMAD.MOV.U32 R11, RZ, RZ, 0x2 ;  /* 0x00000002ff0b7424 */ /* 0x000fe400078e00ff */
[----:B------:R-:W-:-:S07]  /*cc00*/  IMAD.MOV.U32 R13, RZ, RZ, -0x1 ;  /* 0xffffffffff0d7424 */ /* 0x000fce00078e00ff */
[----:B------:R-:W-:Y:S05]  /*cc10*/  WARPSYNC.COLLECTIVE R13, `(.L_x_837) ;  /* 0x000000000d087348 */ /* 0x000fea0003c00000 */
[----:B------:R0:W1:Y:S02]  /*cc20*/  SHFL.DOWN P0, R15, R10, R11, R14 ;  /* 0x0800000b0a0f7389 */ /* 0x000064000000000e */
[----:B01----:R-:W-:Y:S05]  /*cc30*/  ENDCOLLECTIVE ;  /* 0x000000000000791b */ /* 0x003fea0003800000 */
.L_x_837:
[----:B------:R-:W-:Y:S05]  /*cc40*/  BSYNC B0 ;  /* 0x0000000000007941 */ /* 0x000fea0003800000 */
.L_x_836:
[----:B------:R-:W-:Y:S05]  /*cc50*/  BRA `(.L_x_838) ;  /* 0xffffffc800847947 */ /* 0x000fea000383ffff */
.L_x_690:
[----:B------:R-:W-:Y:S01]  /*cc60*/  BSSY B0, `(.L_x_839) ;  /* 0x0000007000007945 */ /* 0x000fe20003800000 */
[----:B------:R-:W-:Y:S02]  /*cc70*/  IMAD.MOV.U32 R10, RZ, RZ, R44 ;  /* 0x000000ffff0a7224 */ /* 0x000fe400078e002c */
[----:B------:R-:W-:Y:S02]  /*cc80*/  IMAD.MOV.U32 R11, RZ, RZ, 0x4 ;  /* 0x00000004ff0b7424 */ /* 0x000fe400078e00ff */
[----:B------:R-:W-:-:S07]  /*cc90*/  IMAD.MOV.U32 R13, RZ, RZ, -0x1 ;  /* 0xffffffffff0d7424 */ /* 0x000fce00078e00ff */
[----:B------:R-:W-:Y:S05]  /*cca0*/  WARPSYNC.COLLECTIVE R13, `(.L_x_840) ;  /* 0x000000000d087348 */ /* 0x000fea0003c00000 */
[----:B------:R0:W1:Y:S02]  /*ccb0*/  SHFL.DOWN P0, R15, R10, R11, R14 ;  /* 0x0800000b0a0f7389 */ /* 0x000064000000000e */
[----:B01----:R-:W-:Y:S05]  /*ccc0*/  ENDCOLLECTIVE ;  /* 0x000000000000791b */ /* 0x003fea0003800000 */
.L_x_840:
[----:B------:R-:W-:Y:S05]  /*ccd0*/  BSYNC B0 ;  /* 0x0000000000007941 */ /* 0x000fea0003800000 */
.L_x_839:
[----:B------:R-:W-:Y:S02]  /*cce0*/  IMAD.MOV.U32 R10, RZ, RZ, R47 ;  /* 0x000000ffff0a7224 */ /* 0x000fe400078e002f */
[----:B------:R-:W-:Y:S02]  /*ccf0*/  IMAD.MOV.U32 R11, RZ, RZ, 0x4 ;  /* 0x00000004ff0b7424 */ /* 0x000fe400078e00ff */
[----:B------:R-:W-:Y:S02]  /*cd00*/  IMAD.MOV.U32 R13, RZ, RZ, -0x1 ;  /* 0xffffffffff0d7424 */ /* 0x000fe400078e00ff */
[----:B------:R-:W-:-:S07]  /*cd10*/  IMAD.MOV.U32 R35, RZ, RZ, R15 ;  /* 0x000000ffff237224 */ /* 0x000fce00078e000f */
[----:B------:R-:W-:Y:S05]  /*cd20*/  WARPSYNC.COLLECTIVE R13, `(.L_x_841) ;  /* 0x000000000d087348 */ /* 0x000fea0003c00000 */
[----:B------:R0:W1:Y:S02]  /*cd30*/  SHFL.DOWN P0, R15, R10, R11, R14 ;  /* 0x0800000b0a0f7389 */ /* 0x000064000000000e */
[----:B01----:R-:W-:Y:S05]  /*cd40*/  ENDCOLLECTIVE ;  /* 0x000000000000791b */ /* 0x003fea0003800000 */
.L_x_841:
[----:B------:R-:W-:Y:S02]  /*cd50*/  IMAD.MOV.U32 R10, RZ, RZ, R50 ;  /* 0x000000ffff0a7224 */ /* 0x000fe400078e0032 */
[----:B------:R-:W-:-:S07]  /*cd60*/  IMAD.MOV.U32 R8, RZ, RZ, R15 ;  /* 0x000000ffff087224 */ /* 0x000fce00078e000f */
[----:B------:R-:W-:Y:S05]  /*cd70*/  WARPSYNC.COLLECTIVE R13, `(.L_x_842) ;  /* 0x000000000d087348 */ /* 0x000fea0003c00000 */
[----:B------:R0:W1:Y:S02]  /*cd80*/  SHFL.DOWN P0, R15, R10, R11, R14 ;  /* 0x0800000b0a0f7389 */ /* 0x000064000000000e */
[----:B01----:R-:W-:Y:S05]  /*cd90*/  ENDCOLLECTIVE ;  /* 0x000000000000791b */ /* 0x003fea0003800000 */
.L_x_842:
[----:B------:R-:W-:Y:S05]  /*cda0*/  BRA `(.L_x_843) ;  /* 0xffffffc800447947 */ /* 0x000fea000383ffff */
.L_x_691:
[----:B------:R-:W-:Y:S01]  /*cdb0*/  BSSY B0, `(.L_x_844) ;  /* 0x0000006000007945 */ /* 0x000fe20003800000 */
[----:B------:R-:W-:Y:S02]  /*cdc0*/  IMAD.MOV.U32 R11, RZ, RZ, 0x4 ;  /* 0x00000004ff0b7424 */ /* 0x000fe400078e00ff */
[----:B------:R-:W-:-:S07]  /*cdd0*/  IMAD.MOV.U32 R13, RZ, RZ, -0x1 ;  /* 0xffffffffff0d7424 */ /* 0x000fce00078e00ff */
[----:B------:R-:W-:Y:S05]  /*cde0*/  WARPSYNC.COLLECTIVE R13, `(.L_x_845) ;  /* 0x000000000d087348 */ /* 0x000fea0003c00000 */
[----:B------:R0:W1:Y:S02]  /*cdf0*/  SHFL.DOWN P0, R15, R10, R11, R14 ;  /* 0x0800000b0a0f7389 */ /* 0x000064000000000e */
[----:B01----:R-:W-:Y:S05]  /*ce00*/  ENDCOLLECTIVE ;  /* 0x000000000000791b */ /* 0x003fea0003800000 */
.L_x_845:
[----:B------:R-:W-:Y:S05]  /*ce10*/  BSYNC B0 ;  /* 0x0000000000007941 */ /* 0x000fea0003800000 */
.L_x_844:
[----:B------:R-:W-:Y:S05]  /*ce20*/  BRA `(.L_x_846) ;  /* 0xffffffc800587947 */ /* 0x000fea000383ffff */
.L_x_692:
[----:B------:R-:W-:Y:S01]  /*ce30*/  BSSY B0, `(.L_x_847) ;  /* 0x0000007000007945 */ /* 0x000fe20003800000 */
[----:B------:R-:W-:Y:S02]  /*ce40*/  IMAD.MOV.U32 R10, RZ, RZ, R44 ;  /* 0x000000ffff0a7224 */ /* 0x000fe400078e002c */
[----:B------:R-:W-:Y:S02]  /*ce50*/  IMAD.MOV.U32 R11, RZ, RZ, 0x8 ;  /* 0x00000008ff0b7424 */ /* 0x000fe400078e00ff */
[----:B------:R-:W-:-:S07]  /*ce60*/  IMAD.MOV.U32 R13, RZ, RZ, -0x1 ;  /* 0xffffffffff0d7424 */ /* 0x000fce00078e00ff */
[----:B------:R-:W-:Y:S05]  /*ce70*/  WARPSYNC.COLLECTIVE R13, `(.L_x_848) ;  /* 0x000000000d087348 */ /* 0x000fea0003c00000 */
[----:B------:R0:W1:Y:S02]  /*ce80*/  SHFL.DOWN P0, R15, R10, R11, R14 ;  /* 0x0800000b0a0f7389 */ /* 0x000064000000000e */
[----:B01----:R-:W-:Y:S05]  /*ce90*/  ENDCOLLECTIVE ;  /* 0x000000000000791b */ /* 0x003fea0003800000 */
.L_x_848:
[----:B------:R-:W-:Y:S05]  /*cea0*/  BSYNC B0 ;  /* 0x0000000000007941 */ /* 0x000fea0003800000 */
.L_x_847:
[----:B------:R-:W-:Y:S02]  /*ceb0*/  IMAD.MOV.U32 R10, RZ, RZ, R47 ;  /* 0x000000ffff0a7224 */ /* 0x000fe400078e002f */
[----:B------:R-:W-:Y:S02]  /*cec0*/  IMAD.MOV.U32 R11, RZ, RZ, 0x8 ;  /* 0x00000008ff0b7424 */ /* 0x000fe400078e00ff */
[----:B------:R-:W-:Y:S02]  /*ced0*/  IMAD.MOV.U32 R13, RZ, RZ, -0x1 ;  /* 0xffffffffff0d7424 */ /* 0x000fe400078e00ff */
[----:B------:R-:W-:-:S07]  /*cee0*/  IMAD.MOV.U32 R35, RZ, RZ, R15 ;  /* 0x000000ffff237224 */ /* 0x000fce00078e000f */
[----:B------:R-:W-:Y:S05]  /*cef0*/  WARPSYNC.COLLECTIVE R13, `(.L_x_849) ;  /* 0x000000000d087348 */ /* 0x000fea0003c00000 */
[----:B------:R0:W1:Y:S02]  /*cf00*/  SHFL.DOWN P0, R15, R10, R11, R14 ;  /* 0x0800000b0a0f7389 */ /* 0x000064000000000e */
[----:B01----:R-:W-:Y:S05]  /*cf10*/  ENDCOLLECTIVE ;  /* 0x000000000000791b */ /* 0x003fea0003800000 */
.L_x_849:
[----:B------:R-:W-:Y:S02]  /*cf20*/  IMAD.MOV.U32 R10, RZ, RZ, R50 ;  /* 0x000000ffff0a7224 */ /* 0x000fe400078e0032 */
[----:B------:R-:W-:-:S07]  /*cf30*/  IMAD.MOV.U32 R8, RZ, RZ, R15 ;  /* 0x000000ffff087224 */ /* 0x000fce00078e000f */
[----:B------:R-:W-:Y:S05]  /*cf40*/  WARPSYNC.COLLECTIVE R13, `(.L_x_850) ;  /* 0x000000000d087348 */ /* 0x000fea0003c00000 */
[----:B------:R0:W1:Y:S02]  /*cf50*/  SHFL.DOWN P0, R15, R10, R11, R14 ;  /* 0x0800000b0a0f7389 */ /* 0x000064000000000e */
[----:B01----:R-:W-:Y:S05]  /*cf60*/  ENDCOLLECTIVE ;  /* 0x000000000000791b */ /* 0x003fea0003800000 */
.L_x_850:
[----:B------:R-:W-:Y:S05]  /*cf70*/  BRA `(.L_x_851) ;  /* 0xffffffc800187947 */ /* 0x000fea000383ffff */
.L_x_693:
[----:B------:R-:W-:Y:S01]  /*cf80*/  BSSY B0, `(.L_x_852) ;  /* 0x0000006000007945 */ /* 0x000fe20003800000 */
[----:B------:R-:W-:Y:S02]  /*cf90*/  IMAD.MOV.U32 R11, RZ, RZ, 0x8 ;  /* 0x00000008ff0b7424 */ /* 0x000fe400078e00ff */
[----:B------:R-:W-:-:S07]  /*cfa0*/  IMAD.MOV.U32 R13, RZ, RZ, -0x1 ;  /* 0xffffffffff0d7424 */ /* 0x000fce00078e00ff */
[----:B------:R-:W-:Y:S05]  /*cfb0*/  WARPSYNC.COLLECTIVE R13, `(.L_x_853) ;  /* 0x000000000d087348 */ /* 0x000fea0003c00000 */
[----:B------:R0:W1:Y:S02]  /*cfc0*/  SHFL.DOWN P0, R15, R10, R11, R14 ;  /* 0x0800000b0a0f7389 */ /* 0x000064000000000e */
[----:B01----:R-:W-:Y:S05]  /*cfd0*/  ENDCOLLECTIVE ;  /* 0x000000000000791b */ /* 0x003fea0003800000 */
.L_x_853:
[----:B------:R-:W-:Y:S05]  /*cfe0*/  BSYNC B0 ;  /* 0x0000000000007941 */ /* 0x000fea0003800000 */
.L_x_852:
[----:B------:R-:W-:Y:S05]  /*cff0*/  BRA `(.L_x_854) ;  /* 0xffffffc8002c7947 */ /* 0x000fea000383ffff */
.L_x_694:
[----:B------:R-:W-:Y:S01]  /*d000*/  BSSY B0, `(.L_x_855) ;  /* 0x0000007000007945 */ /* 0x000fe20003800000 */
[----:B------:R-:W-:Y:S02]  /*d010*/  IMAD.MOV.U32 R10, RZ, RZ, R44 ;  /* 0x000000ffff0a7224 */ /* 0x000fe400078e002c */
[----:B------:R-:W-:Y:S02]  /*d020*/  IMAD.MOV.U32 R11, RZ, RZ, 0x10 ;  /* 0x00000010ff0b7424 */ /* 0x000fe400078e00ff */
[----:B------:R-:W-:-:S07]  /*d030*/  IMAD.MOV.U32 R13, RZ, RZ, -0x1 ;  /* 0xffffffffff0d7424 */ /* 0x000fce00078e00ff */
[----:B------:R-:W-:Y:S05]  /*d040*/  WARPSYNC.COLLECTIVE R13, `(.L_x_856) ;  /* 0x000000000d087348 */ /* 0x000fea0003c00000 */
[----:B------:R0:W1:Y:S02]  /*d050*/  SHFL.DOWN P0, R15, R10, R11, R14 ;  /* 0x0800000b0a0f7389 */ /* 0x000064000000000e */
[----:B01----:R-:W-:Y:S05]  /*d060*/  ENDCOLLECTIVE ;  /* 0x000000000000791b */ /* 0x003fea0003800000 */
.L_x_856:
[----:B------:R-:W-:Y:S05]  /*d070*/  BSYNC B0 ;  /* 0x0000000000007941 */ /* 0x000fea0003800000 */
.L_x_855:
[----:B------:R-:W-:Y:S02]  /*d080*/  IMAD.MOV.U32 R10, RZ, RZ, R47 ;  /* 0x000000ffff0a7224 */ /* 0x000fe400078e002f */
[----:B------:R-:W-:Y:S02]  /*d090*/  IMAD.MOV.U32 R11, RZ, RZ, 0x10 ;  /* 0x00000010ff0b7424 */ /* 0x000fe400078e00ff */
[----:B------:R-:W-:Y:S02]  /*d0a0*/  IMAD.MOV.U32 R13, RZ, RZ, -0x1 ;  /* 0xffffffffff0d7424 */ /* 0x000fe400078e00ff */
[----:B------:R-:W-:-:S07]  /*d0b0*/  IMAD.MOV.U32 R35, RZ, RZ, R15 ;  /* 0x000000ffff237224 */ /* 0x000fce00078e000f */
[----:B------:R-:W-:Y:S05]  /*d0c0*/  WARPSYNC.COLLECTIVE R13, `(.L_x_857) ;  /* 0x000000000d087348 */ /* 0x000fea0003c00000 */
[----:B------:R0:W1:Y:S02]  /*d0d0*/  SHFL.DOWN P0, R15, R10, R11, R14 ;  /* 0x0800000b0a0f7389 */ /* 0x000064000000000e */
[----:B01----:R-:W-:Y:S05]  /*d0e0*/  ENDCOLLECTIVE ;  /* 0x000000000000791b */ /* 0x003fea0003800000 */
.L_x_857:
[----:B------:R-:W-:Y:S02]  /*d0f0*/  IMAD.MOV.U32 R10, RZ, RZ, R50 ;  /* 0x000000ffff0a7224 */ /* 0x000fe400078e0032 */
[----:B------:R-:W-:-:S07]  /*d100*/  IMAD.MOV.U32 R8, RZ, RZ, R15 ;  /* 0x000000ffff087224 */ /* 0x000fce00078e000f */
[----:B------:R-:W-:Y:S05]  /*d110*/  WARPSYNC.COLLECTIVE R13, `(.L_x_858) ;  /* 0x000000000d087348 */ /* 0x000fea0003c00000 */
[----:B------:R0:W1:Y:S02]  /*d120*/  SHFL.DOWN P0, R15, R10, R11, R14 ;  /* 0x0800000b0a0f7389 */ /* 0x000064000000000e */
[----:B01----:R-:W-:Y:S05]  /*d130*/  ENDCOLLECTIVE ;  /* 0x000000000000791b */ /* 0x003fea0003800000 */
.L_x_858:
[----:B------:R-:W-:Y:S05]  /*d140*/  BRA `(.L_x_859) ;  /* 0xffffffc400ec7947 */ /* 0x000fea000383ffff */
.L_x_695:
[----:B------:R-:W-:Y:S01]  /*d150*/  BSSY B0, `(.L_x_860) ;  /* 0x0000006000007945 */ /* 0x000fe20003800000 */
[----:B------:R-:W-:Y:S02]  /*d160*/  IMAD.MOV.U32 R11, RZ, RZ, 0x10 ;  /* 0x00000010ff0b7424 */ /* 0x000fe400078e00ff */
[----:B------:R-:W-:-:S07]  /*d170*/  IMAD.MOV.U32 R13, RZ, RZ, -0x1 ;  /* 0xffffffffff0d7424 */ /* 0x000fce00078e00ff */
[----:B------:R-:W-:Y:S05]  /*d180*/  WARPSYNC.COLLECTIVE R13, `(.L_x_861) ;  /* 0x000000000d087348 */ /* 0x000fea0003c00000 */
[----:B------:R0:W1:Y:S02]  /*d190*/  SHFL.DOWN P0, R15, R10, R11, R14 ;  /* 0x0800000b0a0f7389 */ /* 0x000064000000000e */
[----:B01----:R-:W-:Y:S05]  /*d1a0*/  ENDCOLLECTIVE ;  /* 0x000000000000791b */ /* 0x003fea0003800000 */
.L_x_861:
[----:B------:R-:W-:Y:S05]  /*d1b0*/  BSYNC B0 ;  /* 0x0000000000007941 */ /* 0x000fea0003800000 */
.L_x_860:
[----:B------:R-:W-:Y:S05]  /*d1c0*/  BRA `(.L_x_862) ;  /* 0xffffffc800107947 */ /* 0x000fea000383ffff */
.L_x_696:
[----:B------:R-:W-:Y:S01]  /*d1d0*/  BSSY B0, `(.L_x_863) ;  /* 0x0000005000007945 */ /* 0x000fe20003800000 */
[----:B------:R-:W-:-:S07]  /*d1e0*/  IMAD.MOV.U32 R13, RZ, RZ, -0x1 ;  /* 0xffffffffff0d7424 */ /* 0x000fce00078e00ff */
[----:B------:R-:W-:Y:S05]  /*d1f0*/  WARPSYNC.COLLECTIVE R13, `(.L_x_864) ;  /* 0x000000000d087348 */ /* 0x000fea0003c00000 */
[----:B------:R-:W-:Y:S01]  /*d200*/  VOTE.ALL P0, P0 ;  /* 0x0000000000ff7806 */ /* 0x000fe20000000000 */
[----:B------:R-:W-:-:S12]  /*d210*/  ENDCOLLECTIVE ;  /* 0x000000000000791b */ /* 0x000fd80003800000 */
.L_x_864:
[----:B------:R-:W-:Y:S05]  /*d220*/  BSYNC B0 ;  /* 0x0000000000007941 */ /* 0x000fea0003800000 */
.L_x_863:
[----:B------:R-:W-:Y:S05]  /*d230*/  BRA `(.L_x_865) ;  /* 0xffffffc800047947 */ /* 0x000fea000383ffff */
.L_x_698:
[----:B------:R-:W-:Y:S01]  /*d240*/  BSSY B0, `(.L_x_866) ;  /* 0x0000006000007945 */ /* 0x000fe20003800000 */
[----:B------:R-:W-:Y:S01]  /*d250*/  PLOP3.LUT P0, PT, P0, PT, PT, 0x8, 0x80 ;  /* 0x000000000080781c */ /* 0x000fe2000070e170 */
[----:B------:R-:W-:-:S12]  /*d260*/  IMAD.MOV.U32 R13, RZ, RZ, -0x1 ;  /* 0xffffffffff0d7424 */ /* 0x000fd800078e00ff */
[----:B------:R-:W-:Y:S05]  /*d270*/  WARPSYNC.COLLECTIVE R13, `(.L_x_867) ;  /* 0x000000000d087348 */ /* 0x000fea0003c00000 */
[----:B------:R-:W-:Y:S01]  /*d280*/  VOTE.ANY P0, P0 ;  /* 0x0000000000ff7806 */ /* 0x000fe20000000100 */
[----:B------:R-:W-:-:S12]  /*d290*/  ENDCOLLECTIVE ;  /* 0x000000000000791b */ /* 0x000fd80003800000 */
.L_x_867:
[----:B------:R-:W-:Y:S05]  /*d2a0*/  BSYNC B0 ;  /* 0x0000000000007941 */ /* 0x000fea0003800000 */
.L_x_866:
[----:B------:R-:W-:Y:S05]  /*d2b0*/  BRA `(.L_x_868) ;  /* 0xffffffc800047947 */ /* 0x000fea000383ffff */
.L_x_700:
[----:B------:R-:W-:Y:S01]  /*d2c0*/  BSSY B0, `(.L_x_869) ;  /* 0x0000006000007945 */ /* 0x000fe20003800000 */
[----:B------:R-:W-:Y:S01]  /*d2d0*/  PLOP3.LUT P0, PT, P0, PT, PT, 0x8, 0x80 ;  /* 0x000000000080781c */ /* 0x000fe2000070e170 */
[----:B------:R-:W-:-:S12]  /*d2e0*/  IMAD.MOV.U32 R13, RZ, RZ, -0x1 ;  /* 0xffffffffff0d7424 */ /* 0x000fd800078e00ff */
[----:B------:R-:W-:Y:S05]  /*d2f0*/  WARPSYNC.COLLECTIVE R13, `(.L_x_870) ;  /* 0x000000000d087348 */ /* 0x000fea0003c00000 */
[----:B------:R-:W-:Y:S01]  /*d300*/  VOTE.ANY R13, PT, P0 ;  /* 0x00000000000d7806 */ /* 0x000fe200000e0100 */
[----:B------:R-:W-:Y:S06]  /*d310*/  ENDCOLLECTIVE ;  /* 0x000000000000791b */ /* 0x000fec0003800000 */
.L_x_870:
[----:B------:R-:W-:Y:S05]  /*d320*/  BSYNC B0 ;  /* 0x0000000000007941 */ /* 0x000fea0003800000 */
.L_x_869:
        /* <DEDUP_REMOVED lines=10> */
.L_x_871:
[----:B------:R-:W-:Y:S02]  /*d3d0*/  IMAD.MOV.U32 R10, RZ, RZ, R12 ;  /* 0x000000ffff0a7224 */ /* 0x000fe400078e000c */
[----:B------:R-:W-:-:S07]  /*d3e0*/  IMAD.MOV.U32 R52, RZ, RZ, R15 ;  /* 0x000000ffff347224 */ /* 0x000fce00078e000f */
[----:B------:R-:W-:Y:S05]  /*d3f0*/  WARPSYNC.COLLECTIVE R13, `(.L_x_872) ;  /* 0x000000000d087348 */ /* 0x000fea0003c00000 */
[----:B------:R0:W1:Y:S02]  /*d400*/  SHFL.DOWN P0, R15, R10, R11, R14 ;  /* 0x0800000b0a0f7389 */ /* 0x000064000000000e */
[----:B01----:R-:W-:Y:S05]  /*d410*/  ENDCOLLECTIVE ;  /* 0x000000000000791b */ /* 0x003fea0003800000 */
.L_x_872:
[----:B------:R-:W-:Y:S02]  /*d420*/  IMAD.MOV.U32 R10, RZ, RZ, R8 ;  /* 0x000000ffff0a7224 */ /* 0x000fe400078e0008 */
[----:B------:R-:W-:-:S07]  /*d430*/  IMAD.MOV.U32 R53, RZ, RZ, R15 ;  /* 0x000000ffff357224 */ /* 0x000fce00078e000f */
[----:B------:R-:W-:Y:S05]  /*d440*/  WARPSYNC.COLLECTIVE R13, `(.L_x_873) ;  /* 0x000000000d087348 */ /* 0x000fea0003c00000 */
[----:B------:R0:W1:Y:S02]  /*d450*/  SHFL.DOWN P0, R15, R10, R11, R14 ;  /* 0x0800000b0a0f7389 */ /* 0x000064000000000e */
[----:B01----:R-:W-:Y:S05]  /*d460*/  ENDCOLLECTIVE ;  /* 0x000000000000791b */ /* 0x003fea0003800000 */
.L_x_873:
[----:B------:R-:W-:Y:S05]  /*d470*/  BRA `(.L_x_874) ;  /* 0xffffffc400cc7947 */ /* 0x000fea000383ffff */
.L_x_701:
[----:B------:R-:W-:Y:S01]  /*d480*/  BSSY B0, `(.L_x_875) ;  /* 0x0000006000007945 */ /* 0x000fe20003800000 */
[----:B------:R-:W-:Y:S02]  /*d490*/  IMAD.MOV.U32 R11, RZ, RZ, 0x1 ;  /* 0x00000001ff0b7424 */ /* 0x000fe400078e00ff */
[----:B------:R-:W-:-:S07]  /*d4a0*/  IMAD.MOV.U32 R13, RZ, RZ, -0x1 ;  /* 0xffffffffff0d7424 */ /* 0x000fce00078e00ff */
[----:B------:R-:W-:Y:S05]  /*d4b0*/  WARPSYNC.COLLECTIVE R13, `(.L_x_876) ;  /* 0x000000000d087348 */ /* 0x000fea0003c00000 */
[----:B------:R0:W1:Y:S02]  /*d4c0*/  SHFL.DOWN P0, R15, R10, R11, R14 ;  /* 0x0800000b0a0f7389 */ /* 0x000064000000000e */
[----:B01----:R-:W-:Y:S05]  /*d4d0*/  ENDCOLLECTIVE ;  /* 0x000000000000791b */ /* 0x003fea0003800000 */
.L_x_876:
[----:B------:R-:W-:Y:S05]  /*d4e0*/  BSYNC B0 ;  /* 0x0000000000007941 */ /* 0x000fea0003800000 */
.L_x_875:
[----:B------:R-:W-:Y:S05]  /*d4f0*/  BRA `(.L_x_877) ;  /* 0xffffffc400dc7947 */ /* 0x000fea000383ffff */
.L_x_702:
[----:B------:R-:W-:Y:S01]  /*d500*/  BSSY B0, `(.L_x_878) ;  /* 0x0000007000007945 */ /* 0x000fe20003800000 */
[----:B------:R-:W-:Y:S02]  /*d510*/  IMAD.MOV.U32 R10, RZ, RZ, R51 ;  /* 0x000000ffff0a7224 */ /* 0x000fe400078e0033 */
[----:B------:R-:W-:Y:S02]  /*d520*/  IMAD.MOV.U32 R11, RZ, RZ, 0x2 ;  /* 0x00000002ff0b7424 */ /* 0x000fe400078e00ff */
[----:B------:R-:W-:-:S07]  /*d530*/  IMAD.MOV.U32 R13, RZ, RZ, -0x1 ;  /* 0xffffffffff0d7424 */ /* 0x000fce00078e00ff */
[----:B------:R-:W-:Y:S05]  /*d540*/  WARPSYNC.COLLECTIVE R13, `(.L_x_879) ;  /* 0x000000000d087348 */ /* 0x000fea0003c00000 */
[----:B------:R0:W1:Y:S02]  /*d550*/  SHFL.DOWN P0, R15, R10, R11, R14 ;  /* 0x0800000b0a0f7389 */ /* 0x000064000000000e */
[----:B01----:R-:W-:Y:S05]  /*d560*/  ENDCOLLECTIVE ;  /* 0x000000000000791b */ /* 0x003fea0003800000 */
.L_x_879:
[----:B------:R-:W-:Y:S05]  /*d570*/  BSYNC B0 ;  /* 0x0000000000007941 */ /* 0x000fea0003800000 */
.L_x_878:
[----:B------:R-:W-:Y:S02]  /*d580*/  IMAD.MOV.U32 R10, RZ, RZ, R12 ;  /* 0x000000ffff0a7224 */ /* 0x000fe400078e000c */
[----:B------:R-:W-:Y:S02]  /*d590*/  IMAD.MOV.U32 R11, RZ, RZ, 0x2 ;  /* 0x00000002ff0b7424 */ /* 0x000fe400078e00ff */
[----:B------:R-:W-:Y:S02]  /*d5a0*/  IMAD.MOV.U32 R13, RZ, RZ, -0x1 ;  /* 0xffffffffff0d7424 */ /* 0x000fe400078e00ff */
[----:B------:R-:W-:-:S07]  /*d5b0*/  IMAD.MOV.U32 R52, RZ, RZ, R15 ;  /* 0x000000ffff347224 */ /* 0x000fce00078e000f */
[----:B------:R-:W-:Y:S05]  /*d5c0*/  WARPSYNC.COLLECTIVE R13, `(.L_x_880) ;  /* 0x000000000d087348 */ /* 0x000fea0003c00000 */
[----:B------:R0:W1:Y:S02]  /*d5d0*/  SHFL.DOWN P0, R15, R10, R11, R14 ;  /* 0x0800000b0a0f7389 */ /* 0x000064000000000e */
[----:B01----:R-:W-:Y:S05]  /*d5e0*/  ENDCOLLECTIVE ;  /* 0x000000000000791b */ /* 0x003fea0003800000 */
.L_x_880:
[----:B------:R-:W-:Y:S02]  /*d5f0*/  IMAD.MOV.U32 R10, RZ, RZ, R8 ;  /* 0x000000ffff0a7224 */ /* 0x000fe400078e0008 */
[----:B------:R-:W-:-:S07]  /*d600*/  IMAD.MOV.U32 R53, RZ, RZ, R15 ;  /* 0x000000ffff357224 */ /* 0x000fce00078e000f */
[----:B------:R-:W-:Y:S05]  /*d610*/  WARPSYNC.COLLECTIVE R13, `(.L_x_881) ;  /* 0x000000000d087348 */ /* 0x000fea0003c00000 */
[----:B------:R0:W1:Y:S02]  /*d620*/  SHFL.DOWN P0, R15, R10, R11, R14 ;  /* 0x0800000b0a0f7389 */ /* 0x000064000000000e */
[----:B01----:R-:W-:Y:S05]  /*d630*/  ENDCOLLECTIVE ;  /* 0x000000000000791b */ /* 0x003fea0003800000 */
.L_x_881:
[----:B------:R-:W-:Y:S05]  /*d640*/  BRA `(.L_x_882) ;  /* 0xffffffc4009c7947 */ /* 0x000fea000383ffff */
.L_x_703:
[----:B------:R-:W-:Y:S01]  /*d650*/  BSSY B0, `(.L_x_883) ;  /* 0x0000006000007945 */ /* 0x000fe20003800000 */
[----:B------:R-:W-:Y:S02]  /*d660*/  IMAD.MOV.U32 R11, RZ, RZ, 0x2 ;  /* 0x00000002ff0b7424 */ /* 0x000fe400078e00ff */
[----:B------:R-:W-:-:S07]  /*d670*/  IMAD.MOV.U32 R13, RZ, RZ, -0x1 ;  /* 0xffffffffff0d7424 */ /* 0x000fce00078e00ff */
[----:B------:R-:W-:Y:S05]  /*d680*/  WARPSYNC.COLLECTIVE R13, `(.L_x_884) ;  /* 0x000000000d087348 */ /* 0x000fea0003c00000 */
[----:B------:R0:W1:Y:S02]  /*d690*/  SHFL.DOWN P0, R15, R10, R11, R14 ;  /* 0x0800000b0a0f7389 */ /* 0x000064000000000e */
[----:B01----:R-:W-:Y:S05]  /*d6a0*/  ENDCOLLECTIVE ;  /* 0x000000000000791b */ /* 0x003fea0003800000 */
.L_x_884:
[----:B------:R-:W-:Y:S05]  /*d6b0*/  BSYNC B0 ;  /* 0x0000000000007941 */ /* 0x000fea0003800000 */
.L_x_883:
[----:B------:R-:W-:Y:S05]  /*d6c0*/  BRA `(.L_x_885) ;  /* 0xffffffc400ac7947 */ /* 0x000fea000383ffff */
.L_x_704:
[----:B------:R-:W-:Y:S01]  /*d6d0*/  BSSY B0, `(.L_x_886) ;  /* 0x0000007000007945 */ /* 0x000fe20003800000 */
[----:B------:R-:W-:Y:S02]  /*d6e0*/  IMAD.MOV.U32 R10, RZ, RZ, R51 ;  /* 0x000000ffff0a7224 */ /* 0x000fe400078e0033 */
[----:B------:R-:W-:Y:S02]  /*d6f0*/  IMAD.MOV.U32 R11, RZ, RZ, 0x4 ;  /* 0x00000004ff0b7424 */ /* 0x000fe400078e00ff */
[----:B------:R-:W-:-:S07]  /*d700*/  IMAD.MOV.U32 R13, RZ, RZ, -0x1 ;  /* 0xffffffffff0d7424 */ /* 0x000fce00078e00ff */
[----:B------:R-:W-:Y:S05]  /*d710*/  WARPSYNC.COLLECTIVE R13, `(.L_x_887) ;  /* 0x000000000d087348 */ /* 0x000fea0003c00000 */
[----:B------:R0:W1:Y:S02]  /*d720*/  SHFL.DOWN P0, R15, R10, R11, R14 ;  /* 0x0800000b0a0f7389 */ /* 0x000064000000000e */
[----:B01----:R-:W-:Y:S05]  /*d730*/  ENDCOLLECTIVE ;  /* 0x000000000000791b */ /* 0x003fea0003800000 */
.L_x_887:
[----:B------:R-:W-:Y:S05]  /*d740*/  BSYNC B0 ;  /* 0x0000000000007941 */ /* 0x000fea0003800000 */
.L_x_886:
[----:B------:R-:W-:Y:S02]  /*d750*/  IMAD.MOV.U32 R10, RZ, RZ, R12 ;  /* 0x000000ffff0a7224 */ /* 0x000fe400078e000c */
[----:B------:R-:W-:Y:S02]  /*d760*/  IMAD.MOV.U32 R11, RZ, RZ, 0x4 ;  /* 0x00000004ff0b7424 */ /* 0x000fe400078e00ff */
[----:B------:R-:W-:Y:S02]  /*d770*/  IMAD.MOV.U32 R13, RZ, RZ, -0x1 ;  /* 0xffffffffff0d7424 */ /* 0x000fe400078e00ff */
[----:B------:R-:W-:-:S07]  /*d780*/  IMAD.MOV.U32 R52, RZ, RZ, R15 ;  /* 0x000000ffff347224 */ /* 0x000fce00078e000f */
[----:B------:R-:W-:Y:S05]  /*d790*/  WARPSYNC.COLLECTIVE R13, `(.L_x_888) ;  /* 0x000000000d087348 */ /* 0x000fea0003c00000 */
[----:B------:R0:W1:Y:S02]  /*d7a0*/  SHFL.DOWN P0, R15, R10, R11, R14 ;  /* 0x0800000b0a0f7389 */ /* 0x000064000000000e */
[----:B01----:R-:W-:Y:S05]  /*d7b0*/  ENDCOLLECTIVE ;  /* 0x000000000000791b */ /* 0x003fea0003800000 */
.L_x_888:
[----:B------:R-:W-:Y:S02]  /*d7c0*/  IMAD.MOV.U32 R10, RZ, RZ, R8 ;  /* 0x000000ffff0a7224 */ /* 0x000fe400078e0008 */
[----:B------:R-:W-:-:S07]  /*d7d0*/  IMAD.MOV.U32 R53, RZ, RZ, R15 ;  /* 0x000000ffff357224 */ /* 0x000fce00078e000f */
[----:B------:R-:W-:Y:S05]  /*d7e0*/  WARPSYNC.COLLECTIVE R13, `(.L_x_889) ;  /* 0x000000000d087348 */ /* 0x000fea0003c00000 */
[----:B------:R0:W1:Y:S02]  /*d7f0*/  SHFL.DOWN P0, R15, R10, R11, R14 ;  /* 0x0800000b0a0f7389 */ /* 0x000064000000000e */
[----:B01----:R-:W-:Y:S05]  /*d800*/  ENDCOLLECTIVE ;  /* 0x000000000000791b */ /* 0x003fea0003800000 */
.L_x_889:
[----:B------:R-:W-:Y:S05]  /*d810*/  BRA `(.L_x_890) ;  /* 0xffffffc4006c7947 */ /* 0x000fea000383ffff */
.L_x_705:
[----:B------:R-:W-:Y:S01]  /*d820*/  BSSY B0, `(.L_x_891) ;  /* 0x0000006000007945 */ /* 0x000fe20003800000 */
[----:B------:R-:W-:Y:S02]  /*d830*/  IMAD.MOV.U32 R11, RZ, RZ, 0x4 ;  /* 0x00000004ff0b7424 */ /* 0x000fe400078e00ff */
[----:B------:R-:W-:-:S07]  /*d840*/  IMAD.MOV.U32 R13, RZ, RZ, -0x1 ;  /* 0xffffffffff0d7424 */ /* 0x000fce00078e00ff */
[----:B------:R-:W-:Y:S05]  /*d850*/  WARPSYNC.COLLECTIVE R13, `(.L_x_892) ;  /* 0x000000000d087348 */ /* 0x000fea0003c00000 */
[----:B------:R0:W1:Y:S02]  /*d860*/  SHFL.DOWN P0, R15, R10, R11, R14 ;  /* 0x0800000b0a0f7389 */ /* 0x000064000000000e */
[----:B01----:R-:W-:Y:S05]  /*d870*/  ENDCOLLECTIVE ;  /* 0x000000000000791b */ /* 0x003fea0003800000 */
.L_x_892:
[----:B------:R-:W-:Y:S05]  /*d880*/  BSYNC B0 ;  /* 0x0000000000007941 */ /* 0x000fea0003800000 */
.L_x_891:
[----:B------:R-:W-:Y:S05]  /*d890*/  BRA `(.L_x_893) ;  /* 0xffffffc4007c7947 */ /* 0x000fea000383ffff */
.L_x_706:
[----:B------:R-:W-:Y:S01]  /*d8a0*/  BSSY B0, `(.L_x_894) ;  /* 0x0000007000007945 */ /* 0x000fe20003800000 */
[----:B------:R-:W-:Y:S02]  /*d8b0*/  IMAD.MOV.U32 R10, RZ, RZ, R51 ;  /* 0x000000ffff0a7224 */ /* 0x000fe400078e0033 */
[----:B------:R-:W-:Y:S02]  /*d8c0*/  IMAD.MOV.U32 R11, RZ, RZ, 0x8 ;  /* 0x00000008ff0b7424 */ /* 0x000fe400078e00ff */
[----:B------:R-:W-:-:S07]  /*d8d0*/  IMAD.MOV.U32 R13, RZ, RZ, -0x1 ;  /* 0xffffffffff0d7424 */ /* 0x000fce00078e00ff */
[----:B------:R-:W-:Y:S05]  /*d8e0*/  WARPSYNC.COLLECTIVE R13, `(.L_x_895) ;  /* 0x000000000d087348 */ /* 0x000fea0003c00000 */
[----:B------:R0:W1:Y:S02]  /*d8f0*/  SHFL.DOWN P0, R15, R10, R11, R14 ;  /* 0x0800000b0a0f7389 */ /* 0x000064000000000e */
[----:B01----:R-:W-:Y:S05]  /*d900*/  ENDCOLLECTIVE ;  /* 0x000000000000791b */ /* 0x003fea0003800000 */
.L_x_895:
[----:B------:R-:W-:Y:S05]  /*d910*/  BSYNC B0 ;  /* 0x0000000000007941 */ /* 0x000fea0003800000 */
.L_x_894:
[----:B------:R-:W-:Y:S02]  /*d920*/  IMAD.MOV.U32 R10, RZ, RZ, R12 ;  /* 0x000000ffff0a7224 */ /* 0x000fe400078e000c */
[----:B------:R-:W-:Y:S02]  /*d930*/  IMAD.MOV.U32 R11, RZ, RZ, 0x8 ;  /* 0x00000008ff0b7424 */ /* 0x000fe400078e00ff */
[----:B------:R-:W-:Y:S02]  /*d940*/  IMAD.MOV.U32 R13, RZ, RZ, -0x1 ;  /* 0xffffffffff0d7424 */ /* 0x000fe400078e00ff */
[----:B------:R-:W-:Y:S02]  /*d950*/  IMAD.MOV.U32 R52, RZ, RZ, R15 ;  /* 0x000000ffff347224 */ /* 0x000fe400078e000f */
[----:B------:R-:W-:-:S07]  /*d960*/  VIADD R55, R36, 0x8 ;  /* 0x0000000824377836 */ /* 0x000fce0000000000 */
[----:B------:R-:W-:Y:S05]  /*d970*/  WARPSYNC.COLLECTIVE R13, `(.L_x_896) ;  /* 0x000000000d087348 */ /* 0x000fea0003c00000 */
[----:B------:R0:W1:Y:S02]  /*d980*/  SHFL.DOWN P0, R15, R10, R11, R14 ;  /* 0x0800000b0a0f7389 */ /* 0x000064000000000e */
[----:B01----:R-:W-:Y:S05]  /*d990*/  ENDCOLLECTIVE ;  /* 0x000000000000791b */ /* 0x003fea0003800000 */
.L_x_896:
[----:B------:R-:W-:Y:S02]  /*d9a0*/  IMAD.MOV.U32 R10, RZ, RZ, R8 ;  /* 0x000000ffff0a7224 */ /* 0x000fe400078e0008 */
[----:B------:R-:W-:-:S07]  /*d9b0*/  IMAD.MOV.U32 R53, RZ, RZ, R15 ;  /* 0x000000ffff357224 */ /* 0x000fce00078e000f */
[----:B------:R-:W-:Y:S05]  /*d9c0*/  WARPSYNC.COLLECTIVE R13, `(.L_x_897) ;  /* 0x000000000d087348 */ /* 0x000fea0003c00000 */
[----:B------:R0:W1:Y:S02]  /*d9d0*/  SHFL.DOWN P0, R15, R10, R11, R14 ;  /* 0x0800000b0a0f7389 */ /* 0x000064000000000e */
[----:B01----:R-:W-:Y:S05]  /*d9e0*/  ENDCOLLECTIVE ;  /* 0x000000000000791b */ /* 0x003fea0003800000 */
.L_x_897:
[----:B------:R-:W-:Y:S05]  /*d9f0*/  BRA `(.L_x_898) ;  /* 0xffffffc4003c7947 */ /* 0x000fea000383ffff */
.L_x_707:
[----:B------:R-:W-:Y:S01]  /*da00*/  BSSY B0, `(.L_x_899) ;  /* 0x0000006000007945 */ /* 0x000fe20003800000 */
[----:B------:R-:W-:Y:S02]  /*da10*/  IMAD.MOV.U32 R11, RZ, RZ, 0x8 ;  /* 0x00000008ff0b7424 */ /* 0x000fe400078e00ff */
[----:B------:R-:W-:-:S07]  /*da20*/  IMAD.MOV.U32 R13, RZ, RZ, -0x1 ;  /* 0xffffffffff0d7424 */ /* 0x000fce00078e00ff */
[----:B------:R-:W-:Y:S05]  /*da30*/  WARPSYNC.COLLECTIVE R13, `(.L_x_900) ;  /* 0x000000000d087348 */ /* 0x000fea0003c00000 */
[----:B------:R0:W1:Y:S02]  /*da40*/  SHFL.DOWN P0, R15, R10, R11, R14 ;  /* 0x0800000b0a0f7389 */ /* 0x000064000000000e */
[----:B01----:R-:W-:Y:S05]  /*da50*/  ENDCOLLECTIVE ;  /* 0x000000000000791b */ /* 0x003fea0003800000 */
.L_x_900:
[----:B------:R-:W-:Y:S05]  /*da60*/  BSYNC B0 ;  /* 0x0000000000007941 */ /* 0x000fea0003800000 */
.L_x_899:
[----:B------:R-:W-:Y:S05]  /*da70*/  BRA `(.L_x_901) ;  /* 0xffffffc4004c7947 */ /* 0x000fea000383ffff */
.L_x_708:
[----:B------:R-:W-:Y:S01]  /*da80*/  BSSY B0, `(.L_x_902) ;  /* 0x0000007000007945 */ /* 0x000fe20003800000 */
[----:B------:R-:W-:Y:S02]  /*da90*/  IMAD.MOV.U32 R10, RZ, RZ, R51 ;  /* 0x000000ffff0a7224 */ /* 0x000fe400078e0033 */
[----:B------:R-:W-:Y:S02]  /*daa0*/  IMAD.MOV.U32 R11, RZ, RZ, 0x10 ;  /* 0x00000010ff0b7424 */ /* 0x000fe400078e00ff */
[----:B------:R-:W-:-:S07]  /*dab0*/  IMAD.MOV.U32 R13, RZ, RZ, -0x1 ;  /* 0xffffffffff0d7424 */ /* 0x000fce00078e00ff */
[----:B------:R-:W-:Y:S05]  /*dac0*/  WARPSYNC.COLLECTIVE R13, `(.L_x_903) ;  /* 0x000000000d087348 */ /* 0x000fea0003c00000 */
[----:B------:R0:W1:Y:S02]  /*dad0*/  SHFL.DOWN P0, R15, R10, R11, R14 ;  /* 0x0800000b0a0f7389 */ /* 0x000064000000000e */
[----:B01----:R-:W-:Y:S05]  /*dae0*/  ENDCOLLECTIVE ;  /* 0x000000000000791b */ /* 0x003fea0003800000 */
.L_x_903:
[----:B------:R-:W-:Y:S05]  /*daf0*/  BSYNC B0 ;  /* 0x0000000000007941 */ /* 0x000fea0003800000 */
.L_x_902:
[----:B------:R-:W-:Y:S02]  /*db00*/  IMAD.MOV.U32 R10, RZ, RZ, R12 ;  /* 0x000000ffff0a7224 */ /* 0x000fe400078e000c */
[----:B------:R-:W-:Y:S02]  /*db10*/  IMAD.MOV.U32 R11, RZ, RZ, 0x10 ;  /* 0x00000010ff0b7424 */ /* 0x000fe400078e00ff */
[----:B------:R-:W-:Y:S02]  /*db20*/  IMAD.MOV.U32 R13, RZ, RZ, -0x1 ;  /* 0xffffffffff0d7424 */ /* 0x000fe400078e00ff */
[----:B------:R-:W-:-:S07]  /*db30*/  IMAD.MOV.U32 R52, RZ, RZ, R15 ;  /* 0x000000ffff347224 */ /* 0x000fce00078e000f */
[----:B------:R-:W-:Y:S05]  /*db40*/  WARPSYNC.COLLECTIVE R13, `(.L_x_904) ;  /* 0x000000000d087348 */ /* 0x000fea0003c00000 */
[----:B------:R0:W1:Y:S02]  /*db50*/  SHFL.DOWN P0, R15, R10, R11, R14 ;  /* 0x0800000b0a0f7389 */ /* 0x000064000000000e */
[----:B01----:R-:W-:Y:S05]  /*db60*/  ENDCOLLECTIVE ;  /* 0x000000000000791b */ /* 0x003fea0003800000 */
.L_x_904:
[----:B------:R-:W-:Y:S02]  /*db70*/  IMAD.MOV.U32 R10, RZ, RZ, R8 ;  /* 0x000000ffff0a7224 */ /* 0x000fe400078e0008 */
[----:B------:R-:W-:-:S07]  /*db80*/  IMAD.MOV.U32 R53, RZ, RZ, R15 ;  /* 0x000000ffff357224 */ /* 0x000fce00078e000f */
[----:B------:R-:W-:Y:S05]  /*db90*/  WARPSYNC.COLLECTIVE R13, `(.L_x_905) ;  /* 0x000000000d087348 */ /* 0x000fea0003c00000 */
[----:B------:R0:W1:Y:S02]  /*dba0*/  SHFL.DOWN P0, R15, R10, R11, R14 ;  /* 0x0800000b0a0f7389 */ /* 0x000064000000000e */
[----:B01----:R-:W-:Y:S05]  /*dbb0*/  ENDCOLLECTIVE ;  /* 0x000000000000791b */ /* 0x003fea0003800000 */
.L_x_905:
[----:B------:R-:W-:Y:S05]  /*dbc0*/  BRA `(.L_x_906) ;  /* 0xffffffc400107947 */ /* 0x000fea000383ffff */
.L_x_709:
[----:B------:R-:W-:Y:S01]  /*dbd0*/  BSSY B0, `(.L_x_907) ;  /* 0x0000006000007945 */ /* 0x000fe20003800000 */
[----:B------:R-:W-:Y:S02]  /*dbe0*/  IMAD.MOV.U32 R11, RZ, RZ, 0x10 ;  /* 0x00000010ff0b7424 */ /* 0x000fe400078e00ff */
[----:B------:R-:W-:-:S07]  /*dbf0*/  IMAD.MOV.U32 R13, RZ, RZ, -0x1 ;  /* 0xffffffffff0d7424 */ /* 0x000fce00078e00ff */
[----:B------:R-:W-:Y:S05]  /*dc00*/  WARPSYNC.COLLECTIVE R13, `(.L_x_908) ;  /* 0x000000000d087348 */ /* 0x000fea0003c00000 */
[----:B------:R0:W1:Y:S02]  /*dc10*/  SHFL.DOWN P0, R15, R10, R11, R14 ;  /* 0x0800000b0a0f7389 */ /* 0x000064000000000e */
[----:B01----:R-:W-:Y:S05]  /*dc20*/  ENDCOLLECTIVE ;  /* 0x000000000000791b */ /* 0x003fea0003800000 */
.L_x_908:
[----:B------:R-:W-:Y:S05]  /*dc30*/  BSYNC B0 ;  /* 0x0000000000007941 */ /* 0x000fea0003800000 */
.L_x_907:
[----:B------:R-:W-:Y:S05]  /*dc40*/  BRA `(.L_x_909) ;  /* 0xffffffc400347947 */ /* 0x000fea000383ffff */
.L_x_710:
[----:B------:R-:W-:Y:S01]  /*dc50*/  BSSY B0, `(.L_x_910) ;  /* 0x0000005000007945 */ /* 0x000fe20003800000 */
[----:B------:R-:W-:-:S07]  /*dc60*/  IMAD.MOV.U32 R13, RZ, RZ, -0x1 ;  /* 0xffffffffff0d7424 */ /* 0x000fce00078e00ff */
[----:B------:R-:W-:Y:S05]  /*dc70*/  WARPSYNC.COLLECTIVE R13, `(.L_x_911) ;  /* 0x000000000d087348 */ /* 0x000fea0003c00000 */
[----:B------:R-:W-:Y:S01]  /*dc80*/  VOTE.ALL P0, P0 ;  /* 0x0000000000ff7806 */ /* 0x000fe20000000000 */
[----:B------:R-:W-:-:S12]  /*dc90*/  ENDCOLLECTIVE ;  /* 0x000000000000791b */ /* 0x000fd80003800000 */
.L_x_911:
[----:B------:R-:W-:Y:S05]  /*dca0*/  BSYNC B0 ;  /* 0x0000000000007941 */ /* 0x000fea0003800000 */
.L_x_910:
[----:B------:R-:W-:Y:S05]  /*dcb0*/  BRA `(.L_x_912) ;  /* 0xffffffc400347947 */ /* 0x000fea000383ffff */
.L_x_913:
        /* <DEDUP_REMOVED lines=12> */
.L_x_1074:


//--------------------- .text._ZN6thrust24THRUST_300001_SM_1000_NS8cuda_cub4core6detail13_kernel_agentINS1_15__reduce_by_key9InitAgentIN3cub18CUB_300001_SM_100024ReduceByKeyScanTileStateIflLb1EEElPlEEJSA_lSB_EEEvDpT0_ --------------------------
	.section	.text._ZN6thrust24THRUST_300001_SM_1000_NS8cuda_cub4core6detail13_kernel_agentINS1_15__reduce_by_key9InitAgentIN3cub18CUB_300001_SM_100024ReduceByKeyScanTileStateIflLb1EEElPlEEJSA_lSB_EEEvDpT0_,"ax",@progbits
	.align	128
        .global         _ZN6thrust24THRUST_300001_SM_1000_NS8cuda_cub4core6detail13_kernel_agentINS1_15__reduce_by_key9InitAgentIN3cub18CUB_300001_SM_100024ReduceByKeyScanTileStateIflLb1EEElPlEEJSA_lSB_EEEvDpT0_
        .type           _ZN6thrust24THRUST_300001_SM_1000_NS8cuda_cub4core6detail13_kernel_agentINS1_15__reduce_by_key9InitAgentIN3cub18CUB_300001_SM_100024ReduceByKeyScanTileStateIflLb1EEElPlEEJSA_lSB_EEEvDpT0_,@function
        .size           _ZN6thrust24THRUST_300001_SM_1000_NS8cuda_cub4core6detail13_kernel_agentINS1_15__reduce_by_key9InitAgentIN3cub18CUB_300001_SM_100024ReduceByKeyScanTileStateIflLb1EEElPlEEJSA_lSB_EEEvDpT0_,(.L_x_1075 - _ZN6thrust24THRUST_300001_SM_1000_NS8cuda_cub4core6detail13_kernel_agentINS1_15__reduce_by_key9InitAgentIN3cub18CUB_300001_SM_100024ReduceByKeyScanTileStateIflLb1EEElPlEEJSA_lSB_EEEvDpT0_)
        .other          _ZN6thrust24THRUST_300001_SM_1000_NS8cuda_cub4core6detail13_kernel_agentINS1_15__reduce_by_key9InitAgentIN3cub18CUB_300001_SM_100024ReduceByKeyScanTileStateIflLb1EEElPlEEJSA_lSB_EEEvDpT0_,@"STO_CUDA_ENTRY STV_DEFAULT"
_ZN6thrust24THRUST_300001_SM_1000_NS8cuda_cub4core6detail13_kernel_agentINS1_15__reduce_by_key9InitAgentIN3cub18CUB_300001_SM_100024ReduceByKeyScanTileStateIflLb1EEElPlEEJSA_lSB_EEEvDpT0_:
.text._ZN6thrust24THRUST_300001_SM_1000_NS8cuda_cub4core6detail13_kernel_agentINS1_15__reduce_by_key9InitAgentIN3cub18CUB_300001_SM_100024ReduceByKeyScanTileStateIflLb1EEElPlEEJSA_lSB_EEEvDpT0_:
[----:B------:R-:W-:Y:S01]  /*0000*/  LDC R1, c[0x0][0x37c] ;  /* 0x0000df00ff017b82 */ /* 0x000fe20000000800 */
[----:B------:R-:W0:Y:S07]  /*0010*/  S2R R0, SR_TID.X ;  /* 0x0000000000007919 */ /* 0x000e2e0000002100 */
[----:B------:R-:W1:Y:S01]  /*0020*/  S2UR UR6, SR_CTAID.X ;  /* 0x00000000000679c3 */ /* 0x000e620000002500 */
[----:B------:R-:W2:Y:S01]  /*0030*/  LDCU UR4, c[0x0][0x388] ;  /* 0x00007100ff0477ac */ /* 0x000ea20008000800 */
[----:B------:R-:W-:-:S06]  /*0040*/  CS2R R10, SRZ ;  /* 0x00000000000a7805 */ /* 0x000fcc000001ff00 */
[----:B------:R-:W1:Y:S01]  /*0050*/  LDC R7, c[0x0][0x360] ;  /* 0x0000d800ff077b82 */ /* 0x000e620000000800 */
[C---:B0-----:R-:W-:Y:S01]  /*0060*/  ISETP.GT.U32.AND P0, PT, R0.reuse, 0x1f, PT ;  /* 0x0000001f0000780c */ /* 0x041fe20003f04070 */
[----:B-1----:R-:W-:Y:S01]  /*0070*/  IMAD R7, R7, UR6, R0 ;  /* 0x0000000607077c24 */ /* 0x002fe2000f8e0200 */
[----:B------:R-:W-:Y:S02]  /*0080*/  LOP3.LUT P2, RZ, R0, UR6, RZ, 0xfc, !PT ;  /* 0x0000000600ff7c12 */ /* 0x000fe4000f84fcff */
[----:B------:R-:W-:Y:S02]  /*0090*/  ISETP.NE.OR P0, PT, RZ, UR6, P0 ;  /* 0x00000006ff007c0c */ /* 0x000fe40008705670 */
[----:B--2---:R-:W-:Y:S01]  /*00a0*/  ISETP.GE.AND P1, PT, R7, UR4, PT ;  /* 0x0000000407007c0c */ /* 0x004fe2000bf26270 */
[----:B------:R-:W0:Y:S10]  /*00b0*/  LDCU.64 UR4, c[0x0][0x358] ;  /* 0x00006b00ff0477ac */ /* 0x000e340008000a00 */
[----:B------:R-:W1:Y:S02]  /*00c0*/  @!P0 LDC.64 R4, c[0x0][0x380] ;  /* 0x0000e000ff048b82 */ /* 0x000e640000000a00 */
[----:B------:R-:W-:-:S02]  /*00d0*/  @!P1 IMAD.MOV.U32 R8, RZ, RZ, 0x0 ;  /* 0x00000000ff089424 */ /* 0x000fc400078e00ff */
[----:B------:R-:W-:-:S04]  /*00e0*/  @!P1 IMAD.MOV.U32 R9, RZ, RZ, 0x63 ;  /* 0x00000063ff099424 */ /* 0x000fc800078e00ff */
[----:B------:R-:W2:Y:S01]  /*00f0*/  @!P1 LDC.64 R2, c[0x0][0x380] ;  /* 0x0000e000ff029b82 */ /* 0x000ea20000000a00 */
[----:B-1----:R-:W-:-:S04]  /*0100*/  @!P0 IMAD.WIDE.U32 R4, R0, 0x10, R4 ;  /* 0x0000001000048825 */ /* 0x002fc800078e0004 */
[----:B--2---:R-:W-:-:S05]  /*0110*/  @!P1 IMAD.WIDE R2, R7, 0x10, R2 ;  /* 0x0000001007029825 */ /* 0x004fca00078e0202 */
[----:B0-----:R0:W-:Y:S04]  /*0120*/  @!P1 STG.E.128 desc[UR4][R2.64+0x200], R8 ;  /* 0x0002000802009986 */ /* 0x0011e8000c101d04 */
[----:B------:R0:W-:Y:S01]  /*0130*/  @!P0 STG.E.128 desc[UR4][R4.64], RZ ;  /* 0x000000ff04008986 */ /* 0x0001e2000c101d04 */
[----:B------:R-:W-:Y:S05]  /*0140*/  @P2 EXIT ;  /* 0x000000000000294d */ /* 0x000fea0003800000 */
[----:B0-----:R-:W0:Y:S02]  /*0150*/  LDC.64 R2, c[0x0][0x390] ;  /* 0x0000e400ff027b82 */ /* 0x001e240000000a00 */
[----:B0-----:R-:W-:Y:S01]  /*0160*/  STG.E.64 desc[UR4][R2.64], RZ ;  /* 0x000000ff02007986 */ /* 0x001fe2000c101b04 */
[----:B------:R-:W-:Y:S05]  /*0170*/  EXIT ;  /* 0x000000000000794d */ /* 0x000fea0003800000 */
.L_x_914:
        /* <DEDUP_REMOVED lines=16> */
.L_x_1075:


//--------------------- .text._ZN6thrust24THRUST_300001_SM_1000_NS8cuda_cub4core6detail13_kernel_agentINS1_15__reduce_by_key16ReduceByKeyAgentINS0_6detail15normal_iteratorINS0_10device_ptrIiEEEENS0_20permutation_iteratorINS8_INS9_IfEEEENS0_18transform_iteratorI14IndexTransformSB_NS0_11use_defaultESH_EEEENS0_16discard_iteratorISH_EESE_N4cuda3std3__48equal_toIiEENSO_4plusIfEEPiiEEJSB_SJ_SL_SE_ST_N3cub18CUB_300001_SM_100024ReduceByKeyScanTileStateIfiLb1EEESQ_SS_iiEEEvDpT0_ --------------------------
	.section	.text._ZN6thrust24THRUST_300001_SM_1000_NS8cuda_cub4core6detail13_kernel_agentINS1_15__reduce_by_key16ReduceByKeyAgentINS0_6detail15normal_iteratorINS0_10device_ptrIiEEEENS0_20permutation_iteratorINS8_INS9_IfEEEENS0_18transform_iteratorI14IndexTransformSB_NS0_11use_defaultESH_EEEENS0_16discard_iteratorISH_EESE_N4cuda3std3__48equal_toIiEENSO_4plusIfEEPiiEEJSB_SJ_SL_SE_ST_N3cub18CUB_300001_SM_100024ReduceByKeyScanTileStateIfiLb1EEESQ_SS_iiEEEvDpT0_,"ax",@progbits
	.align	128
        .global         _ZN6thrust24THRUST_300001_SM_1000_NS8cuda_cub4core6detail13_kernel_agentINS1_15__reduce_by_key16ReduceByKeyAgentINS0_6detail15normal_iteratorINS0_10device_ptrIiEEEENS0_20permutation_iteratorINS8_INS9_IfEEEENS0_18transform_iteratorI14IndexTransformSB_NS0_11use_defaultESH_EEEENS0_16discard_iteratorISH_EESE_N4cuda3std3__48equal_toIiEENSO_4plusIfEEPiiEEJSB_SJ_SL_SE_ST_N3cub18CUB_300001_SM_100024ReduceByKeyScanTileStateIfiLb1EEESQ_SS_iiEEEvDpT0_
        .type           _ZN6thrust24THRUST_300001_SM_1000_NS8cuda_cub4core6detail13_kernel_agentINS1_15__reduce_by_key16ReduceByKeyAgentINS0_6detail15normal_iteratorINS0_10device_ptrIiEEEENS0_20permutation_iteratorINS8_INS9_IfEEEENS0_18transform_iteratorI14IndexTransformSB_NS0_11use_defaultESH_EEEENS0_16discard_iteratorISH_EESE_N4cuda3std3__48equal_toIiEENSO_4plusIfEEPiiEEJSB_SJ_SL_SE_ST_N3cub18CUB_300001_SM_100024ReduceByKeyScanTileStateIfiLb1EEESQ_SS_iiEEEvDpT0_,@function
        .size           _ZN6thrust24THRUST_300001_SM_1000_NS8cuda_cub4core6detail13_kernel_agentINS1_15__reduce_by_key16ReduceByKeyAgentINS0_6detail15normal_iteratorINS0_10device_ptrIiEEEENS0_20permutation_iteratorINS8_INS9_IfEEEENS0_18transform_iteratorI14IndexTransformSB_NS0_11use_defaultESH_EEEENS0_16discard_iteratorISH_EESE_N4cuda3std3__48equal_toIiEENSO_4plusIfEEPiiEEJSB_SJ_SL_SE_ST_N3cub18CUB_300001_SM_100024ReduceByKeyScanTileStateIfiLb1EEESQ_SS_iiEEEvDpT0_,(.L_x_1076 - _ZN6thrust24THRUST_300001_SM_1000_NS8cuda_cub4core6detail13_kernel_agentINS1_15__reduce_by_key16ReduceByKeyAgentINS0_6detail15normal_iteratorINS0_10device_ptrIiEEEENS0_20permutation_iteratorINS8_INS9_IfEEEENS0_18transform_iteratorI14IndexTransformSB_NS0_11use_defaultESH_EEEENS0_16discard_iteratorISH_EESE_N4cuda3std3__48equal_toIiEENSO_4plusIfEEPiiEEJSB_SJ_SL_SE_ST_N3cub18CUB_300001_SM_100024ReduceByKeyScanTileStateIfiLb1EEESQ_SS_iiEEEvDpT0_)
        .other          _ZN6thrust24THRUST_300001_SM_1000_NS8cuda_cub4core6detail13_kernel_agentINS1_15__reduce_by_key16ReduceByKeyAgentINS0_6detail15normal_iteratorINS0_10device_ptrIiEEEENS0_20permutation_iteratorINS8_INS9_IfEEEENS0_18transform_iteratorI14IndexTransformSB_NS0_11use_defaultESH_EEEENS0_16discard_iteratorISH_EESE_N4cuda3std3__48equal_toIiEENSO_4plusIfEEPiiEEJSB_SJ_SL_SE_ST_N3cub18CUB_300001_SM_100024ReduceByKeyScanTileStateIfiLb1EEESQ_SS_iiEEEvDpT0_,@"STO_CUDA_ENTRY STV_DEFAULT"
_ZN6thrust24THRUST_300001_SM_1000_NS8cuda_cub4core6detail13_kernel_agentINS1_15__reduce_by_key16ReduceByKeyAgentINS0_6detail15normal_iteratorINS0_10device_ptrIiEEEENS0_20permutation_iteratorINS8_INS9_IfEEEENS0_18transform_iteratorI14IndexTransformSB_NS0_11use_defaultESH_EEEENS0_16discard_iteratorISH_EESE_N4cuda3std3__48equal_toIiEENSO_4plusIfEEPiiEEJSB_SJ_SL_SE_ST_N3cub18CUB_300001_SM_100024ReduceByKeyScanTileStateIfiLb1EEESQ_SS_iiEEEvDpT0_:
.text._ZN6thrust24THRUST_300001_SM_1000_NS8cuda_cub4core6detail13_kernel_agentINS1_15__reduce_by_key16ReduceByKeyAgentINS0_6detail15normal_iteratorINS0_10device_ptrIiEEEENS0_20permutation_iteratorINS8_INS9_IfEEEENS0_18transform_iteratorI14IndexTransformSB_NS0_11use_defaultESH_EEEENS0_16discard_iteratorISH_EESE_N4cuda3std3__48equal_toIiEENSO_4plusIfEEPiiEEJSB_SJ_SL_SE_ST_N3cub18CUB_300001_SM_100024ReduceByKeyScanTileStateIfiLb1EEESQ_SS_iiEEEvDpT0_:
[----:B------:R-:W-:Y:S01]  /*0000*/  LDC R1, c[0x0][0x37c] ;  /* 0x0000df00ff017b82 */ /* 0x000fe20000000800 */
[----:B------:R-:W0:Y:S01]  /*0010*/  S2R R38, SR_CTAID.X ;  /* 0x0000000000267919 */ /* 0x000e220000002500 */
[----:B------:R-:W1:Y:S01]  /*0020*/  LDCU UR4, c[0x0][0x3cc] ;  /* 0x00007980ff0477ac */ /* 0x000e620008000800 */
[----:B------:R-:W2:Y:S01]  /*0030*/  LDCU.64 UR8, c[0x0][0x358] ;  /* 0x00006b00ff0877ac */ /* 0x000ea20008000a00 */
[----:B0-----:R-:W-:-:S05]  /*0040*/  IMAD R3, R38, 0x900, RZ ;  /* 0x0000090026037824 */ /* 0x001fca00078e02ff */
[----:B-1----:R-:W-:-:S04]  /*0050*/  IADD3 R29, PT, PT, -R3, UR4, RZ ;  /* 0x00000004031d7c10 */ /* 0x002fc8000fffe1ff */
[----:B------:R-:W-:-:S13]  /*0060*/  ISETP.GE.AND P0, PT, R29, 0x901, PT ;  /* 0x000009011d00780c */ /* 0x000fda0003f06270 */
[----:B--2---:R-:W-:Y:S05]  /*0070*/  @!P0 BRA `(.L_x_915) ;  /* 0x0000004800748947 */ /* 0x004fea0003800000 */
[----:B------:R-:W-:-:S13]  /*0080*/  ISETP.NE.AND P0, PT, R38, RZ, PT ;  /* 0x000000ff2600720c */ /* 0x000fda0003f05270 */
[----:B------:R-:W-:Y:S05]  /*0090*/  @P0 BRA `(.L_x_916) ;  /* 0x0000001c00740947 */ /* 0x000fea0003800000 */
[----:B------:R-:W0:Y:S01]  /*00a0*/  S2R R0, SR_TID.X ;  /* 0x0000000000007919 */ /* 0x000e220000002100 */
[----:B------:R-:W1:Y:S08]  /*00b0*/  LDC.64 R4, c[0x0][0x380] ;  /* 0x0000e000ff047b82 */ /* 0x000e700000000a00 */
[----:B------:R-:W2:Y:S08]  /*00c0*/  S2UR UR5, SR_CgaCtaId ;  /* 0x00000000000579c3 */ /* 0x000eb00000008800 */
[----:B------:R-:W3:Y:S01]  /*00d0*/  LDC.64 R10, c[0x0][0x388] ;  /* 0x0000e200ff0a7b82 */ /* 0x000ee20000000a00 */
[----:B0-----:R-:W-:-:S02]  /*00e0*/  LOP3.LUT R6, R0, 0x1f, RZ, 0xc0, !PT ;  /* 0x0000001f00067812 */ /* 0x001fc400078ec0ff */
[----:B------:R-:W-:-:S03]  /*00f0*/  LOP3.LUT R7, R0, 0x3e0, RZ, 0xc0, !PT ;  /* 0x000003e000077812 */ /* 0x000fc600078ec0ff */
[----:B------:R-:W-:-:S04]  /*0100*/  IMAD.IADD R6, R3, 0x1, R6 ;  /* 0x0000000103067824 */ /* 0x000fc800078e0206 */
[----:B------:R-:W-:-:S04]  /*0110*/  IMAD R7, R7, 0x9, R6 ;  /* 0x0000000907077824 */ /* 0x000fc800078e0206 */
[----:B-1----:R-:W-:-:S05]  /*0120*/  IMAD.WIDE.U32 R4, R7, 0x4, R4 ;  /* 0x0000000407047825 */ /* 0x002fca00078e0004 */
        /* <DEDUP_REMOVED lines=9> */
[----:B------:R-:W-:Y:S01]  /*01c0*/  SHF.R.U32.HI R20, RZ, 0x5, R0 ;  /* 0x00000005ff147819 */ /* 0x000fe20000011600 */
[----:B------:R-:W-:Y:S01]  /*01d0*/  UMOV UR4, 0x400 ;  /* 0x0000040000047882 */ /* 0x000fe20000000000 */
[----:B---3--:R-:W-:Y:S01]  /*01e0*/  IMAD.WIDE.U32 R10, R7, 0x4, R10 ;  /* 0x00000004070a7825 */ /* 0x008fe200078e000a */
[----:B------:R-:W1:Y:S01]  /*01f0*/  S2R R3, SR_LANEID ;  /* 0x0000000000037919 */ /* 0x000e620000000000 */
[----:B--2---:R-:W-:Y:S01]  /*0200*/  ULEA UR4, UR5, UR4, 0x18 ;  /* 0x0000000405047291 */ /* 0x004fe2000f8ec0ff */
[----:B0-----:R-:W0:Y:S01]  /*0210*/  LDC.64 R4, c[0x0][0x398] ;  /* 0x0000e600ff047b82 */ /* 0x001e220000000a00 */
[----:B-1----:R-:W-:-:S05]  /*0220*/  IMAD R6, R20, 0x120, R3 ;  /* 0x0000012014067824 */ /* 0x002fca00078e0203 */
[----:B------:R-:W-:-:S05]  /*0230*/  LEA R6, R6, UR4, 0x2 ;  /* 0x0000000406067c11 */ /* 0x000fca000f8e10ff */
[----:B------:R-:W-:Y:S01]  /*0240*/  IMAD R7, R3, 0x20, R6 ;  /* 0x0000002003077824 */ /* 0x000fe200078e0206 */
[----:B----4-:R1:W-:Y:S04]  /*0250*/  STS [R6], R9 ;  /* 0x0000000906007388 */ /* 0x0103e80000000800 */
[----:B-----5:R-:W-:Y:S04]  /*0260*/  STS [R6+0x80], R13 ;  /* 0x0000800d06007388 */ /* 0x020fe80000000800 */
[----:B------:R-:W-:Y:S01]  /*0270*/  STS [R6+0x100], R15 ;  /* 0x0001000f06007388 */ /* 0x000fe20000000800 */
[----:B-1----:R-:W1:Y:S03]  /*0280*/  LDC.64 R8, c[0x0][0x390] ;  /* 0x0000e400ff087b82 */ /* 0x002e660000000a00 */
[----:B------:R-:W-:Y:S04]  /*0290*/  STS [R6+0x180], R17 ;  /* 0x0001801106007388 */ /* 0x000fe80000000800 */
[----:B------:R-:W-:Y:S04]  /*02a0*/  STS [R6+0x200], R19 ;  /* 0x0002001306007388 */ /* 0x000fe80000000800 */
[----:B------:R2:W-:Y:S04]  /*02b0*/  STS [R6+0x280], R21 ;  /* 0x0002801506007388 */ /* 0x0005e80000000800 */
[----:B------:R3:W-:Y:S04]  /*02c0*/  STS [R6+0x300], R23 ;  /* 0x0003001706007388 */ /* 0x0007e80000000800 */
[----:B------:R-:W-:Y:S04]  /*02d0*/  STS [R6+0x380], R25 ;  /* 0x0003801906007388 */ /* 0x000fe80000000800 */
[----:B------:R4:W-:Y:S01]  /*02e0*/  STS [R6+0x400], R27 ;  /* 0x0004001b06007388 */ /* 0x0009e20000000800 */
[----:B------:R-:W-:-:S03]  /*02f0*/  NOP ;  /* 0x0000000000007918 */ /* 0x000fc60000000000 */
[----:B------:R-:W-:Y:S04]  /*0300*/  LDS R41, [R7+0x20] ;  /* 0x0000200007297984 */ /* 0x000fe80000000800 */
[----:B------:R-:W-:Y:S04]  /*0310*/  LDS R38, [R7] ;  /* 0x0000000007267984 */ /* 0x000fe80000000800 */
[----:B------:R-:W5:Y:S04]  /*0320*/  LDS R36, [R7+0x4] ;  /* 0x0000040007247984 */ /* 0x000f680000000800 */
[----:B------:R-:W5:Y:S04]  /*0330*/  LDS R34, [R7+0x8] ;  /* 0x0000080007227984 */ /* 0x000f680000000800 */
[----:B------:R-:W5:Y:S04]  /*0340*/  LDS R32, [R7+0xc] ;  /* 0x00000c0007207984 */ /* 0x000f680000000800 */
[----:B------:R-:W-:Y:S04]  /*0350*/  LDS R30, [R7+0x10] ;  /* 0x00001000071e7984 */ /* 0x000fe80000000800 */
[----:B------:R-:W-:Y:S04]  /*0360*/  LDS R28, [R7+0x14] ;  /* 0x00001400071c7984 */ /* 0x000fe80000000800 */
[----:B------:R-:W-:Y:S04]  /*0370*/  LDS R26, [R7+0x18] ;  /* 0x00001800071a7984 */ /* 0x000fe80000000800 */
[----:B------:R-:W5:Y:S01]  /*0380*/  LDS R24, [R7+0x1c] ;  /* 0x00001c0007187984 */ /* 0x000f620000000800 */
[----:B------:R-:W-:Y:S06]  /*0390*/  BAR.SYNC.DEFER_BLOCKING 0x0 ;  /* 0x0000000000007b1d */ /* 0x000fec0000010000 */
[----:B------:R-:W1:Y:S04]  /*03a0*/  LDG.E R12, desc[UR8][R10.64] ;  /* 0x000000080a0c7981 */ /* 0x000e68000c1e1900 */
[----:B------:R-:W5:Y:S04]  /*03b0*/  LDG.E R14, desc[UR8][R10.64+0x80] ;  /* 0x000080080a0e7981 */ /* 0x000f68000c1e1900 */
[----:B------:R-:W5:Y:S04]  /*03c0*/  LDG.E R16, desc[UR8][R10.64+0x100] ;  /* 0x000100080a107981 */ /* 0x000f68000c1e1900 */
[----:B------:R-:W5:Y:S04]  /*03d0*/  LDG.E R18, desc[UR8][R10.64+0x180] ;  /* 0x000180080a127981 */ /* 0x000f68000c1e1900 */
[----:B--2---:R-:W2:Y:S04]  /*03e0*/  LDG.E R21, desc[UR8][R10.64+0x200] ;  /* 0x000200080a157981 */ /* 0x004ea8000c1e1900 */
[----:B------:R-:W2:Y:S04]  /*03f0*/  LDG.E R22, desc[UR8][R10.64+0x280] ;  /* 0x000280080a167981 */ /* 0x000ea8000c1e1900 */
[----:B---3--:R-:W3:Y:S04]  /*0400*/  LDG.E R23, desc[UR8][R10.64+0x300] ;  /* 0x000300080a177981 */ /* 0x008ee8000c1e1900 */
[----:B----4-:R-:W4:Y:S04]  /*0410*/  LDG.E R27, desc[UR8][R10.64+0x380] ;  /* 0x000380080a1b7981 */ /* 0x010f28000c1e1900 */
[----:B------:R-:W4:Y:S01]  /*0420*/  LDG.E R29, desc[UR8][R10.64+0x400] ;  /* 0x000400080a1d7981 */ /* 0x000f22000c1e1900 */
[----:B-1----:R-:W-:-:S02]  /*0430*/  IMAD R13, R12, R8, R9 ;  /* 0x000000080c0d7224 */ /* 0x002fc400078e0209 */
[----:B-----5:R-:W-:Y:S02]  /*0440*/  IMAD R15, R14, R8, R9 ;  /* 0x000000080e0f7224 */ /* 0x020fe400078e0209 */
[----:B0-----:R-:W-:-:S04]  /*0450*/  IMAD.WIDE R12, R13, 0x4, R4 ;  /* 0x000000040d0c7825 */ /* 0x001fc800078e0204 */
[-CC-:B------:R-:W-:Y:S02]  /*0460*/  IMAD R17, R16, R8.reuse, R9.reuse ;  /* 0x0000000810117224 */ /* 0x180fe400078e0209 */
[----:B------:R-:W-:Y:S01]  /*0470*/  IMAD R19, R18, R8, R9 ;  /* 0x0000000812137224 */ /* 0x000fe200078e0209 */
[----:B------:R-:W5:Y:S01]  /*0480*/  LDG.E R13, desc[UR8][R12.64] ;  /* 0x000000080c0d7981 */ /* 0x000f62000c1e1900 */
[----:B------:R-:W-:-:S04]  /*0490*/  IMAD.WIDE R14, R15, 0x4, R4 ;  /* 0x000000040f0e7825 */ /* 0x000fc800078e0204 */
[-CC-:B--2---:R-:W-:Y:S02]  /*04a0*/  IMAD R21, R21, R8.reuse, R9.reuse ;  /* 0x0000000815157224 */ /* 0x184fe400078e0209 */
[----:B------:R-:W-:Y:S01]  /*04b0*/  IMAD R43, R22, R8, R9 ;  /* 0x00000008162b7224 */ /* 0x000fe200078e0209 */
[----:B------:R-:W2:Y:S01]  /*04c0*/  LDG.E R15, desc[UR8][R14.64] ;  /* 0x000000080e0f7981 */ /* 0x000ea2000c1e1900 */
[----:B------:R-:W-:-:S04]  /*04d0*/  IMAD.WIDE R16, R17, 0x4, R4 ;  /* 0x0000000411107825 */ /* 0x000fc800078e0204 */
[-CC-:B---3--:R-:W-:Y:S02]  /*04e0*/  IMAD R25, R23, R8.reuse, R9.reuse ;  /* 0x0000000817197224 */ /* 0x188fe400078e0209 */
[----:B----4-:R-:W-:Y:S01]  /*04f0*/  IMAD R27, R27, R8, R9 ;  /* 0x000000081b1b7224 */ /* 0x010fe200078e0209 */
[----:B------:R-:W3:Y:S01]  /*0500*/  LDG.E R17, desc[UR8][R16.64] ;  /* 0x0000000810117981 */ /* 0x000ee2000c1e1900 */
[----:B------:R-:W-:-:S04]  /*0510*/  IMAD.WIDE R18, R19, 0x4, R4 ;  /* 0x0000000413127825 */ /* 0x000fc800078e0204 */
[----:B------:R-:W-:Y:S02]  /*0520*/  IMAD R29, R29, R8, R9 ;  /* 0x000000081d1d7224 */ /* 0x000fe400078e0209 */
[--C-:B------:R-:W-:Y:S01]  /*0530*/  IMAD.WIDE R22, R21, 0x4, R4.reuse ;  /* 0x0000000415167825 */ /* 0x100fe200078e0204 */
[----:B------:R-:W4:Y:S03]  /*0540*/  LDG.E R19, desc[UR8][R18.64] ;  /* 0x0000000812137981 */ /* 0x000f26000c1e1900 */
[--C-:B------:R-:W-:Y:S02]  /*0550*/  IMAD.WIDE R42, R43, 0x4, R4.reuse ;  /* 0x000000042b2a7825 */ /* 0x100fe400078e0204 */
[----:B------:R-:W4:Y:S02]  /*0560*/  LDG.E R23, desc[UR8][R22.64] ;  /* 0x0000000816177981 */ /* 0x000f24000c1e1900 */
[----:B------:R-:W-:-:S02]  /*0570*/  IMAD.WIDE R10, R25, 0x4, R4 ;  /* 0x00000004190a7825 */ /* 0x000fc400078e0204 */
[----:B------:R-:W4:Y:S02]  /*0580*/  LDG.E R43, desc[UR8][R42.64] ;  /* 0x000000082a2b7981 */ /* 0x000f24000c1e1900 */
[--C-:B------:R-:W-:Y:S02]  /*0590*/  IMAD.WIDE R8, R27, 0x4, R4.reuse ;  /* 0x000000041b087825 */ /* 0x100fe400078e0204 */
[----:B------:R-:W4:Y:S02]  /*05a0*/  LDG.E R11, desc[UR8][R10.64] ;  /* 0x000000080a0b7981 */ /* 0x000f24000c1e1900 */
[----:B------:R-:W-:Y:S02]  /*05b0*/  IMAD.WIDE R4, R29, 0x4, R4 ;  /* 0x000000041d047825 */ /* 0x000fe400078e0204 */
[----:B------:R0:W4:Y:S04]  /*05c0*/  LDG.E R9, desc[UR8][R8.64] ;  /* 0x0000000808097981 */ /* 0x000128000c1e1900 */
[----:B------:R-:W4:Y:S01]  /*05d0*/  LDG.E R5, desc[UR8][R4.64] ;  /* 0x0000000804057981 */ /* 0x000f22000c1e1900 */
[----:B0-----:R-:W-:-:S02]  /*05e0*/  LEA R8, R0, UR4, 0x2 ;  /* 0x0000000400087c11 */ /* 0x001fc4000f8e10ff */
[----:B------:R-:W-:Y:S02]  /*05f0*/  ISETP.NE.AND P1, PT, R0, RZ, PT ;  /* 0x000000ff0000720c */ /* 0x000fe40003f25270 */
[----:B------:R-:W-:Y:S02]  /*0600*/  ISETP.NE.AND P3, PT, R38, R36, PT ;  /* 0x000000242600720c */ /* 0x000fe40003f65270 */
[----:B------:R-:W-:Y:S01]  /*0610*/  ISETP.NE.AND P2, PT, R36, R34, PT ;  /* 0x000000222400720c */ /* 0x000fe20003f45270 */
[----:B------:R-:W-:Y:S01]  /*0620*/  IMAD.MOV.U32 R42, RZ, RZ, RZ ;  /* 0x000000ffff2a7224 */ /* 0x000fe200078e00ff */
[----:B------:R-:W-:Y:S02]  /*0630*/  ISETP.NE.AND P4, PT, R34, R32, PT ;  /* 0x000000202200720c */ /* 0x000fe40003f85270 */
[----:B------:R-:W-:Y:S01]  /*0640*/  ISETP.NE.AND P5, PT, R24, R41, PT ;  /* 0x000000291800720c */ /* 0x000fe20003fa5270 */
[----:B-----5:R-:W-:Y:S04]  /*0650*/  STS [R6], R13 ;  /* 0x0000000d06007388 */ /* 0x020fe80000000800 */
[----:B--2---:R-:W-:Y:S04]  /*0660*/  STS [R6+0x80], R15 ;  /* 0x0000800f06007388 */ /* 0x004fe80000000800 */
[----:B---3--:R-:W-:Y:S04]  /*0670*/  STS [R6+0x100], R17 ;  /* 0x0001001106007388 */ /* 0x008fe80000000800 */
[----:B----4-:R-:W-:Y:S04]  /*0680*/  STS [R6+0x180], R19 ;  /* 0x0001801306007388 */ /* 0x010fe80000000800 */
[----:B------:R-:W-:Y:S04]  /*0690*/  STS [R6+0x200], R23 ;  /* 0x0002001706007388 */ /* 0x000fe80000000800 */
[----:B------:R-:W-:Y:S04]  /*06a0*/  STS [R6+0x280], R43 ;  /* 0x0002802b06007388 */ /* 0x000fe80000000800 */
[----:B------:R-:W-:Y:S04]  /*06b0*/  STS [R6+0x300], R11 ;  /* 0x0003000b06007388 */ /* 0x000fe80000000800 */
[----:B------:R-:W-:Y:S04]  /*06c0*/  STS [R6+0x380], R9 ;  /* 0x0003800906007388 */ /* 0x000fe80000000800 */
[----:B------:R-:W-:Y:S01]  /*06d0*/  STS [R6+0x400], R5 ;  /* 0x0004000506007388 */ /* 0x000fe20000000800 */
[----:B------:R-:W-:-:S03]  /*06e0*/  NOP ;  /* 0x0000000000007918 */ /* 0x000fc60000000000 */
[----:B------:R-:W-:Y:S04]  /*06f0*/  LDS R4, [R7+0x20] ;  /* 0x0000200007047984 */ /* 0x000fe80000000800 */
[----:B------:R-:W-:Y:S04]  /*0700*/  LDS R39, [R7] ;  /* 0x0000000007277984 */ /* 0x000fe80000000800 */
[----:B------:R-:W0:Y:S04]  /*0710*/  LDS R37, [R7+0x4] ;  /* 0x0000040007257984 */ /* 0x000e280000000800 */
[----:B------:R-:W1:Y:S04]  /*0720*/  LDS R35, [R7+0x8] ;  /* 0x0000080007237984 */ /* 0x000e680000000800 */
[----:B------:R-:W2:Y:S04]  /*0730*/  LDS R33, [R7+0xc] ;  /* 0x00000c0007217984 */ /* 0x000ea80000000800 */
[----:B------:R-:W-:Y:S04]  /*0740*/  LDS R31, [R7+0x10] ;  /* 0x00001000071f7984 */ /* 0x000fe80000000800 */
[----:B------:R-:W-:Y:S04]  /*0750*/  LDS R29, [R7+0x14] ;  /* 0x00001400071d7984 */ /* 0x000fe80000000800 */
[----:B------:R-:W-:Y:S04]  /*0760*/  LDS R27, [R7+0x18] ;  /* 0x00001800071b7984 */ /* 0x000fe80000000800 */
[----:B------:R-:W-:Y:S01]  /*0770*/  LDS R25, [R7+0x1c] ;  /* 0x00001c0007197984 */ /* 0x000fe20000000800 */
[----:B------:R-:W-:Y:S06]  /*0780*/  BAR.SYNC.DEFER_BLOCKING 0x0 ;  /* 0x0000000000007b1d */ /* 0x000fec0000010000 */
[----:B------:R-:W-:Y:S02]  /*0790*/  STS [R8+0x47c], R41 ;  /* 0x00047c2908007388 */ /* 0x000fe40000000800 */
[----:B------:R-:W-:Y:S06]  /*07a0*/  BAR.SYNC.DEFER_BLOCKING 0x0 ;  /* 0x0000000000007b1d */ /* 0x000fec0000010000 */
[----:B------:R-:W3:Y:S01]  /*07b0*/  @P1 LDS R2, [R8+0x478] ;  /* 0x0004780008021984 */ /* 0x000ee20000000800 */
[----:B0-----:R-:W-:-:S05]  /*07c0*/  FADD R6, R39, R37 ;  /* 0x0000002527067221 */ /* 0x001fca0000000000 */
[----:B------:R-:W-:-:S05]  /*07d0*/  FSEL R6, R37, R6, P3 ;  /* 0x0000000625067208 */ /* 0x000fca0001800000 */
[----:B-1----:R-:W-:-:S05]  /*07e0*/  FADD R6, R35, R6 ;  /* 0x0000000623067221 */ /* 0x002fca0000000000 */
[----:B------:R-:W-:-:S05]  /*07f0*/  FSEL R6, R35, R6, P2 ;  /* 0x0000000623067208 */ /* 0x000fca0001000000 */
[----:B--2---:R-:W-:-:S05]  /*0800*/  FADD R6, R33, R6 ;  /* 0x0000000621067221 */ /* 0x004fca0000000000 */
[----:B------:R-:W-:Y:S02]  /*0810*/  FSEL R6, R33, R6, P4 ;  /* 0x0000000621067208 */ /* 0x000fe40002000000 */
[----:B---3--:R-:W-:-:S04]  /*0820*/  @P1 ISETP.NE.AND P0, PT, R2, R38, PT ;  /* 0x000000260200120c */ /* 0x008fc80003f05270 */
[----:B------:R-:W-:-:S05]  /*0830*/  @P1 SEL R42, RZ, 0x1, !P0 ;  /* 0x00000001ff2a1807 */ /* 0x000fca0004000000 */
[----:B------:R-:W-:Y:S02]  /*0840*/  VIADD R43, R42, 0x1 ;  /* 0x000000012a2b7836 */ /* 0x000fe40000000000 */
[----:B------:R-:W-:Y:S02]  /*0850*/  @!P3 IMAD.MOV R43, RZ, RZ, R42 ;  /* 0x000000ffff2bb224 */ /* 0x000fe400078e022a */
[----:B------:R-:W-:Y:S02]  /*0860*/  FADD R6, R31, R6 ;  /* 0x000000061f067221 */ /* 0x000fe40000000000 */
[----:B------:R-:W-:Y:S02]  /*0870*/  VIADD R44, R43, 0x1 ;  /* 0x000000012b2c7836 */ /* 0x000fe40000000000 */
[----:B------:R-:W-:Y:S01]  /*0880*/  @!P2 IMAD.MOV R44, RZ, RZ, R43 ;  /* 0x000000ffff2ca224 */ /* 0x000fe200078e022b */
[----:B------:R-:W-:-:S04]  /*0890*/  ISETP.NE.AND P2, PT, R32, R30, PT ;  /* 0x0000001e2000720c */ /* 0x000fc80003f45270 */
[----:B------:R-:W-:Y:S02]  /*08a0*/  FSEL R6, R31, R6, P2 ;  /* 0x000000061f067208 */ /* 0x000fe40001000000 */
[----:B------:R-:W-:-:S03]  /*08b0*/  ISETP.NE.AND P0, PT, R30, R28, PT ;  /* 0x0000001c1e00720c */ /* 0x000fc60003f05270 */
[----:B------:R-:W-:-:S05]  /*08c0*/  FADD R6, R29, R6 ;  /* 0x000000061d067221 */ /* 0x000fca0000000000 */
[----:B------:R-:W-:Y:S02]  /*08d0*/  FSEL R6, R29, R6, P0 ;  /* 0x000000061d067208 */ /* 0x000fe40000000000 */
[----:B------:R-:W-:-:S03]  /*08e0*/  ISETP.NE.AND P3, PT, R28, R26, PT ;  /* 0x0000001a1c00720c */ /* 0x000fc60003f65270 */
[----:B------:R-:W-:Y:S01]  /*08f0*/  FADD R6, R27, R6 ;  /* 0x000000061b067221 */ /* 0x000fe20000000000 */
[----:B------:R-:W-:-:S04]  /*0900*/  VIADD R5, R44, 0x1 ;  /* 0x000000012c057836 */ /* 0x000fc80000000000 */
[----:B------:R-:W-:Y:S01]  /*0910*/  FSEL R6, R27, R6, P3 ;  /* 0x000000061b067208 */ /* 0x000fe20001800000 */
[----:B------:R-:W-:Y:S01]  /*0920*/  @!P4 IMAD.MOV R5, RZ, RZ, R44 ;  /* 0x000000ffff05c224 */ /* 0x000fe200078e022c */
[----:B------:R-:W-:-:S03]  /*0930*/  ISETP.NE.AND P1, PT, R26, R24, PT ;  /* 0x000000181a00720c */ /* 0x000fc60003f25270 */
[----:B------:R-:W-:Y:S01]  /*0940*/  FADD R6, R25, R6 ;  /* 0x0000000619067221 */ /* 0x000fe20000000000 */
[----:B------:R-:W-:Y:S02]  /*0950*/  VIADD R7, R5, 0x1 ;  /* 0x0000000105077836 */ /* 0x000fe40000000000 */
[----:B------:R-:W-:Y:S02]  /*0960*/  @!P2 IMAD.MOV R7, RZ, RZ, R5 ;  /* 0x000000ffff07a224 */ /* 0x000fe400078e0205 */
[----:B------:R-:W-:Y:S02]  /*0970*/  FSEL R5, R25, R6, P1 ;  /* 0x0000000619057208 */ /* 0x000fe40000800000 */
[----:B------:R-:W-:-:S03]  /*0980*/  VIADD R46, R7, 0x1 ;  /* 0x00000001072e7836 */ /* 0x000fc60000000000 */
[----:B------:R-:W-:Y:S01]  /*0990*/  @!P5 FADD R4, R4, R5 ;  /* 0x000000050404d221 */ /* 0x000fe20000000000 */
[----:B------:R-:W-:-:S04]  /*09a0*/  @!P0 IMAD.MOV R46, RZ, RZ, R7 ;  /* 0x000000ffff2e8224 */ /* 0x000fc800078e0207 */
[----:B------:R-:W0:Y:S01]  /*09b0*/  SHFL.UP PT, R7, R4, 0x1, RZ ;  /* 0x0420000004077989 */ /* 0x000e2200000e00ff */
[----:B------:R-:W-:Y:S02]  /*09c0*/  VIADD R45, R46, 0x1 ;  /* 0x000000012e2d7836 */ /* 0x000fe40000000000 */
[----:B------:R-:W-:-:S04]  /*09d0*/  @!P3 IMAD.MOV R45, RZ, RZ, R46 ;  /* 0x000000ffff2db224 */ /* 0x000fc800078e022e */
[----:B------:R-:W-:Y:S02]  /*09e0*/  VIADD R40, R45, 0x1 ;  /* 0x000000012d287836 */ /* 0x000fe40000000000 */
[----:B------:R-:W-:-:S04]  /*09f0*/  @!P1 IMAD.MOV R40, RZ, RZ, R45 ;  /* 0x000000ffff289224 */ /* 0x000fc800078e022d */
[----:B------:R-:W-:Y:S02]  /*0a00*/  VIADD R5, R40, 0x1 ;  /* 0x0000000128057836 */ /* 0x000fe40000000000 */
[----:B------:R-:W-:Y:S01]  /*0a10*/  @!P5 IMAD.MOV R5, RZ, RZ, R40 ;  /* 0x000000ffff05d224 */ /* 0x000fe200078e0228 */
[----:B------:R-:W-:-:S04]  /*0a20*/  ISETP.GE.AND P5, PT, R3, 0x1, PT ;  /* 0x000000010300780c */ /* 0x000fc80003fa6270 */
[----:B------:R-:W-:Y:S01]  /*0a30*/  ISETP.NE.AND P6, PT, R5, RZ, PT ;  /* 0x000000ff0500720c */ /* 0x000fe20003fc5270 */
[----:B------:R-:W1:Y:S01]  /*0a40*/  SHFL.UP PT, R6, R5, 0x1, RZ ;  /* 0x0420000005067989 */ /* 0x000e6200000e00ff */
[----:B0-----:R-:W-:-:S07]  /*0a50*/  FADD R7, R4, R7 ;  /* 0x0000000704077221 */ /* 0x001fce0000000000 */
[----:B------:R-:W-:-:S05]  /*0a60*/  @P5 FSEL R4, R7, R4, !P6 ;  /* 0x0000000407045208 */ /* 0x000fca0007000000 */
[----:B------:R-:W0:Y:S01]  /*0a70*/  SHFL.UP PT, R7, R4, 0x2, RZ ;  /* 0x0440000004077989 */ /* 0x000e2200000e00ff */
[----:B-1----:R-:W-:Y:S02]  /*0a80*/  SEL R6, R6, RZ, P5 ;  /* 0x000000ff06067207 */ /* 0x002fe40002800000 */
[----:B------:R-:W-:-:S03]  /*0a90*/  ISETP.GE.AND P5, PT, R3, 0x2, PT ;  /* 0x000000020300780c */ /* 0x000fc60003fa6270 */
[----:B------:R-:W-:-:S05]  /*0aa0*/  IMAD.IADD R6, R6, 0x1, R5 ;  /* 0x0000000106067824 */ /* 0x000fca00078e0205 */
[----:B------:R-:W-:Y:S01]  /*0ab0*/  ISETP.NE.AND P6, PT, R6, RZ, PT ;  /* 0x000000ff0600720c */ /* 0x000fe20003fc5270 */
[----:B0-----:R-:W-:-:S05]  /*0ac0*/  FADD R7, R4, R7 ;  /* 0x0000000704077221 */ /* 0x001fca0000000000 */
[----:B------:R-:W-:Y:S02]  /*0ad0*/  @P5 FSEL R4, R7, R4, !P6 ;  /* 0x0000000407045208 */ /* 0x000fe40007000000 */
[----:B------:R-:W0:Y:S04]  /*0ae0*/  SHFL.UP PT, R7, R6, 0x2, RZ ;  /* 0x0440000006077989 */ /* 0x000e2800000e00ff */
[----:B------:R-:W1:Y:S01]  /*0af0*/  SHFL.UP PT, R9, R4, 0x4, RZ ;  /* 0x0480000004097989 */ /* 0x000e6200000e00ff */
[----:B0-----:R-:W-:-:S05]  /*0b00*/  SEL R7, R7, RZ, P5 ;  /* 0x000000ff07077207 */ /* 0x001fca0002800000 */
[----:B------:R-:W-:-:S05]  /*0b10*/  IMAD.IADD R7, R6, 0x1, R7 ;  /* 0x0000000106077824 */ /* 0x000fca00078e0207 */
[----:B------:R-:W0:Y:S01]  /*0b20*/  SHFL.UP PT, R5, R7, 0x4, RZ ;  /* 0x0480000007057989 */ /* 0x000e2200000e00ff */
[----:B------:R-:W-:Y:S01]  /*0b30*/  ISETP.GE.AND P5, PT, R3, 0x4, PT ;  /* 0x000000040300780c */ /* 0x000fe20003fa6270 */
[----:B-1----:R-:W-:Y:S01]  /*0b40*/  FADD R9, R4, R9 ;  /* 0x0000000904097221 */ /* 0x002fe20000000000 */
[----:B------:R-:W-:-:S11]  /*0b50*/  ISETP.NE.AND P6, PT, R7, RZ, PT ;  /* 0x000000ff0700720c */ /* 0x000fd60003fc5270 */
[----:B------:R-:W-:Y:S02]  /*0b60*/  @P5 FSEL R4, R9, R4, !P6 ;  /* 0x0000000409045208 */ /* 0x000fe40007000000 */
[----:B0-----:R-:W-:-:S03]  /*0b70*/  SEL R8, R5, RZ, P5 ;  /* 0x000000ff05087207 */ /* 0x001fc60002800000 */
[----:B------:R-:W0:Y:S01]  /*0b80*/  SHFL.UP PT, R5, R4, 0x8, RZ ;  /* 0x0500000004057989 */ /* 0x000e2200000e00ff */
[----:B------:R-:W-:Y:S01]  /*0b90*/  ISETP.GE.AND P5, PT, R3, 0x8, PT ;  /* 0x000000080300780c */ /* 0x000fe20003fa6270 */
[----:B------:R-:W-:-:S05]  /*0ba0*/  IMAD.IADD R8, R7, 0x1, R8 ;  /* 0x0000000107087824 */ /* 0x000fca00078e0208 */
[----:B------:R-:W-:Y:S01]  /*0bb0*/  ISETP.NE.AND P6, PT, R8, RZ, PT ;  /* 0x000000ff0800720c */ /* 0x000fe20003fc5270 */
[----:B0-----:R-:W-:-:S06]  /*0bc0*/  FADD R5, R4, R5 ;  /* 0x0000000504057221 */ /* 0x001fcc0000000000 */
[----:B------:R-:W-:Y:S02]  /*0bd0*/  @P5 FSEL R4, R5, R4, !P6 ;  /* 0x0000000405045208 */ /* 0x000fe40007000000 */
[----:B------:R-:W0:Y:S04]  /*0be0*/  SHFL.UP PT, R5, R8, 0x8, RZ ;  /* 0x0500000008057989 */ /* 0x000e2800000e00ff */
[----:B------:R-:W1:Y:S01]  /*0bf0*/  SHFL.UP PT, R11, R4, 0x10, RZ ;  /* 0x06000000040b7989 */ /* 0x000e6200000e00ff */
[----:B0-----:R-:W-:-:S05]  /*0c00*/  SEL R5, R5, RZ, P5 ;  /* 0x000000ff05057207 */ /* 0x001fca0002800000 */
[----:B------:R-:W-:-:S05]  /*0c10*/  IMAD.IADD R9, R8, 0x1, R5 ;  /* 0x0000000108097824 */ /* 0x000fca00078e0205 */
[----:B------:R-:W0:Y:S01]  /*0c20*/  SHFL.UP PT, R5, R9, 0x10, RZ ;  /* 0x0600000009057989 */ /* 0x000e2200000e00ff */
[----:B-1----:R-:W-:Y:S01]  /*0c30*/  FADD R11, R4, R11 ;  /* 0x0000000b040b7221 */ /* 0x002fe20000000000 */
[----:B------:R-:W-:-:S04]  /*0c40*/  ISETP.NE.AND P5, PT, R9, RZ, PT ;  /* 0x000000ff0900720c */ /* 0x000fc80003fa5270 */
[----:B------:R-:W-:Y:S02]  /*0c50*/  FSEL R23, R11, R4, !P5 ;  /* 0x000000040b177208 */ /* 0x000fe40006800000 */
[----:B------:R-:W-:-:S04]  /*0c60*/  ISETP.GE.AND P5, PT, R3, 0x10, PT ;  /* 0x000000100300780c */ /* 0x000fc80003fa6270 */
[----:B------:R-:W-:Y:S02]  /*0c70*/  FSEL R21, R4, R23, !P5 ;  /* 0x0000001704157208 */ /* 0x000fe40006800000 */
[----:B0-----:R-:W-:Y:S02]  /*0c80*/  SEL R22, R5, RZ, P5 ;  /* 0x000000ff05167207 */ /* 0x001fe40002800000 */
[----:B------:R-:W-:-:S03]  /*0c90*/  ISETP.NE.AND P5, PT, R3, 0x1f, PT ;  /* 0x0000001f0300780c */ /* 0x000fc60003fa5270 */
[----:B------:R-:W-:-:S10]  /*0ca0*/  IMAD.IADD R22, R9, 0x1, R22 ;  /* 0x0000000109167824 */ /* 0x000fd400078e0216 */
[----:B------:R-:W-:-:S05]  /*0cb0*/  @!P5 LEA R16, R20, UR4, 0x3 ;  /* 0x000000041410dc11 */ /* 0x000fca000f8e18ff */
[----:B------:R-:W-:Y:S01]  /*0cc0*/  @!P5 STS.64 [R16], R22 ;  /* 0x000000161000d388 */ /* 0x000fe20000000a00 */
[----:B------:R-:W-:Y:S06]  /*0cd0*/  BAR.SYNC.DEFER_BLOCKING 0x0 ;  /* 0x0000000000007b1d */ /* 0x000fec0000010000 */
[----:B------:R-:W0:Y:S04]  /*0ce0*/  LDS.128 R4, [UR4] ;  /* 0x00000004ff047984 */ /* 0x000e280008000c00 */
[----:B------:R-:W1:Y:S04]  /*0cf0*/  LDS.128 R8, [UR4+0x10] ;  /* 0x00001004ff087984 */ /* 0x000e680008000c00 */
[----:B------:R-:W2:Y:S01]  /*0d00*/  LDS.128 R12, [UR4+0x20] ;  /* 0x00002004ff0c7984 */ /* 0x000ea20008000c00 */
[----:B0-----:R-:W-:-:S13]  /*0d10*/  ISETP.NE.AND P5, PT, R6, RZ, PT ;  /* 0x000000ff0600720c */ /* 0x001fda0003fa5270 */
[----:B------:R-:W-:Y:S01]  /*0d20*/  @!P5 FADD R7, R5, R7 ;  /* 0x000000070507d221 */ /* 0x000fe20000000000 */
[----:B-1----:R-:W-:Y:S02]  /*0d30*/  ISETP.NE.AND P5, PT, R8, RZ, PT ;  /* 0x000000ff0800720c */ /* 0x002fe40003fa5270 */
[----:B------:R-:W-:Y:S02]  /*0d40*/  P2R R49, PR, RZ, 0x1 ;  /* 0x00000001ff317803 */ /* 0x000fe40000000000 */
[----:B------:R-:W-:-:S09]  /*0d50*/  ISETP.NE.AND P0, PT, R20, 0x2, PT ;  /* 0x000000021400780c */ /* 0x000fd20003f05270 */
[C---:B------:R-:W-:Y:S01]  /*0d60*/  @!P5 FADD R9, R7.reuse, R9 ;  /* 0x000000090709d221 */ /* 0x040fe20000000000 */
[----:B------:R-:W-:Y:S02]  /*0d70*/  ISETP.NE.AND P5, PT, R10, RZ, PT ;  /* 0x000000ff0a00720c */ /* 0x000fe40003fa5270 */
[----:B------:R-:W-:Y:S02]  /*0d80*/  P2R R48, PR, RZ, 0x4 ;  /* 0x00000004ff307803 */ /* 0x000fe40000000000 */
[----:B------:R-:W-:Y:S02]  /*0d90*/  FSEL R16, R7, R5, !P0 ;  /* 0x0000000507107208 */ /* 0x000fe40004000000 */
[----:B------:R-:W-:Y:S02]  /*0da0*/  ISETP.NE.AND P2, PT, R20, 0x3, PT ;  /* 0x000000031400780c */ /* 0x000fe40003f45270 */
[----:B------:R-:W-:Y:S02]  /*0db0*/  P2R R47, PR, RZ, 0x10 ;  /* 0x00000010ff2f7803 */ /* 0x000fe40000000000 */
[----:B------:R-:W-:-:S02]  /*0dc0*/  FSEL R16, R9, R16, !P2 ;  /* 0x0000001009107208 */ /* 0x000fc40005000000 */
[----:B------:R-:W-:Y:S01]  /*0dd0*/  ISETP.NE.AND P4, PT, R20, 0x4, PT ;  /* 0x000000041400780c */ /* 0x000fe20003f85270 */
[----:B------:R-:W-:-:S05]  /*0de0*/  @!P5 FADD R11, R11, R9 ;  /* 0x000000090b0bd221 */ /* 0x000fca0000000000 */
[----:B------:R-:W-:Y:S02]  /*0df0*/  FSEL R50, R11, R16, !P4 ;  /* 0x000000100b327208 */ /* 0x000fe40006000000 */
[----:B------:R-:W0:Y:S01]  /*0e00*/  LDS.128 R16, [UR4+0x30] ;  /* 0x00003004ff107984 */ /* 0x000e220008000c00 */
[----:B--2---:R-:W-:Y:S01]  /*0e10*/  ISETP.NE.AND P5, PT, R12, RZ, PT ;  /* 0x000000ff0c00720c */ /* 0x004fe20003fa5270 */
[----:B------:R-:W-:-:S12]  /*0e20*/  IMAD.IADD R5, R4, 0x1, R6 ;  /* 0x0000000104057824 */ /* 0x000fd800078e0206 */
[----:B------:R-:W-:Y:S01]  /*0e30*/  @!P5 FADD R13, R11, R13 ;  /* 0x0000000d0b0dd221 */ /* 0x000fe20000000000 */
[----:B------:R-:W-:Y:S02]  /*0e40*/  ISETP.NE.AND P5, PT, R14, RZ, PT ;  /* 0x000000ff0e00720c */ /* 0x000fe40003fa5270 */
[C---:B------:R-:W-:Y:S01]  /*0e50*/  SEL R7, R5.reuse, R4, !P0 ;  /* 0x0000000405077207 */ /* 0x040fe20004000000 */
[----:B------:R-:W-:-:S10]  /*0e60*/  IMAD.IADD R5, R5, 0x1, R8 ;  /* 0x0000000105057824 */ /* 0x000fd400078e0208 */
[----:B------:R-:W-:Y:S01]  /*0e70*/  @!P5 FADD R15, R15, R13 ;  /* 0x0000000d0f0fd221 */ /* 0x000fe20000000000 */
[----:B------:R-:W-:Y:S01]  /*0e80*/  SEL R7, R5, R7, !P2 ;  /* 0x0000000705077207 */ /* 0x000fe20005000000 */
[----:B------:R-:W-:Y:S01]  /*0e90*/  IMAD.IADD R5, R10, 0x1, R5 ;  /* 0x000000010a057824 */ /* 0x000fe200078e0205 */
[----:B0-----:R-:W-:-:S04]  /*0ea0*/  ISETP.NE.AND P5, PT, R16, RZ, PT ;  /* 0x000000ff1000720c */ /* 0x001fc80003fa5270 */
[C---:B------:R-:W-:Y:S01]  /*0eb0*/  SEL R7, R5.reuse, R7, !P4 ;  /* 0x0000000705077207 */ /* 0x040fe20006000000 */
[----:B------:R-:W-:Y:S01]  /*0ec0*/  IMAD.IADD R5, R5, 0x1, R12 ;  /* 0x0000000105057824 */ /* 0x000fe200078e020c */
[----:B------:R-:W-:-:S07]  /*0ed0*/  ISETP.NE.AND P6, PT, R20, 0x6, PT ;  /* 0x000000061400780c */ /* 0x000fce0003fc5270 */
[----:B------:R-:W-:Y:S01]  /*0ee0*/  @!P5 FADD R17, R15, R17 ;  /* 0x000000110f11d221 */ /* 0x000fe20000000000 */
[----:B------:R-:W-:-:S04]  /*0ef0*/  ISETP.NE.AND P5, PT, R20, 0x5, PT ;  /* 0x000000051400780c */ /* 0x000fc80003fa5270 */
[----:B------:R-:W-:Y:S01]  /*0f00*/  SEL R7, R5, R7, !P5 ;  /* 0x0000000705077207 */ /* 0x000fe20006800000 */
[----:B------:R-:W-:Y:S01]  /*0f10*/  IMAD.IADD R5, R14, 0x1, R5 ;  /* 0x000000010e057824 */ /* 0x000fe200078e0205 */
[----:B------:R-:W-:Y:S02]  /*0f20*/  FSEL R50, R13, R50, !P5 ;  /* 0x000000320d327208 */ /* 0x000fe40006800000 */
[----:B------:R-:W-:Y:S01]  /*0f30*/  ISETP.NE.AND P5, PT, R20, 0x7, PT ;  /* 0x000000071400780c */ /* 0x000fe20003fa5270 */
[C---:B------:R-:W-:Y:S01]  /*0f40*/  IMAD.IADD R9, R5.reuse, 0x1, R16 ;  /* 0x0000000105097824 */ /* 0x040fe200078e0210 */
[----:B------:R-:W0:Y:S01]  /*0f50*/  SHFL.UP PT, R20, R22, 0x1, RZ ;  /* 0x0420000016147989 */ /* 0x000e2200000e00ff */
[----:B------:R-:W-:Y:S02]  /*0f60*/  SEL R7, R5, R7, !P6 ;  /* 0x0000000705077207 */ /* 0x000fe40007000000 */
[----:B------:R-:W-:Y:S02]  /*0f70*/  FSEL R50, R15, R50, !P6 ;  /* 0x000000320f327208 */ /* 0x000fe40007000000 */
[----:B------:R-:W-:-:S02]  /*0f80*/  SEL R7, R9, R7, !P5 ;  /* 0x0000000709077207 */ /* 0x000fc40006800000 */
[----:B------:R-:W-:Y:S02]  /*0f90*/  FSEL R50, R17, R50, !P5 ;  /* 0x0000003211327208 */ /* 0x000fe40006800000 */
[----:B------:R-:W-:Y:S01]  /*0fa0*/  ISETP.NE.AND P5, PT, R7, RZ, PT ;  /* 0x000000ff0700720c */ /* 0x000fe20003fa5270 */
[----:B------:R-:W1:Y:S01]  /*0fb0*/  SHFL.UP PT, R5, R21, 0x1, RZ ;  /* 0x0420000015057989 */ /* 0x000e6200000e00ff */
[----:B------:R-:W-:-:S11]  /*0fc0*/  ISETP.GE.U32.AND P6, PT, R0, 0x20, PT ;  /* 0x000000200000780c */ /* 0x000fd60003fc6070 */
[----:B------:R-:W-:Y:S01]  /*0fd0*/  @!P5 FADD R50, RZ, R50 ;  /* 0x00000032ff32d221 */ /* 0x000fe20000000000 */
[----:B0-----:R-:W-:-:S04]  /*0fe0*/  ISETP.NE.AND P5, PT, R20, RZ, PT ;  /* 0x000000ff1400720c */ /* 0x001fc80003fa5270 */
[----:B------:R-:W-:Y:S02]  /*0ff0*/  FSEL R50, R50, RZ, P6 ;  /* 0x000000ff32327208 */ /* 0x000fe40003000000 */
[----:B------:R-:W-:Y:S02]  /*1000*/  ISETP.NE.AND P4, PT, R3, RZ, PT ;  /* 0x000000ff0300720c */ /* 0x000fe40003f85270 */
[----:B------:R-:W-:-:S05]  /*1010*/  ISETP.NE.AND P2, PT, R38, R36, PT ;  /* 0x000000242600720c */ /* 0x000fca0003f45270 */
[----:B-1----:R-:W-:Y:S01]  /*1020*/  @!P5 FADD R5, R5, R50 ;  /* 0x000000320505d221 */ /* 0x002fe20000000000 */
[----:B------:R-:W-:Y:S02]  /*1030*/  ISETP.NE.AND P5, PT, R42, RZ, PT ;  /* 0x000000ff2a00720c */ /* 0x000fe40003fa5270 */
[----:B------:R-:W-:Y:S02]  /*1040*/  SEL R7, R7, RZ, P6 ;  /* 0x000000ff07077207 */ /* 0x000fe40003000000 */
[----:B------:R-:W-:Y:S02]  /*1050*/  FSEL R3, R50, R5, !P4 ;  /* 0x0000000532037208 */ /* 0x000fe40006000000 */
[----:B------:R-:W-:-:S07]  /*1060*/  ISETP.NE.AND P6, PT, R36, R34, PT ;  /* 0x000000222400720c */ /* 0x000fce0003fc5270 */
[----:B------:R-:W-:-:S04]  /*1070*/  @!P5 FADD R39, R39, R3 ;  /* 0x000000032727d221 */ /* 0x000fc80000000000 */
[----:B------:R-:W-:-:S04]  /*1080*/  @!P2 FADD R37, R37, R39 ;  /* 0x000000272525a221 */ /* 0x000fc80000000000 */
[----:B------:R-:W-:Y:S01]  /*1090*/  @!P6 FADD R35, R35, R37 ;  /* 0x000000252323e221 */ /* 0x000fe20000000000 */
[----:B------:R-:W-:-:S13]  /*10a0*/  ISETP.NE.AND P6, PT, R18, RZ, PT ;  /* 0x000000ff1200720c */ /* 0x000fda0003fc5270 */
[----:B------:R-:W-:Y:S01]  /*10b0*/  @!P6 FADD R19, R19, R17 ;  /* 0x000000111313e221 */ /* 0x000fe20000000000 */
[----:B------:R-:W-:Y:S02]  /*10c0*/  ISETP.NE.AND P6, PT, R0, RZ, PT ;  /* 0x000000ff0000720c */ /* 0x000fe40003fc5270 */
[----:B------:R-:W-:Y:S02]  /*10d0*/  ISETP.NE.AND P0, PT, R49, RZ, PT ;  /* 0x000000ff3100720c */ /* 0x000fe40003f05270 */
[----:B------:R-:W-:-:S09]  /*10e0*/  ISETP.NE.AND P2, PT, R48, RZ, PT ;  /* 0x000000ff3000720c */ /* 0x000fd20003f45270 */
[----:B------:R-:W0:Y:S01]  /*10f0*/  @!P6 LDC.64 R48, c[0x0][0x3c0] ;  /* 0x0000f000ff30eb82 */ /* 0x000e220000000a00 */
[----:B------:R-:W-:Y:S02]  /*1100*/  SEL R20, R20, RZ, P4 ;  /* 0x000000ff14147207 */ /* 0x000fe40002000000 */
[----:B------:R-:W-:Y:S01]  /*1110*/  ISETP.NE.AND P4, PT, R47, RZ, PT ;  /* 0x000000ff2f00720c */ /* 0x000fe20003f85270 */
[----:B------:R-:W-:Y:S02]  /*1120*/  @!P6 IMAD.MOV.U32 R22, RZ, RZ, 0x65 ;  /* 0x00000065ff16e424 */ /* 0x000fe400078e00ff */
[----:B------:R-:W-:Y:S02]  /*1130*/  IMAD.IADD R17, R7, 0x1, R20 ;  /* 0x0000000107117824 */ /* 0x000fe400078e0214 */
[----:B------:R-:W-:Y:S02]  /*1140*/  IMAD.IADD R20, R18, 0x1, R9 ;  /* 0x0000000112147824 */ /* 0x000fe400078e0209 */
[----:B------:R-:W-:-:S02]  /*1150*/  @!P6 IMAD.MOV.U32 R23, RZ, RZ, 0x0 ;  /* 0x00000000ff17e424 */ /* 0x000fc400078e00ff */
[----:B------:R-:W-:Y:S02]  /*1160*/  @!P6 IMAD.MOV.U32 R21, RZ, RZ, R19 ;  /* 0x000000ffff15e224 */ /* 0x000fe400078e0013 */
[----:B------:R-:W-:Y:S02]  /*1170*/  IMAD.IADD R13, R44, 0x1, R17 ;  /* 0x000000012c0d7824 */ /* 0x000fe400078e0211 */
[----:B------:R-:W-:Y:S02]  /*1180*/  @!P4 FADD R33, R33, R35 ;  /* 0x000000232121c221 */ /* 0x000fe40000000000 */
[----:B------:R-:W-:Y:S02]  /*1190*/  VIADD R11, R13, 0x1 ;  /* 0x000000010d0b7836 */ /* 0x000fe40000000000 */
[----:B------:R-:W-:Y:S01]  /*11a0*/  @!P4 IMAD.MOV R11, RZ, RZ, R13 ;  /* 0x000000ffff0bc224 */ /* 0x000fe200078e020d */
[----:B0-----:R0:W-:Y:S01]  /*11b0*/  @!P6 ST.E.128.STRONG.GPU desc[UR8][R48.64+0x200], R20 ;  /* 0x000200143000e985 */ /* 0x0011e2000c10fd08 */
[----:B------:R-:W-:Y:S01]  /*11c0*/  ISETP.GE.AND P4, PT, R20, 0x101, PT ;  /* 0x000001011400780c */ /* 0x000fe20003f86270 */
[----:B------:R-:W-:-:S04]  /*11d0*/  @!P2 FADD R31, R31, R33 ;  /* 0x000000211f1fa221 */ /* 0x000fc80000000000 */
[----:B------:R-:W-:Y:S01]  /*11e0*/  @!P0 FADD R29, R29, R31 ;  /* 0x0000001f1d1d8221 */ /* 0x000fe20000000000 */
[----:B------:R-:W-:-:S03]  /*11f0*/  VIADD R9, R11, 0x1 ;  /* 0x000000010b097836 */ /* 0x000fc60000000000 */
[----:B------:R-:W-:Y:S01]  /*1200*/  @!P3 FADD R27, R27, R29 ;  /* 0x0000001d1b1bb221 */ /* 0x000fe20000000000 */
[----:B------:R-:W-:Y:S02]  /*1210*/  IMAD.IADD R51, R17, 0x1, R42 ;  /* 0x0000000111337824 */ /* 0x000fe400078e022a */
[----:B------:R-:W-:Y:S02]  /*1220*/  IMAD.IADD R43, R43, 0x1, R17 ;  /* 0x000000012b2b7824 */ /* 0x000fe400078e0211 */
[----:B------:R-:W-:Y:S01]  /*1230*/  @!P1 FADD R25, R25, R27 ;  /* 0x0000001b19199221 */ /* 0x000fe20000000000 */
[--C-:B------:R-:W-:Y:S02]  /*1240*/  IMAD.IADD R7, R46, 0x1, R17.reuse ;  /* 0x000000012e077824 */ /* 0x100fe400078e0211 */
[--C-:B------:R-:W-:Y:S02]  /*1250*/  IMAD.IADD R5, R45, 0x1, R17.reuse ;  /* 0x000000012d057824 */ /* 0x100fe400078e0211 */
[----:B------:R-:W-:-:S02]  /*1260*/  IMAD.IADD R40, R40, 0x1, R17 ;  /* 0x0000000128287824 */ /* 0x000fc400078e0211 */
[----:B------:R-:W-:Y:S01]  /*1270*/  @!P2 IMAD.MOV R9, RZ, RZ, R11 ;  /* 0x000000ffff09a224 */ /* 0x000fe200078e020b */
[----:B0-----:R-:W-:Y:S06]  /*1280*/  @!P4 BRA `(.L_x_917) ;  /* 0x000000080064c947 */ /* 0x001fec0003800000 */
        /* <DEDUP_REMOVED lines=19> */
[----:B------:R-:W-:-:S03]  /*13c0*/  ISETP.GE.U32.AND P0, PT, R0, R20, PT ;  /* 0x000000140000720c */ /* 0x000fc60003f06070 */
[----:B------:R0:W-:Y:S02]  /*13d0*/  @P1 STS.64 [R13], R34 ;  /* 0x000000220d001388 */ /* 0x0001e40000000a00 */
[----:B------:R-:W-:Y:S02]  /*13e0*/  @P5 LEA R9, R9, UR4, 0x3 ;  /* 0x0000000409095c11 */ /* 0x000fe4000f8e18ff */
[----:B------:R0:W-:Y:S02]  /*13f0*/  @P6 STS.64 [R11], R32 ;  /* 0x000000200b006388 */ /* 0x0001e40000000a00 */
[----:B------:R-:W-:Y:S02]  /*1400*/  @P2 LEA R40, R40, UR4, 0x3 ;  /* 0x0000000428282c11 */ /* 0x000fe4000f8e18ff */
[----:B------:R0:W-:Y:S04]  /*1410*/  @P5 STS.64 [R9], R30 ;  /* 0x0000001e09005388 */ /* 0x0001e80000000a00 */
[----:B------:R0:W-:Y:S04]  /*1420*/  @P4 STS.64 [R7], R28 ;  /* 0x0000001c07004388 */ /* 0x0001e80000000a00 */
[----:B------:R0:W-:Y:S04]  /*1430*/  @P3 STS.64 [R5], R26 ;  /* 0x0000001a05003388 */ /* 0x0001e80000000a00 */
[----:B------:R0:W-:Y:S01]  /*1440*/  @P2 STS.64 [R40], R24 ;  /* 0x0000001828002388 */ /* 0x0001e20000000a00 */
[----:B------:R-:W-:Y:S06]  /*1450*/  BAR.SYNC.DEFER_BLOCKING 0x0 ;  /* 0x0000000000007b1d */ /* 0x000fec0000010000 */
[----:B------:R-:W-:Y:S05]  /*1460*/  @P0 EXIT ;  /* 0x000000000000094d */ /* 0x000fea0003800000 */
[----:B0-----:R-:W-:Y:S01]  /*1470*/  IADD3 R3, PT, PT, R10, R6, R8 ;  /* 0x000000060a037210 */ /* 0x001fe20007ffe008 */
[----:B------:R-:W-:Y:S01]  /*1480*/  BSSY.RECONVERGENT B0, `(.L_x_918) ;  /* 0x000001b000007945 */ /* 0x000fe20003800200 */
[----:B------:R-:W-:Y:S02]  /*1490*/  LOP3.LUT R2, RZ, R0, RZ, 0x33, !PT ;  /* 0x00000000ff027212 */ /* 0x000fe400078e33ff */
[----:B------:R-:W-:-:S04]  /*14a0*/  IADD3 R3, PT, PT, R14, R3, R12 ;  /* 0x000000030e037210 */ /* 0x000fc80007ffe00c */
[----:B------:R-:W-:-:S04]  /*14b0*/  IADD3 R3, PT, PT, R18, R3, R16 ;  /* 0x0000000312037210 */ /* 0x000fc80007ffe010 */
[----:B------:R-:W-:-:S04]  /*14c0*/  IADD3 R4, PT, PT, R2, R3, R4 ;  /* 0x0000000302047210 */ /* 0x000fc80007ffe004 */
[C---:B------:R-:W-:Y:S02]  /*14d0*/  LOP3.LUT R2, R4.reuse, 0x300, RZ, 0xc0, !PT ;  /* 0x0000030004027812 */ /* 0x040fe400078ec0ff */
[----:B------:R-:W-:Y:S02]  /*14e0*/  ISETP.GE.U32.AND P1, PT, R4, 0x300, PT ;  /* 0x000003000400780c */ /* 0x000fe40003f26070 */
[----:B------:R-:W-:-:S13]  /*14f0*/  ISETP.NE.AND P0, PT, R2, 0x300, PT ;  /* 0x000003000200780c */ /* 0x000fda0003f05270 */
[----:B------:R-:W-:Y:S05]  /*1500*/  @!P0 BRA `(.L_x_919) ;  /* 0x0000000000488947 */ /* 0x000fea0003800000 */
[----:B------:R-:W0:Y:S01]  /*1510*/  LDC.64 R2, c[0x0][0x3b0] ;  /* 0x0000ec00ff027b82 */ /* 0x000e220000000a00 */
[----:B------:R-:W-:Y:S02]  /*1520*/  LEA.HI R4, R4, 0x1, RZ, 0x18 ;  /* 0x0000000104047811 */ /* 0x000fe400078fc0ff */
[----:B------:R-:W-:Y:S02]  /*1530*/  LEA R5, R0, UR4, 0x3 ;  /* 0x0000000400057c11 */ /* 0x000fe4000f8e18ff */
[C---:B------:R-:W-:Y:S02]  /*1540*/  SHF.L.U32 R6, R4.reuse, 0x8, RZ ;  /* 0x0000000804067819 */ /* 0x040fe400000006ff */
[----:B------:R-:W-:Y:S01]  /*1550*/  LOP3.LUT R4, R4, 0x3, RZ, 0xc0, !PT ;  /* 0x0000000304047812 */ /* 0x000fe200078ec0ff */
[----:B------:R-:W-:Y:S01]  /*1560*/  VIADD R5, R5, 0x4 ;  /* 0x0000000405057836 */ /* 0x000fe20000000000 */
[----:B------:R-:W-:-:S03]  /*1570*/  LOP3.LUT R7, R6, 0x300, RZ, 0xc0, !PT ;  /* 0x0000030006077812 */ /* 0x000fc600078ec0ff */
[----:B------:R-:W-:Y:S02]  /*1580*/  IMAD.MOV R4, RZ, RZ, -R4 ;  /* 0x000000ffff047224 */ /* 0x000fe400078e0a04 */
[----:B0-----:R-:W-:-:S04]  /*1590*/  IMAD.WIDE.U32 R2, R0, 0x4, R2 ;  /* 0x0000000400027825 */ /* 0x001fc800078e0002 */
[----:B------:R-:W-:-:S07]  /*15a0*/  IMAD.IADD R0, R0, 0x1, R7 ;  /* 0x0000000100007824 */ /* 0x000fce00078e0207 */
.L_x_920:
[----:B------:R0:W1:Y:S01]  /*15b0*/  LDS R7, [R5] ;  /* 0x0000000005077984 */ /* 0x0000620000000800 */
[----:B------:R-:W-:-:S05]  /*15c0*/  VIADD R4, R4, 0x1 ;  /* 0x0000000104047836 */ /* 0x000fca0000000000 */
[----:B------:R-:W-:Y:S01]  /*15d0*/  ISETP.NE.AND P0, PT, R4, RZ, PT ;  /* 0x000000ff0400720c */ /* 0x000fe20003f05270 */
[----:B0-----:R-:W-:Y:S01]  /*15e0*/  VIADD R5, R5, 0x800 ;  /* 0x0000080005057836 */ /* 0x001fe20000000000 */
[----:B-1----:R0:W-:Y:S02]  /*15f0*/  STG.E desc[UR8][R2.64], R7 ;  /* 0x0000000702007986 */ /* 0x0021e4000c101908 */
[----:B0-----:R-:W-:-:S05]  /*1600*/  IADD3 R2, P2, PT, R2, 0x400, RZ ;  /* 0x0000040002027810 */ /* 0x001fca0007f5e0ff */
[----:B------:R-:W-:-:S04]  /*1610*/  IMAD.X R3, RZ, RZ, R3, P2 ;  /* 0x000000ffff037224 */ /* 0x000fc800010e0603 */
[----:B------:R-:W-:Y:S05]  /*1620*/  @P0 BRA `(.L_x_920) ;  /* 0xfffffffc00e00947 */ /* 0x000fea000383ffff */
.L_x_919:
[----:B------:R-:W-:Y:S05]  /*1630*/  BSYNC.RECONVERGENT B0 ;  /* 0x0000000000007941 */ /* 0x000fea0003800200 */
.L_x_918:
[----:B------:R-:W-:Y:S05]  /*1640*/  @!P1 EXIT ;  /* 0x000000000000994d */ /* 0x000fea0003800000 */
[----:B------:R-:W0:Y:S01]  /*1650*/  LDC.64 R2, c[0x0][0x3b0] ;  /* 0x0000ec00ff027b82 */ /* 0x000e220000000a00 */
[----:B------:R-:W-:Y:S01]  /*1660*/  IMAD.IADD R4, R20, 0x1, -R0 ;  /* 0x0000000114047824 */ /* 0x000fe200078e0a00 */
[----:B------:R-:W-:Y:S04]  /*1670*/  BSSY.RECONVERGENT B0, `(.L_x_921) ;  /* 0x0000033000007945 */ /* 0x000fe80003800200 */
[----:B------:R-:W-:Y:S02]  /*1680*/  ISETP.GT.AND P1, PT, R4, 0xc00, PT ;  /* 0x00000c000400780c */ /* 0x000fe40003f24270 */
[----:B------:R-:W-:-:S05]  /*1690*/  LEA R4, R0, UR4, 0x3 ;  /* 0x0000000400047c11 */ /* 0x000fca000f8e18ff */
[----:B------:R-:W-:Y:S02]  /*16a0*/  VIADD R4, R4, 0x1004 ;  /* 0x0000100404047836 */ /* 0x000fe40000000000 */
[----:B0-----:R-:W-:-:S03]  /*16b0*/  IMAD.WIDE.U32 R2, R0, 0x4, R2 ;  /* 0x0000000400027825 */ /* 0x001fc600078e0002 */
[----:B------:R-:W-:-:S05]  /*16c0*/  IADD3 R2, P0, PT, R2, 0x800, RZ ;  /* 0x0000080002027810 */ /* 0x000fca0007f1e0ff */
[----:B------:R-:W-:Y:S01]  /*16d0*/  IMAD.X R3, RZ, RZ, R3, P0 ;  /* 0x000000ffff037224 */ /* 0x000fe200000e0603 */
[----:B------:R-:W-:Y:S01]  /*16e0*/  PLOP3.LUT P0, PT, PT, PT, PT, 0x80, 0x8 ;  /* 0x000000000008781c */ /* 0x000fe20003f0f070 */
[----:B------:R-:W-:-:S12]  /*16f0*/  @!P1 BRA `(.L_x_922) ;  /* 0x0000000000a89947 */ /* 0x000fd80003800000 */
[----:B------:R-:W-:Y:S01]  /*1700*/  PLOP3.LUT P0, PT, PT, PT, PT, 0x8, 0x80 ;  /* 0x000000000080781c */ /* 0x000fe20003f0e170 */
[----:B------:R-:W-:-:S12]  /*1710*/  VIADD R37, R20, 0xfffff400 ;  /* 0xfffff40014257836 */ /* 0x000fd80000000000 */
.L_x_923:
[----:B------:R-:W0:Y:S01]  /*1720*/  LDS R5, [R4+-0x1000] ;  /* 0xfff0000004057984 */ /* 0x000e220000000800 */
[----:B------:R-:W-:-:S03]  /*1730*/  VIADD R0, R0, 0x1000 ;  /* 0x0000100000007836 */ /* 0x000fc60000000000 */
[----:B------:R-:W1:Y:S02]  /*1740*/  LDS R7, [R4+-0x800] ;  /* 0xfff8000004077984 */ /* 0x000e640000000800 */
[----:B------:R-:W-:Y:S02]  /*1750*/  ISETP.GE.AND P1, PT, R0, R37, PT ;  /* 0x000000250000720c */ /* 0x000fe40003f26270 */
[----:B------:R-:W2:Y:S04]  /*1760*/  LDS R9, [R4] ;  /* 0x0000000004097984 */ /* 0x000ea80000000800 */
[----:B------:R-:W3:Y:S04]  /*1770*/  LDS R11, [R4+0x800] ;  /* 0x00080000040b7984 */ /* 0x000ee80000000800 */
[----:B------:R-:W4:Y:S04]  /*1780*/  LDS R13, [R4+0x1000] ;  /* 0x00100000040d7984 */ /* 0x000f280000000800 */
[----:B------:R-:W5:Y:S04]  /*1790*/  LDS R15, [R4+0x1800] ;  /* 0x00180000040f7984 */ /* 0x000f680000000800 */
        /* <DEDUP_REMOVED lines=9> */
[----:B------:R2:W5:Y:S04]  /*1830*/  LDS R35, [R4+0x6800] ;  /* 0x0068000004237984 */ /* 0x0005680000000800 */
[----:B0-----:R0:W-:Y:S04]  /*1840*/  STG.E desc[UR8][R2.64+-0x800], R5 ;  /* 0xfff8000502007986 */ /* 0x0011e8000c101908 */
[----:B-1----:R-:W-:Y:S01]  /*1850*/  STG.E desc[UR8][R2.64+-0x400], R7 ;  /* 0xfffc000702007986 */ /* 0x002fe2000c101908 */
[----:B--2---:R-:W-:-:S03]  /*1860*/  VIADD R4, R4, 0x8000 ;  /* 0x0000800004047836 */ /* 0x004fc60000000000 */
[----:B------:R-:W-:Y:S01]  /*1870*/  STG.E desc[UR8][R2.64], R9 ;  /* 0x0000000902007986 */ /* 0x000fe2000c101908 */
[----:B0-----:R-:W-:-:S03]  /*1880*/  IADD3 R5, P2, PT, R2, 0x4000, RZ ;  /* 0x0000400002057810 */ /* 0x001fc60007f5e0ff */
[----:B---3--:R-:W-:Y:S02]  /*1890*/  STG.E desc[UR8][R2.64+0x400], R11 ;  /* 0x0004000b02007986 */ /* 0x008fe4000c101908 */
[----:B------:R-:W-:Y:S02]  /*18a0*/  IMAD.X R6, RZ, RZ, R3, P2 ;  /* 0x000000ffff067224 */ /* 0x000fe400010e0603 */
[----:B----4-:R-:W-:Y:S04]  /*18b0*/  STG.E desc[UR8][R2.64+0x800], R13 ;  /* 0x0008000d02007986 */ /* 0x010fe8000c101908 */
        /* <DEDUP_REMOVED lines=10> */
[----:B------:R0:W-:Y:S02]  /*1960*/  STG.E desc[UR8][R2.64+0x3400], R35 ;  /* 0x0034002302007986 */ /* 0x0001e4000c101908 */
[----:B0-----:R-:W-:-:S02]  /*1970*/  IMAD.MOV.U32 R2, RZ, RZ, R5 ;  /* 0x000000ffff027224 */ /* 0x001fc400078e0005 */
[----:B------:R-:W-:Y:S01]  /*1980*/  IMAD.MOV.U32 R3, RZ, RZ, R6 ;  /* 0x000000ffff037224 */ /* 0x000fe200078e0006 */
[----:B------:R-:W-:Y:S06]  /*1990*/  @!P1 BRA `(.L_x_923) ;  /* 0xfffffffc00609947 */ /* 0x000fec000383ffff */
.L_x_922:
[----:B------:R-:W-:Y:S05]  /*19a0*/  BSYNC.RECONVERGENT B0 ;  /* 0x0000000000007941 */ /* 0x000fea0003800200 */
.L_x_921:
[----:B------:R-:W-:Y:S01]  /*19b0*/  IMAD.IADD R5, R20, 0x1, -R0 ;  /* 0x0000000114057824 */ /* 0x000fe200078e0a00 */
[----:B------:R-:W-:Y:S04]  /*19c0*/  BSSY.RECONVERGENT B0, `(.L_x_924) ;  /* 0x000001a000007945 */ /* 0x000fe80003800200 */
[----:B------:R-:W-:-:S13]  /*19d0*/  ISETP.GT.AND P1, PT, R5, 0x400, PT ;  /* 0x000004000500780c */ /* 0x000fda0003f24270 */
[----:B------:R-:W-:Y:S05]  /*19e0*/  @!P1 BRA `(.L_x_925) ;  /* 0x00000000005c9947 */ /* 0x000fea0003800000 */
[----:B------:R-:W0:Y:S01]  /*19f0*/  LDS R5, [R4+-0x1000] ;  /* 0xfff0000004057984 */ /* 0x000e220000000800 */
[----:B------:R-:W-:Y:S01]  /*1a00*/  IADD3 R6, P1, PT, R2, 0x2000, RZ ;  /* 0x0000200002067810 */ /* 0x000fe20007f3e0ff */
[----:B------:R-:W-:Y:S01]  /*1a10*/  VIADD R0, R0, 0x800 ;  /* 0x0000080000007836 */ /* 0x000fe20000000000 */
[----:B------:R-:W-:Y:S01]  /*1a20*/  PLOP3.LUT P0, PT, PT, PT, PT, 0x8, 0x80 ;  /* 0x000000000080781c */ /* 0x000fe20003f0e170 */
[----:B------:R-:W1:Y:S02]  /*1a30*/  LDS R7, [R4+-0x800] ;  /* 0xfff8000004077984 */ /* 0x000e640000000800 */
[----:B------:R-:W-:Y:S02]  /*1a40*/  IMAD.X R21, RZ, RZ, R3, P1 ;  /* 0x000000ffff157224 */ /* 0x000fe400008e0603 */
[----:B------:R-:W2:Y:S04]  /*1a50*/  LDS R9, [R4] ;  /* 0x0000000004097984 */ /* 0x000ea80000000800 */
[----:B------:R-:W3:Y:S04]  /*1a60*/  LDS R11, [R4+0x800] ;  /* 0x00080000040b7984 */ /* 0x000ee80000000800 */
[----:B------:R-:W4:Y:S04]  /*1a70*/  LDS R13, [R4+0x1000] ;  /* 0x00100000040d7984 */ /* 0x000f280000000800 */
[----:B------:R-:W5:Y:S04]  /*1a80*/  LDS R15, [R4+0x1800] ;  /* 0x00180000040f7984 */ /* 0x000f680000000800 */
[----:B------:R-:W5:Y:S04]  /*1a90*/  LDS R17, [R4+0x2000] ;  /* 0x0020000004117984 */ /* 0x000f680000000800 */
[----:B------:R0:W5:Y:S02]  /*1aa0*/  LDS R19, [R4+0x2800] ;  /* 0x0028000004137984 */ /* 0x0001640000000800 */
[----:B0-----:R-:W-:-:S02]  /*1ab0*/  VIADD R4, R4, 0x4000 ;  /* 0x0000400004047836 */ /* 0x001fc40000000000 */
[----:B------:R-:W-:Y:S04]  /*1ac0*/  STG.E desc[UR8][R2.64+-0x800], R5 ;  /* 0xfff8000502007986 */ /* 0x000fe8000c101908 */
[----:B-1----:R-:W-:Y:S04]  /*1ad0*/  STG.E desc[UR8][R2.64+-0x400], R7 ;  /* 0xfffc000702007986 */ /* 0x002fe8000c101908 */
[----:B--2---:R-:W-:Y:S04]  /*1ae0*/  STG.E desc[UR8][R2.64], R9 ;  /* 0x0000000902007986 */ /* 0x004fe8000c101908 */
[----:B---3--:R-:W-:Y:S04]  /*1af0*/  STG.E desc[UR8][R2.64+0x400], R11 ;  /* 0x0004000b02007986 */ /* 0x008fe8000c101908 */
[----:B----4-:R-:W-:Y:S04]  /*1b00*/  STG.E desc[UR8][R2.64+0x800], R13 ;  /* 0x0008000d02007986 */ /* 0x010fe8000c101908 */
[----:B-----5:R-:W-:Y:S04]  /*1b10*/  STG.E desc[UR8][R2.64+0xc00], R15 ;  /* 0x000c000f02007986 */ /* 0x020fe8000c101908 */
[----:B------:R-:W-:Y:S04]  /*1b20*/  STG.E desc[UR8][R2.64+0x1000], R17 ;  /* 0x0010001102007986 */ /* 0x000fe8000c101908 */
[----:B------:R0:W-:Y:S02]  /*1b30*/  STG.E desc[UR8][R2.64+0x1400], R19 ;  /* 0x0014001302007986 */ /* 0x0001e4000c101908 */
[----:B0-----:R-:W-:-:S02]  /*1b40*/  IMAD.MOV.U32 R2, RZ, RZ, R6 ;  /* 0x000000ffff027224 */ /* 0x001fc400078e0006 */
[----:B------:R-:W-:-:S07]  /*1b50*/  IMAD.MOV.U32 R3, RZ, RZ, R21 ;  /* 0x000000ffff037224 */ /* 0x000fce00078e0015 */
.L_x_925:
[----:B------:R-:W-:Y:S05]  /*1b60*/  BSYNC.RECONVERGENT B0 ;  /* 0x0000000000007941 */ /* 0x000fea0003800200 */
.L_x_924:
[----:B------:R-:W-:-:S13]  /*1b70*/  ISETP.LT.OR P0, PT, R0, R20, P0 ;  /* 0x000000140000720c */ /* 0x000fda0000701670 */
[----:B------:R-:W-:Y:S05]  /*1b80*/  @!P0 EXIT ;  /* 0x000000000000894d */ /* 0x000fea0003800000 */
[----:B------:R-:W0:Y:S04]  /*1b90*/  LDS R5, [R4+-0x1000] ;  /* 0xfff0000004057984 */ /* 0x000e280000000800 */
[----:B------:R-:W1:Y:S04]  /*1ba0*/  LDS R7, [R4+-0x800] ;  /* 0xfff8000004077984 */ /* 0x000e680000000800 */
[----:B------:R-:W2:Y:S04]  /*1bb0*/  LDS R9, [R4] ;  /* 0x0000000004097984 */ /* 0x000ea80000000800 */
[----:B------:R-:W3:Y:S04]  /*1bc0*/  LDS R11, [R4+0x800] ;  /* 0x00080000040b7984 */ /* 0x000ee80000000800 */
[----:B0-----:R-:W-:Y:S04]  /*1bd0*/  STG.E desc[UR8][R2.64+-0x800], R5 ;  /* 0xfff8000502007986 */ /* 0x001fe8000c101908 */
[----:B-1----:R-:W-:Y:S04]  /*1be0*/  STG.E desc[UR8][R2.64+-0x400], R7 ;  /* 0xfffc000702007986 */ /* 0x002fe8000c101908 */
[----:B--2---:R-:W-:Y:S04]  /*1bf0*/  STG.E desc[UR8][R2.64], R9 ;  /* 0x0000000902007986 */ /* 0x004fe8000c101908 */
[----:B---3--:R-:W-:Y:S01]  /*1c00*/  STG.E desc[UR8][R2.64+0x400], R11 ;  /* 0x0004000b02007986 */ /* 0x008fe2000c101908 */
[----:B------:R-:W-:Y:S05]  /*1c10*/  EXIT ;  /* 0x000000000000794d */ /* 0x000fea0003800000 */
.L_x_917:
[----:B------:R-:W0:Y:S01]  /*1c20*/  @P5 LDC.64 R14, c[0x0][0x3b0] ;  /* 0x0000ec00ff0e5b82 */ /* 0x000e220000000a00 */
[----:B------:R-:W-:Y:S02]  /*1c30*/  ISETP.NE.AND P6, PT, R38, R36, PT ;  /* 0x000000242600720c */ /* 0x000fe40003fc5270 */
[----:B------:R-:W-:Y:S02]  /*1c40*/  ISETP.NE.AND P0, PT, R36, R34, PT ;  /* 0x000000222400720c */ /* 0x000fe40003f05270 */
[----:B------:R-:W-:Y:S02]  /*1c50*/  ISETP.NE.AND P4, PT, R34, R32, PT ;  /* 0x000000202200720c */ /* 0x000fe40003f85270 */
[----:B------:R-:W-:Y:S02]  /*1c60*/  ISETP.NE.AND P3, PT, R32, R30, PT ;  /* 0x0000001e2000720c */ /* 0x000fe40003f65270 */
[----:B------:R-:W-:Y:S02]  /*1c70*/  ISETP.NE.AND P2, PT, R30, R28, PT ;  /* 0x0000001c1e00720c */ /* 0x000fe40003f45270 */
[----:B------:R-:W-:-:S05]  /*1c80*/  ISETP.NE.AND P1, PT, R28, R26, PT ;  /* 0x0000001a1c00720c */ /* 0x000fca0003f25270 */
[----:B------:R-:W1:Y:S01]  /*1c90*/  @P0 LDC.64 R18, c[0x0][0x3b0] ;  /* 0x0000ec00ff120b82 */ /* 0x000e620000000a00 */
[----:B0-----:R-:W-:-:S07]  /*1ca0*/  @P5 IMAD.WIDE R14, R17, 0x4, R14 ;  /* 0x00000004110e5825 */ /* 0x001fce00078e020e */
[----:B------:R-:W0:Y:S01]  /*1cb0*/  @P4 LDC.64 R20, c[0x0][0x3b0] ;  /* 0x0000ec00ff144b82 */ /* 0x000e220000000a00 */
[----:B------:R0:W-:Y:S01]  /*1cc0*/  @P5 STG.E desc[UR8][R14.64], R3 ;  /* 0x000000030e005986 */ /* 0x0001e2000c101908 */
[----:B------:R-:W-:-:S06]  /*1cd0*/  ISETP.NE.AND P5, PT, R26, R24, PT ;  /* 0x000000181a00720c */ /* 0x000fcc0003fa5270 */
[----:B------:R-:W2:Y:S01]  /*1ce0*/  @P6 LDC.64 R16, c[0x0][0x3b0] ;  /* 0x0000ec00ff106b82 */ /* 0x000ea20000000a00 */
[----:B-1----:R-:W-:-:S07]  /*1cf0*/  @P0 IMAD.WIDE R18, R43, 0x4, R18 ;  /* 0x000000042b120825 */ /* 0x002fce00078e0212 */
[----:B------:R-:W1:Y:S08]  /*1d00*/  @P3 LDC.64 R22, c[0x0][0x3b0] ;  /* 0x0000ec00ff163b82 */ /* 0x000e700000000a00 */
[----:B------:R-:W3:Y:S01]  /*1d10*/  @P2 LDC.64 R44, c[0x0][0x3b0] ;  /* 0x0000ec00ff2c2b82 */ /* 0x000ee20000000a00 */
[----:B0-----:R-:W-:-:S07]  /*1d20*/  @P4 IMAD.WIDE R2, R13, 0x4, R20 ;  /* 0x000000040d024825 */ /* 0x001fce00078e0214 */
[----:B------:R-:W0:Y:S01]  /*1d30*/  @P1 LDC.64 R46, c[0x0][0x3b0] ;  /* 0x0000ec00ff2e1b82 */ /* 0x000e220000000a00 */
[----:B--2---:R-:W-:-:S05]  /*1d40*/  @P6 IMAD.WIDE R16, R51, 0x4, R16 ;  /* 0x0000000433106825 */ /* 0x004fca00078e0210 */
[----:B------:R2:W-:Y:S01]  /*1d50*/  @P6 STG.E desc[UR8][R16.64], R39 ;  /* 0x0000002710006986 */ /* 0x0005e2000c101908 */
[----:B------:R-:W-:Y:S01]  /*1d60*/  ISETP.NE.AND P6, PT, R24, R41, PT ;  /* 0x000000291800720c */ /* 0x000fe20003fc5270 */
[----:B------:R-:W4:Y:S01]  /*1d70*/  @P5 LDC.64 R48, c[0x0][0x3b0] ;  /* 0x0000ec00ff305b82 */ /* 0x000f220000000a00 */
[----:B-1----:R-:W-:Y:S01]  /*1d80*/  @P3 IMAD.WIDE R10, R11, 0x4, R22 ;  /* 0x000000040b0a3825 */ /* 0x002fe200078e0216 */
[----:B------:R2:W-:Y:S04]  /*1d90*/  @P0 STG.E desc[UR8][R18.64], R37 ;  /* 0x0000002512000986 */ /* 0x0005e8000c101908 */
[----:B------:R2:W-:Y:S01]  /*1da0*/  @P4 STG.E desc[UR8][R2.64], R35 ;  /* 0x0000002302004986 */ /* 0x0005e2000c101908 */
[----:B---3--:R-:W-:-:S03]  /*1db0*/  @P2 IMAD.WIDE R8, R9, 0x4, R44 ;  /* 0x0000000409082825 */ /* 0x008fc600078e022c */
[----:B------:R2:W-:Y:S04]  /*1dc0*/  @P3 STG.E desc[UR8][R10.64], R33 ;  /* 0x000000210a003986 */ /* 0x0005e8000c101908 */
[----:B------:R2:W-:Y:S01]  /*1dd0*/  @P2 STG.E desc[UR8][R8.64], R31 ;  /* 0x0000001f08002986 */ /* 0x0005e2000c101908 */
[----:B0-----:R-:W-:-:S05]  /*1de0*/  @P1 IMAD.WIDE R6, R7, 0x4, R46 ;  /* 0x0000000407061825 */ /* 0x001fca00078e022e */
[----:B------:R2:W-:Y:S01]  /*1df0*/  @P1 STG.E desc[UR8][R6.64], R29 ;  /* 0x0000001d06001986 */ /* 0x0005e2000c101908 */
[----:B----4-:R-:W-:-:S05]  /*1e00*/  @P5 IMAD.WIDE R4, R5, 0x4, R48 ;  /* 0x0000000405045825 */ /* 0x010fca00078e0230 */
[----:B------:R2:W-:Y:S01]  /*1e10*/  @P5 STG.E desc[UR8][R4.64], R27 ;  /* 0x0000001b04005986 */ /* 0x0005e2000c101908 */
[----:B------:R-:W-:Y:S05]  /*1e20*/  @!P6 EXIT ;  /* 0x000000000000e94d */ /* 0x000fea0003800000 */
[----:B--2---:R-:W0:Y:S02]  /*1e30*/  LDC.64 R2, c[0x0][0x3b0] ;  /* 0x0000ec00ff027b82 */ /* 0x004e240000000a00 */
[----:B0-----:R-:W-:-:S05]  /*1e40*/  IMAD.WIDE R40, R40, 0x4, R2 ;  /* 0x0000000428287825 */ /* 0x001fca00078e0202 */
[----:B------:R-:W-:Y:S01]  /*1e50*/  STG.E desc[UR8][R40.64], R25 ;  /* 0x0000001928007986 */ /* 0x000fe2000c101908 */
[----:B------:R-:W-:Y:S05]  /*1e60*/  EXIT ;  /* 0x000000000000794d */ /* 0x000fea0003800000 */
.L_x_916:
[----:B------:R-:W0:Y:S01]  /*1e70*/  S2R R0, SR_TID.X ;  /* 0x0000000000007919 */ /* 0x000e220000002100 */
[----:B------:R-:W1:Y:S01]  /*1e80*/  LDC.64 R4, c[0x0][0x380] ;  /* 0x0000e000ff047b82 */ /* 0x000e620000000a00 */
[----:B------:R-:W2:Y:S07]  /*1e90*/  S2R R36, SR_LANEID ;  /* 0x0000000000247919 */ /* 0x000eae0000000000 */
[----:B------:R-:W3:Y:S08]  /*1ea0*/  S2UR UR5, SR_CgaCtaId ;  /* 0x00000000000579c3 */ /* 0x000ef00000008800 */
[----:B------:R-:W4:Y:S01]  /*1eb0*/  LDC.64 R10, c[0x0][0x388] ;  /* 0x0000e200ff0a7b82 */ /* 0x000f220000000a00 */
[----:B0-----:R-:W-:-:S02]  /*1ec0*/  LOP3.LUT R2, R0, 0x1f, RZ, 0xc0, !PT ;  /* 0x0000001f00027812 */ /* 0x001fc400078ec0ff */
[----:B------:R-:W-:-:S03]  /*1ed0*/  LOP3.LUT R6, R0, 0x3e0, RZ, 0xc0, !PT ;  /* 0x000003e000067812 */ /* 0x000fc600078ec0ff */
[----:B------:R-:W-:-:S04]  /*1ee0*/  IMAD.IADD R7, R3, 0x1, R2 ;  /* 0x0000000103077824 */ /* 0x000fc800078e0202 */
[----:B------:R-:W-:-:S04]  /*1ef0*/  IMAD R27, R6, 0x9, R7 ;  /* 0x00000009061b7824 */ /* 0x000fc800078e0207 */
[----:B-1----:R-:W-:-:S05]  /*1f00*/  IMAD.WIDE.U32 R6, R27, 0x4, R4 ;  /* 0x000000041b067825 */ /* 0x002fca00078e0004 */
        /* <DEDUP_REMOVED lines=11> */
[----:B----4-:R-:W-:Y:S01]  /*1fc0*/  IMAD.WIDE.U32 R26, R27, 0x4, R10 ;  /* 0x000000041b1a7825 */ /* 0x010fe200078e000a */
[----:B---3--:R-:W-:Y:S01]  /*1fd0*/  ULEA UR4, UR5, UR4, 0x18 ;  /* 0x0000000405047291 */ /* 0x008fe2000f8ec0ff */
[----:B------:R-:W1:Y:S02]  /*1fe0*/  LDC.64 R10, c[0x0][0x390] ;  /* 0x0000e400ff0a7b82 */ /* 0x000e640000000a00 */
[----:B--2---:R-:W-:-:S05]  /*1ff0*/  IMAD R9, R41, 0x120, R36 ;  /* 0x0000012029097824 */ /* 0x004fca00078e0224 */
[----:B------:R-:W-:Y:S01]  /*2000*/  LEA R9, R9, UR4, 0x2 ;  /* 0x0000000409097c11 */ /* 0x000fe2000f8e10ff */
[----:B0-----:R-:W0:Y:S04]  /*2010*/  LDC.64 R6, c[0x0][0x398] ;  /* 0x0000e600ff067b82 */ /* 0x001e280000000a00 */
[----:B------:R-:W-:Y:S01]  /*2020*/  IMAD R8, R36, 0x20, R9 ;  /* 0x0000002024087824 */ /* 0x000fe200078e0209 */
[----:B-----5:R-:W-:Y:S04]  /*2030*/  STS [R9], R2 ;  /* 0x0000000209007388 */ /* 0x020fe80000000800 */
[----:B------:R-:W-:Y:S04]  /*2040*/  STS [R9+0x80], R12 ;  /* 0x0000800c09007388 */ /* 0x000fe80000000800 */
[----:B------:R-:W-:Y:S04]  /*2050*/  STS [R9+0x100], R14 ;  /* 0x0001000e09007388 */ /* 0x000fe80000000800 */
[----:B------:R-:W-:Y:S04]  /*2060*/  STS [R9+0x180], R16 ;  /* 0x0001801009007388 */ /* 0x000fe80000000800 */
[----:B------:R-:W-:Y:S04]  /*2070*/  STS [R9+0x200], R18 ;  /* 0x0002001209007388 */ /* 0x000fe80000000800 */
[----:B------:R-:W-:Y:S04]  /*2080*/  STS [R9+0x280], R20 ;  /* 0x0002801409007388 */ /* 0x000fe80000000800 */
        /* <DEDUP_REMOVED lines=15> */
[----:B------:R-:W5:Y:S04]  /*2180*/  LDG.E R15, desc[UR8][R26.64+0x80] ;  /* 0x000080081a0f7981 */ /* 0x000f68000c1e1900 */
[----:B------:R-:W3:Y:S04]  /*2190*/  LDG.E R17, desc[UR8][R26.64+0x100] ;  /* 0x000100081a117981 */ /* 0x000ee8000c1e1900 */
[----:B------:R-:W4:Y:S04]  /*21a0*/  LDG.E R19, desc[UR8][R26.64+0x180] ;  /* 0x000180081a137981 */ /* 0x000f28000c1e1900 */
[----:B------:R-:W4:Y:S04]  /*21b0*/  LDG.E R21, desc[UR8][R26.64+0x200] ;  /* 0x000200081a157981 */ /* 0x000f28000c1e1900 */
[----:B------:R-:W4:Y:S04]  /*21c0*/  LDG.E R23, desc[UR8][R26.64+0x280] ;  /* 0x000280081a177981 */ /* 0x000f28000c1e1900 */
[----:B------:R-:W4:Y:S04]  /*21d0*/  LDG.E R25, desc[UR8][R26.64+0x300] ;  /* 0x000300081a197981 */ /* 0x000f28000c1e1900 */
[----:B--2---:R-:W2:Y:S04]  /*21e0*/  LDG.E R28, desc[UR8][R26.64+0x380] ;  /* 0x000380081a1c7981 */ /* 0x004ea8000c1e1900 */
[----:B------:R0:W2:Y:S01]  /*21f0*/  LDG.E R29, desc[UR8][R26.64+0x400] ;  /* 0x000400081a1d7981 */ /* 0x0000a2000c1e1900 */
[----:B------:R-:W-:-:S13]  /*2200*/  ISETP.NE.AND P0, PT, R0, RZ, PT ;  /* 0x000000ff0000720c */ /* 0x000fda0003f05270 */
[----:B------:R-:W-:-:S04]  /*2210*/  @!P0 IMAD.WIDE.U32 R4, R3, 0x4, R4 ;  /* 0x0000000403048825 */ /* 0x000fc800078e0004 */
[-CC-:B-1----:R-:W-:Y:S02]  /*2220*/  IMAD R13, R13, R10.reuse, R11.reuse ;  /* 0x0000000a0d0d7224 */ /* 0x182fe400078e020b */
[----:B-----5:R-:W-:Y:S02]  /*2230*/  IMAD R15, R15, R10, R11 ;  /* 0x0000000a0f0f7224 */ /* 0x020fe400078e020b */
[----:B0-----:R-:W-:-:S04]  /*2240*/  IMAD.WIDE R26, R13, 0x4, R6 ;  /* 0x000000040d1a7825 */ /* 0x001fc800078e0206 */
[-CC-:B---3--:R-:W-:Y:S01]  /*2250*/  IMAD R17, R17, R10.reuse, R11.reuse ;  /* 0x0000000a11117224 */ /* 0x188fe200078e020b */
[----:B------:R0:W3:Y:S01]  /*2260*/  LDG.E R40, desc[UR8][R26.64] ;  /* 0x000000081a287981 */ /* 0x0000e2000c1e1900 */
[----:B----4-:R-:W-:Y:S02]  /*2270*/  IMAD R19, R19, R10, R11 ;  /* 0x0000000a13137224 */ /* 0x010fe400078e020b */
[----:B------:R-:W-:-:S04]  /*2280*/  IMAD.WIDE R34, R15, 0x4, R6 ;  /* 0x000000040f227825 */ /* 0x000fc800078e0206 */
[-CC-:B------:R-:W-:Y:S02]  /*2290*/  IMAD R21, R21, R10.reuse, R11.reuse ;  /* 0x0000000a15157224 */ /* 0x180fe400078e020b */
[----:B------:R-:W-:Y:S01]  /*22a0*/  IMAD R23, R23, R10, R11 ;  /* 0x0000000a17177224 */ /* 0x000fe200078e020b */
[----:B------:R-:W4:Y:S01]  /*22b0*/  LDG.E R34, desc[UR8][R34.64] ;  /* 0x0000000822227981 */ /* 0x000f22000c1e1900 */
[----:B------:R-:W-:-:S04]  /*22c0*/  IMAD.WIDE R42, R17, 0x4, R6 ;  /* 0x00000004112a7825 */ /* 0x000fc800078e0206 */
[-CC-:B------:R-:W-:Y:S02]  /*22d0*/  IMAD R25, R25, R10.reuse, R11.reuse ;  /* 0x0000000a19197224 */ /* 0x180fe400078e020b */
[----:B--2---:R-:W-:Y:S01]  /*22e0*/  IMAD R39, R28, R10, R11 ;  /* 0x0000000a1c277224 */ /* 0x004fe200078e020b */
[----:B------:R-:W2:Y:S01]  /*22f0*/  LDG.E R42, desc[UR8][R42.64] ;  /* 0x000000082a2a7981 */ /* 0x000ea2000c1e1900 */
        /* <DEDUP_REMOVED lines=12> */
[----:B------:R-:W5:Y:S01]  /*23c0*/  LDG.E R6, desc[UR8][R6.64] ;  /* 0x0000000806067981 */ /* 0x000f62000c1e1900 */
[----:B0-----:R-:W-:-:S06]  /*23d0*/  IMAD.MOV.U32 R26, RZ, RZ, RZ ;  /* 0x000000ffff1a7224 */ /* 0x001fcc00078e00ff */
[----:B------:R0:W5:Y:S01]  /*23e0*/  @!P0 LDG.E.CONSTANT R26, desc[UR8][R4.64+-0x4] ;  /* 0xfffffc08041a8981 */ /* 0x000162000c1e9900 */
[C---:B------:R-:W-:Y:S02]  /*23f0*/  LEA R46, R0.reuse, UR4, 0x2 ;  /* 0x00000004002e7c11 */ /* 0x040fe4000f8e10ff */
[----:B------:R-:W-:Y:S02]  /*2400*/  ISETP.NE.AND P0, PT, R0, RZ, PT ;  /* 0x000000ff0000720c */ /* 0x000fe40003f05270 */
[----:B------:R-:W-:Y:S02]  /*2410*/  ISETP.NE.AND P1, PT, R2, R12, PT ;  /* 0x0000000c0200720c */ /* 0x000fe40003f25270 */
[----:B------:R-:W-:Y:S01]  /*2420*/  ISETP.NE.AND P2, PT, R12, R14, PT ;  /* 0x0000000e0c00720c */ /* 0x000fe20003f45270 */
[----:B---3--:R-:W-:Y:S04]  /*2430*/  STS [R9], R40 ;  /* 0x0000002809007388 */ /* 0x008fe80000000800 */
[----:B----4-:R-:W-:Y:S04]  /*2440*/  STS [R9+0x80], R34 ;  /* 0x0000802209007388 */ /* 0x010fe80000000800 */
[----:B--2---:R-:W-:Y:S04]  /*2450*/  STS [R9+0x100], R42 ;  /* 0x0001002a09007388 */ /* 0x004fe80000000800 */
[----:B-----5:R-:W-:Y:S04]  /*2460*/  STS [R9+0x180], R44 ;  /* 0x0001802c09007388 */ /* 0x020fe80000000800 */
        /* <DEDUP_REMOVED lines=22> */
[----:B------:R-:W-:Y:S01]  /*25d0*/  FSEL R6, R15, R4, P2 ;  /* 0x000000040f067208 */ /* 0x000fe20001000000 */
[----:B------:R-:W-:-:S04]  /*25e0*/  IMAD.MOV.U32 R4, RZ, RZ, 0x2 ;  /* 0x00000002ff047424 */ /* 0x000fc800078e00ff */
[----:B--2---:R-:W-:Y:S01]  /*25f0*/  FADD R6, R17, R6 ;  /* 0x0000000611067221 */ /* 0x004fe20000000000 */
[----:B---3--:R-:W-:-:S04]  /*2600*/  ISETP.NE.AND P0, PT, R26, R2, PT ;  /* 0x000000021a00720c */ /* 0x008fc80003f05270 */
[----:B------:R-:W-:-:S09]  /*2610*/  SEL R5, RZ, 0x1, !P0 ;  /* 0x00000001ff057807 */ /* 0x000fd20004000000 */
[----:B------:R-:W-:Y:S01]  /*2620*/  @!P0 IMAD.MOV R4, RZ, RZ, 0x1 ;  /* 0x00000001ff048424 */ /* 0x000fe200078e02ff */
[----:B------:R-:W-:-:S04]  /*2630*/  ISETP.NE.AND P0, PT, R14, R16, PT ;  /* 0x000000100e00720c */ /* 0x000fc80003f05270 */
[----:B------:R-:W-:Y:S01]  /*2640*/  FSEL R6, R17, R6, P0 ;  /* 0x0000000611067208 */ /* 0x000fe20000000000 */
[----:B------:R-:W-:Y:S01]  /*2650*/  @!P1 IMAD.MOV R4, RZ, RZ, R5 ;  /* 0x000000ffff049224 */ /* 0x000fe200078e0205 */
[----:B------:R-:W-:-:S03]  /*2660*/  ISETP.NE.AND P1, PT, R16, R18, PT ;  /* 0x000000121000720c */ /* 0x000fc60003f25270 */
[C---:B------:R-:W-:Y:S01]  /*2670*/  FADD R6, R19.reuse, R6 ;  /* 0x0000000613067221 */ /* 0x040fe20000000000 */
[----:B------:R-:W-:Y:S02]  /*2680*/  VIADD R5, R4, 0x1 ;  /* 0x0000000104057836 */ /* 0x000fe40000000000 */
[----:B------:R-:W-:Y:S02]  /*2690*/  @!P2 IMAD.MOV R5, RZ, RZ, R4 ;  /* 0x000000ffff05a224 */ /* 0x000fe400078e0204 */
[----:B------:R-:W-:Y:S02]  /*26a0*/  FSEL R6, R19, R6, P1 ;  /* 0x0000000613067208 */ /* 0x000fe40000800000 */
[----:B------:R-:W-:Y:S02]  /*26b0*/  VIADD R4, R5, 0x1 ;  /* 0x0000000105047836 */ /* 0x000fe40000000000 */
[----:B------:R-:W-:Y:S02]  /*26c0*/  @!P0 IMAD.MOV R4, RZ, RZ, R5 ;  /* 0x000000ffff048224 */ /* 0x000fe400078e0205 */
[----:B------:R-:W-:Y:S01]  /*26d0*/  FADD R6, R21, R6 ;  /* 0x0000000615067221 */ /* 0x000fe20000000000 */
[----:B------:R-:W-:Y:S01]  /*26e0*/  ISETP.NE.AND P0, PT, R18, R20, PT ;  /* 0x000000141200720c */ /* 0x000fe20003f05270 */
[----:B------:R-:W-:-:S03]  /*26f0*/  VIADD R5, R4, 0x1 ;  /* 0x0000000104057836 */ /* 0x000fc60000000000 */
[----:B------:R-:W-:Y:S01]  /*2700*/  FSEL R6, R21, R6, P0 ;  /* 0x0000000615067208 */ /* 0x000fe20000000000 */
[----:B------:R-:W-:Y:S01]  /*2710*/  @!P1 IMAD.MOV R5, RZ, RZ, R4 ;  /* 0x000000ffff059224 */ /* 0x000fe200078e0204 */
[----:B------:R-:W-:-:S03]  /*2720*/  ISETP.NE.AND P1, PT, R20, R22, PT ;  /* 0x000000161400720c */ /* 0x000fc60003f25270 */
[----:B------:R-:W-:Y:S01]  /*2730*/  FADD R6, R23, R6 ;  /* 0x0000000617067221 */ /* 0x000fe20000000000 */
[----:B------:R-:W-:-:S03]  /*2740*/  VIADD R4, R5, 0x1 ;  /* 0x0000000105047836 */ /* 0x000fc60000000000 */
[----:B------:R-:W-:Y:S01]  /*2750*/  @!P0 IMAD.MOV R4, RZ, RZ, R5 ;  /* 0x000000ffff048224 */ /* 0x000fe200078e0205 */
[----:B------:R-:W-:Y:S02]  /*2760*/  ISETP.NE.AND P0, PT, R22, R24, PT ;  /* 0x000000181600720c */ /* 0x000fe40003f05270 */
[----:B------:R-:W-:Y:S02]  /*2770*/  FSEL R6, R23, R6, P1 ;  /* 0x0000000617067208 */ /* 0x000fe40000800000 */
[----:B------:R-:W-:Y:S01]  /*2780*/  ISETP.NE.AND P2, PT, R24, R37, PT ;  /* 0x000000251800720c */ /* 0x000fe20003f45270 */
[----:B------:R-:W-:Y:S02]  /*2790*/  VIADD R7, R4, 0x1 ;  /* 0x0000000104077836 */ /* 0x000fe40000000000 */
[----:B------:R-:W-:Y:S01]  /*27a0*/  FADD R6, R25, R6 ;  /* 0x0000000619067221 */ /* 0x000fe20000000000 */
[----:B------:R-:W-:-:S04]  /*27b0*/  @!P1 IMAD.MOV R7, RZ, RZ, R4 ;  /* 0x000000ffff079224 */ /* 0x000fc800078e0204 */
[----:B------:R-:W-:Y:S01]  /*27c0*/  FSEL R5, R25, R6, P0 ;  /* 0x0000000619057208 */ /* 0x000fe20000000000 */
[----:B------:R-:W-:Y:S02]  /*27d0*/  VIADD R6, R7, 0x1 ;  /* 0x0000000107067836 */ /* 0x000fe40000000000 */
[----:B------:R-:W-:Y:S02]  /*27e0*/  @!P0 IMAD.MOV R6, RZ, RZ, R7 ;  /* 0x000000ffff068224 */ /* 0x000fe400078e0207 */
[----:B------:R-:W-:Y:S02]  /*27f0*/  @!P2 FADD R40, R40, R5 ;  /* 0x000000052828a221 */ /* 0x000fe40000000000 */
[----:B------:R-:W-:Y:S02]  /*2800*/  VIADD R4, R6, 0x1 ;  /* 0x0000000106047836 */ /* 0x000fe40000000000 */
[----:B------:R-:W-:Y:S01]  /*2810*/  @!P2 IMAD.MOV R4, RZ, RZ, R6 ;  /* 0x000000ffff04a224 */ /* 0x000fe200078e0206 */
[----:B------:R-:W0:Y:S04]  /*2820*/  SHFL.UP PT, R7, R40, 0x1, RZ ;  /* 0x0420000028077989 */ /* 0x000e2800000e00ff */
[----:B------:R-:W1:Y:S01]  /*2830*/  SHFL.UP PT, R5, R4, 0x1, RZ ;  /* 0x0420000004057989 */ /* 0x000e6200000e00ff */
[----:B------:R-:W-:-:S02]  /*2840*/  ISETP.GE.AND P1, PT, R36, 0x1, PT ;  /* 0x000000012400780c */ /* 0x000fc40003f26270 */
[----:B------:R-:W-:Y:S01]  /*2850*/  ISETP.NE.AND P0, PT, R4, RZ, PT ;  /* 0x000000ff0400720c */ /* 0x000fe20003f05270 */
[----:B0-----:R-:W-:Y:S01]  /*2860*/  FADD R7, R40, R7 ;  /* 0x0000000728077221 */ /* 0x001fe20000000000 */
[----:B-1----:R-:W-:-:S09]  /*2870*/  SEL R5, R5, RZ, P1 ;  /* 0x000000ff05057207 */ /* 0x002fd20000800000 */
[----:B------:R-:W-:Y:S02]  /*2880*/  @P1 FSEL R40, R7, R40, !P0 ;  /* 0x0000002807281208 */ /* 0x000fe40004000000 */
[----:B------:R-:W-:-:S03]  /*2890*/  IADD3 R5, PT, PT, R5, R4, RZ ;  /* 0x0000000405057210 */ /* 0x000fc60007ffe0ff */
[----:B------:R-:W0:Y:S04]  /*28a0*/  SHFL.UP PT, R7, R40, 0x2, RZ ;  /* 0x0440000028077989 */ /* 0x000e2800000e00ff */
[----:B------:R-:W1:Y:S01]  /*28b0*/  SHFL.UP PT, R6, R5, 0x2, RZ ;  /* 0x0440000005067989 */ /* 0x000e6200000e00ff */
[----:B------:R-:W-:Y:S02]  /*28c0*/  ISETP.GE.AND P1, PT, R36, 0x2, PT ;  /* 0x000000022400780c */ /* 0x000fe40003f26270 */
[----:B------:R-:W-:Y:S01]  /*28d0*/  ISETP.NE.AND P0, PT, R5, RZ, PT ;  /* 0x000000ff0500720c */ /* 0x000fe20003f05270 */
[----:B0-----:R-:W-:Y:S01]  /*28e0*/  FADD R7, R40, R7 ;  /* 0x0000000728077221 */ /* 0x001fe20000000000 */
[----:B-1----:R-:W-:-:S09]  /*28f0*/  SEL R6, R6, RZ, P1 ;  /* 0x000000ff06067207 */ /* 0x002fd20000800000 */
[----:B------:R-:W-:Y:S01]  /*2900*/  @P1 FSEL R40, R7, R40, !P0 ;  /* 0x0000002807281208 */ /* 0x000fe20004000000 */
[----:B------:R-:W-:-:S04]  /*2910*/  IMAD.IADD R6, R5, 0x1, R6 ;  /* 0x0000000105067824 */ /* 0x000fc800078e0206 */
        /* <DEDUP_REMOVED lines=18> */
[C---:B------:R-:W-:Y:S02]  /*2a40*/  ISETP.NE.AND P2, PT, R36.reuse, 0x1f, PT ;  /* 0x0000001f2400780c */ /* 0x040fe40003f45270 */
[----:B------:R-:W-:Y:S02]  /*2a50*/  ISETP.GE.AND P1, PT, R36, 0x10, PT ;  /* 0x000000102400780c */ /* 0x000fe40003f26270 */
[----:B------:R-:W-:-:S09]  /*2a60*/  ISETP.NE.AND P0, PT, R4, RZ, PT ;  /* 0x000000ff0400720c */ /* 0x000fd20003f05270 */
[----:B------:R-:W-:Y:S01]  /*2a70*/  @!P2 LEA R44, R41, UR4, 0x3 ;  /* 0x00000004292cac11 */ /* 0x000fe2000f8e18ff */
[----:B0-----:R-:W-:Y:S01]  /*2a80*/  FADD R7, R40, R7 ;  /* 0x0000000728077221 */ /* 0x001fe20000000000 */
[----:B-1----:R-:W-:-:S04]  /*2a90*/  SEL R5, R6, RZ, P1 ;  /* 0x000000ff06057207 */ /* 0x002fc80000800000 */
[----:B------:R-:W-:Y:S01]  /*2aa0*/  FSEL R43, R7, R40, !P0 ;  /* 0x00000028072b7208 */ /* 0x000fe20004000000 */
[----:B------:R-:W-:-:S05]  /*2ab0*/  IMAD.IADD R42, R4, 0x1, R5 ;  /* 0x00000001042a7824 */ /* 0x000fca00078e0205 */
[----:B------:R-:W-:Y:S01]  /*2ac0*/  @!P2 STS.64 [R44], R42 ;  /* 0x0000002a2c00a388 */ /* 0x000fe20000000a00 */
[----:B------:R-:W-:Y:S06]  /*2ad0*/  BAR.SYNC.DEFER_BLOCKING 0x0 ;  /* 0x0000000000007b1d */ /* 0x000fec0000010000 */
[----:B------:R-:W0:Y:S04]  /*2ae0*/  LDS.128 R8, [UR4] ;  /* 0x00000004ff087984 */ /* 0x000e280008000c00 */
[----:B------:R-:W1:Y:S04]  /*2af0*/  LDS.128 R28, [UR4+0x10] ;  /* 0x00001004ff1c7984 */ /* 0x000e680008000c00 */
[----:B------:R-:W2:Y:S04]  /*2b00*/  LDS.128 R32, [UR4+0x20] ;  /* 0x00002004ff207984 */ /* 0x000ea80008000c00 */
[----:B------:R-:W3:Y:S01]  /*2b10*/  LDS.128 R4, [UR4+0x30] ;  /* 0x00003004ff047984 */ /* 0x000ee20008000c00 */
[----:B------:R-:W-:-:S02]  /*2b20*/  FSEL R27, R40, R43, !P1 ;  /* 0x0000002b281b7208 */ /* 0x000fc40004800000 */
[C---:B------:R-:W-:Y:S02]  /*2b30*/  ISETP.NE.AND P6, PT, R41.reuse, 0x2, PT ;  /* 0x000000022900780c */ /* 0x040fe40003fc5270 */
[----:B------:R-:W-:Y:S01]  /*2b40*/  ISETP.NE.AND P0, PT, R41, 0x3, PT ;  /* 0x000000032900780c */ /* 0x000fe20003f05270 */
[----:B0-----:R-:W-:Y:S01]  /*2b50*/  IMAD.IADD R39, R8, 0x1, R10 ;  /* 0x0000000108277824 */ /* 0x001fe200078e020a */
[----:B------:R-:W-:-:S03]  /*2b60*/  ISETP.NE.AND P1, PT, R10, RZ, PT ;  /* 0x000000ff0a00720c */ /* 0x000fc60003f25270 */
[C---:B-1----:R-:W-:Y:S01]  /*2b70*/  IMAD.IADD R43, R39.reuse, 0x1, R28 ;  /* 0x00000001272b7824 */ /* 0x042fe200078e021c */
[----:B------:R-:W-:Y:S02]  /*2b80*/  SEL R8, R39, R8, !P6 ;  /* 0x0000000827087207 */ /* 0x000fe40007000000 */
[----:B------:R-:W-:Y:S01]  /*2b90*/  ISETP.NE.AND P5, PT, R28, RZ, PT ;  /* 0x000000ff1c00720c */ /* 0x000fe20003fa5270 */
[----:B------:R-:W0:Y:S01]  /*2ba0*/  SHFL.UP PT, R39, R42, 0x1, RZ ;  /* 0x042000002a277989 */ /* 0x000e2200000e00ff */
[----:B------:R-:W-:Y:S02]  /*2bb0*/  ISETP.NE.AND P2, PT, R30, RZ, PT ;  /* 0x000000ff1e00720c */ /* 0x000fe40003f45270 */
[----:B--2---:R-:W-:-:S03]  /*2bc0*/  ISETP.NE.AND P3, PT, R32, RZ, PT ;  /* 0x000000ff2000720c */ /* 0x004fc60003f65270 */
[----:B------:R-:W-:Y:S01]  /*2bd0*/  @!P1 FADD R11, R9, R11 ;  /* 0x0000000b090b9221 */ /* 0x000fe20000000000 */
[----:B------:R-:W-:Y:S02]  /*2be0*/  ISETP.GE.U32.AND P1, PT, R0, 0x20, PT ;  /* 0x000000200000780c */ /* 0x000fe40003f26070 */
[----:B------:R-:W-:Y:S01]  /*2bf0*/  SEL R10, R43, R8, !P0 ;  /* 0x000000082b0a7207 */ /* 0x000fe20004000000 */
[----:B------:R-:W-:Y:S01]  /*2c00*/  IMAD.IADD R43, R30, 0x1, R43 ;  /* 0x000000011e2b7824 */ /* 0x000fe200078e022b */
[C---:B------:R-:W-:Y:S01]  /*2c10*/  FSEL R8, R11.reuse, R9, !P6 ;  /* 0x000000090b087208 */ /* 0x040fe20007000000 */
[----:B------:R-:W-:Y:S01]  /*2c20*/  @!P5 FADD R29, R11, R29 ;  /* 0x0000001d0b1dd221 */ /* 0x000fe20000000000 */
[----:B------:R-:W-:Y:S01]  /*2c30*/  ISETP.NE.AND P5, PT, R34, RZ, PT ;  /* 0x000000ff2200720c */ /* 0x000fe20003fa5270 */
[----:B------:R-:W1:Y:S01]  /*2c40*/  SHFL.UP PT, R27, R27, 0x1, RZ ;  /* 0x042000001b1b7989 */ /* 0x000e6200000e00ff */
[----:B------:R-:W-:Y:S01]  /*2c50*/  ISETP.NE.AND P4, PT, R41, 0x4, PT ;  /* 0x000000042900780c */ /* 0x000fe20003f85270 */
[----:B------:R-:W-:Y:S01]  /*2c60*/  @!P2 FADD R31, R31, R29 ;  /* 0x0000001d1f1fa221 */ /* 0x000fe20000000000 */
[----:B------:R-:W-:-:S02]  /*2c70*/  FSEL R8, R29, R8, !P0 ;  /* 0x000000081d087208 */ /* 0x000fc40004000000 */
[----:B---3--:R-:W-:Y:S01]  /*2c80*/  ISETP.NE.AND P2, PT, R4, RZ, PT ;  /* 0x000000ff0400720c */ /* 0x008fe20003f45270 */
[----:B------:R-:W-:Y:S01]  /*2c90*/  @!P3 FADD R33, R31, R33 ;  /* 0x000000211f21b221 */ /* 0x000fe20000000000 */
[C---:B------:R-:W-:Y:S01]  /*2ca0*/  SEL R10, R43.reuse, R10, !P4 ;  /* 0x0000000a2b0a7207 */ /* 0x040fe20006000000 */
[----:B------:R-:W-:Y:S01]  /*2cb0*/  IMAD.IADD R43, R43, 0x1, R32 ;  /* 0x000000012b2b7824 */ /* 0x000fe200078e0220 */
[----:B------:R-:W-:Y:S02]  /*2cc0*/  ISETP.NE.AND P0, PT, R41, 0x5, PT ;  /* 0x000000052900780c */ /* 0x000fe40003f05270 */
[----:B------:R-:W-:Y:S02]  /*2cd0*/  FSEL R8, R31, R8, !P4 ;  /* 0x000000081f087208 */ /* 0x000fe40006000000 */
[----:B0-----:R-:W-:Y:S01]  /*2ce0*/  @P1 ISETP.NE.AND P3, PT, R39, RZ, PT ;  /* 0x000000ff2700120c */ /* 0x001fe20003f65270 */
[----:B------:R-:W-:Y:S01]  /*2cf0*/  @!P5 FADD R35, R35, R33 ;  /* 0x000000212323d221 */ /* 0x000fe20000000000 */
[----:B------:R-:W-:-:S02]  /*2d00*/  SEL R10, R43, R10, !P0 ;  /* 0x0000000a2b0a7207 */ /* 0x000fc40004000000 */
[----:B------:R-:W-:Y:S02]  /*2d10*/  FSEL R8, R33, R8, !P0 ;  /* 0x0000000821087208 */ /* 0x000fe40004000000 */
[----:B------:R-:W-:Y:S02]  /*2d20*/  PLOP3.LUT P0, PT, PT, PT, PT, 0x80, 0x8 ;  /* 0x000000000008781c */ /* 0x000fe40003f0f070 */
[----:B------:R-:W-:Y:S02]  /*2d30*/  ISETP.NE.AND P4, PT, R41, 0x6, PT ;  /* 0x000000062900780c */ /* 0x000fe40003f85270 */
[----:B------:R-:W-:Y:S01]  /*2d40*/  @P1 PLOP3.LUT P0, PT, P3, PT, PT, 0x80, 0x8 ;  /* 0x000000000008181c */ /* 0x000fe20001f0f070 */
[----:B------:R-:W-:Y:S02]  /*2d50*/  IMAD.IADD R43, R34, 0x1, R43 ;  /* 0x00000001222b7824 */ /* 0x000fe400078e022b */
[----:B------:R-:W-:Y:S01]  /*2d60*/  @!P2 FADD R5, R35, R5 ;  /* 0x000000052305a221 */ /* 0x000fe20000000000 */
[----:B------:R-:W-:-:S02]  /*2d70*/  ISETP.NE.AND P3, PT, R41, 0x7, PT ;  /* 0x000000072900780c */ /* 0x000fc40003f65270 */
[----:B------:R-:W-:Y:S02]  /*2d80*/  FSEL R8, R35, R8, !P4 ;  /* 0x0000000823087208 */ /* 0x000fe40006000000 */
[----:B------:R-:W-:Y:S02]  /*2d90*/  ISETP.NE.AND P2, PT, R6, RZ, PT ;  /* 0x000000ff0600720c */ /* 0x000fe40003f45270 */
[C---:B------:R-:W-:Y:S01]  /*2da0*/  SEL R10, R43.reuse, R10, !P4 ;  /* 0x0000000a2b0a7207 */ /* 0x040fe20006000000 */
[----:B------:R-:W-:Y:S01]  /*2db0*/  IMAD.IADD R43, R43, 0x1, R4 ;  /* 0x000000012b2b7824 */ /* 0x000fe200078e0204 */
[----:B------:R-:W-:Y:S02]  /*2dc0*/  FSEL R8, R5, R8, !P3 ;  /* 0x0000000805087208 */ /* 0x000fe40005800000 */
[----:B------:R-:W-:Y:S02]  /*2dd0*/  @P1 ISETP.NE.AND P4, PT, R36, RZ, PT ;  /* 0x000000ff2400120c */ /* 0x000fe40003f85270 */
[----:B------:R-:W-:Y:S01]  /*2de0*/  SEL R10, R43, R10, !P3 ;  /* 0x0000000a2b0a7207 */ /* 0x000fe20005800000 */
[----:B-1----:R-:W-:Y:S01]  /*2df0*/  @!P0 FADD R27, R27, R8 ;  /* 0x000000081b1b8221 */ /* 0x002fe20000000000 */
[----:B------:R-:W-:Y:S01]  /*2e00*/  @P1 SEL R9, R39, RZ, P4 ;  /* 0x000000ff27091207 */ /* 0x000fe20002000000 */
[----:B------:R-:W-:-:S02]  /*2e10*/  IMAD.IADD R32, R6, 0x1, R43 ;  /* 0x0000000106207824 */ /* 0x000fc400078e022b */
[----:B------:R-:W-:Y:S01]  /*2e20*/  @!P2 FADD R7, R7, R5 ;  /* 0x000000050707a221 */ /* 0x000fe20000000000 */
[----:B------:R-:W-:Y:S01]  /*2e30*/  @P1 FSEL R27, R8, R27, !P4 ;  /* 0x0000001b081b1208 */ /* 0x000fe20006000000 */
[----:B------:R-:W-:Y:S01]  /*2e40*/  @P1 IMAD.IADD R39, R10, 0x1, R9 ;  /* 0x000000010a271824 */ /* 0x000fe200078e0209 */
[----:B------:R-:W-:Y:S06]  /*2e50*/  @P1 BRA `(.L_x_926) ;  /* 0x0000000c00081947 */ /* 0x000fec0003800000 */
[----:B------:R-:W0:Y:S01]  /*2e60*/  LDC.64 R28, c[0x0][0x3c0] ;  /* 0x0000f000ff1c7b82 */ /* 0x000e220000000a00 */
[----:B------:R-:W-:Y:S01]  /*2e70*/  ISETP.NE.AND P0, PT, R0, RZ, PT ;  /* 0x000000ff0000720c */ /* 0x000fe20003f05270 */
[----:B------:R-:W1:-:S12]  /*2e80*/  LDCU UR5, c[0x0][0x370] ;  /* 0x00006e00ff0577ac */ /* 0x000e580008000800 */
[----:B------:R-:W-:Y:S01]  /*2e90*/  @!P0 IMAD.MOV.U32 R10, RZ, RZ, 0x64 ;  /* 0x00000064ff0a8424 */ /* 0x000fe200078e00ff */
[----:B------:R2:W-:Y:S01]  /*2ea0*/  @!P0 STS [UR4+0x74], R32 ;  /* 0x00007420ff008988 */ /* 0x0005e20008000804 */
[----:B------:R-:W-:Y:S02]  /*2eb0*/  @!P0 IMAD.MOV.U32 R11, RZ, RZ, 0x0 ;  /* 0x00000000ff0b8424 */ /* 0x000fe400078e00ff */
[----:B------:R-:W-:Y:S01]  /*2ec0*/  @!P0 IMAD.MOV.U32 R8, RZ, RZ, R32 ;  /* 0x000000ffff088224 */ /* 0x000fe200078e0020 */
[----:B------:R2:W-:Y:S01]  /*2ed0*/  @!P0 STS [UR4+0x78], R7 ;  /* 0x00007807ff008988 */ /* 0x0005e20008000804 */
[----:B------:R-:W-:Y:S01]  /*2ee0*/  @!P0 IMAD.MOV.U32 R9, RZ, RZ, R7 ;  /* 0x000000ffff098224 */ /* 0x000fe200078e0007 */
[----:B-1----:R-:W-:Y:S01]  /*2ef0*/  UISETP.GT.U32.AND UP0, UPT, UR5, 0x1f3, UPT ;  /* 0x000001f30500788c */ /* 0x002fe2000bf04070 */
[----:B0-----:R-:W-:-:S05]  /*2f00*/  IMAD.WIDE.U32 R28, R38, 0x10, R28 ;  /* 0x00000010261c7825 */ /* 0x001fca00078e001c */
[----:B------:R2:W-:Y:S03]  /*2f10*/  @!P0 ST.E.128.STRONG.GPU desc[UR8][R28.64+0x200], R8 ;  /* 0x000200081c008985 */ /* 0x0005e6000c10fd08 */
[----:B------:R-:W-:Y:S05]  /*2f20*/  BRA.U UP0, `(.L_x_927) ;  /* 0x0000000100087547 */ /* 0x000fea000b800000 */
[----:B------:R0:W-:Y:S06]  /*2f30*/  MEMBAR.SC.CTA ;  /* 0x0000000000007992 */ /* 0x0001ec0000000000 */
[----:B0-----:R-:W-:Y:S05]  /*2f40*/  BRA `(.L_x_928) ;  /* 0x0000000000087947 */ /* 0x001fea0003800000 */
.L_x_927:
[----:B------:R-:W-:Y:S05]  /*2f50*/  NANOSLEEP 0x1c2 ;  /* 0x000001c20000795d */ /* 0x000fea0003800000 */
[----:B------:R-:W-:Y:S01]  /*2f60*/  NOP ;  /* 0x0000000000007918 */ /* 0x000fe20000000000 */
.L_x_928:
[----:B------:R-:W-:-:S03]  /*2f70*/  IMAD.WIDE.U32 R4, R0, 0x10, RZ ;  /* 0x0000001000047825 */ /* 0x000fc600078e00ff */
[----:B------:R-:W-:Y:S02]  /*2f80*/  LOP3.LUT R31, R4, 0xfffffff0, RZ, 0x3c, !PT ;  /* 0xfffffff0041f7812 */ /* 0x000fe400078e3cff */
[----:B------:R-:W-:Y:S02]  /*2f90*/  LOP3.LUT R5, RZ, R5, RZ, 0x33, !PT ;  /* 0x00000005ff057212 */ /* 0x000fe400078e33ff */
[----:B------:R-:W-:-:S05]  /*2fa0*/  IADD3 R30, P0, PT, R28, R31, RZ ;  /* 0x0000001f1c1e7210 */ /* 0x000fca0007f1e0ff */
[----:B------:R-:W-:-:S08]  /*2fb0*/  IMAD.X R31, R29, 0x1, R5, P0 ;  /* 0x000000011d1f7824 */ /* 0x000fd000000e0605 */
.L_x_930:
[----:B--2---:R-:W2:Y:S01]  /*2fc0*/  LD.E.128.STRONG.GPU R8, desc[UR8][R30.64+0x200] ;  /* 0x000200081e087980 */ /* 0x004ea2000c10fd00 */
[----:B------:R-:W-:Y:S05]  /*2fd0*/  YIELD ;  /* 0x0000000000007946 */ /* 0x000fea0003800000 */
[----:B------:R-:W-:Y:S01]  /*2fe0*/  UMOV UR5, 0xffffffff ;  /* 0xffffffff00057882 */ /* 0x000fe20000000000 */
[----:B--2---:R-:W-:-:S04]  /*2ff0*/  ISETP.NE.U32.AND P0, PT, R10, 0x63, PT ;  /* 0x000000630a00780c */ /* 0x004fc80003f05070 */
[----:B------:R-:W-:Y:S01]  /*3000*/  ISETP.NE.AND.EX P0, PT, R11, RZ, PT, P0 ;  /* 0x000000ff0b00720c */ /* 0x000fe20003f05300 */
[----:B------:R-:W-:-:S12]  /*3010*/  BRA.DIV UR5, `(.L_x_929) ;  /* 0x0000006e05587947 */ /* 0x000fd8000b800000 */
[----:B------:R-:W-:-:S13]  /*3020*/  VOTE.ANY P0, !P0 ;  /* 0x0000000000ff7806 */ /* 0x000fda0004000100 */
.L_x_986:
[----:B------:R-:W-:Y:S05]  /*3030*/  @P0 BRA `(.L_x_930) ;  /* 0xfffffffc00e00947 */ /* 0x000fea000383ffff */
[----:B------:R-:W-:Y:S01]  /*3040*/  UMOV UR5, 0xffffffff ;  /* 0xffffffff00057882 */ /* 0x000fe20000000000 */
[----:B------:R-:W-:-:S04]  /*3050*/  ISETP.NE.U32.AND P0, PT, R10, 0x65, PT ;  /* 0x000000650a00780c */ /* 0x000fc80003f05070 */
[----:B------:R-:W-:Y:S01]  /*3060*/  ISETP.NE.AND.EX P0, PT, R11, RZ, PT, P0 ;  /* 0x000000ff0b00720c */ /* 0x000fe20003f05300 */
[----:B------:R-:W-:-:S12]  /*3070*/  BRA.DIV UR5, `(.L_x_931) ;  /* 0x0000006e05607947 */ /* 0x000fd8000b800000 */
[----:B------:R-:W0:Y:S01]  /*3080*/  S2R R31, SR_GEMASK ;  /* 0x00000000001f7919 */ /* 0x000e220000003c00 */
[----:B------:R-:W-:Y:S01]  /*3090*/  VOTE.ANY R4, PT, !P0 ;  /* 0x0000000000047806 */ /* 0x000fe200040e0100 */
[----:B------:R-:W-:Y:S01]  /*30a0*/  VIADD R6, R36, 0x10 ;  /* 0x0000001024067836 */ /* 0x000fe20000000000 */
[----:B------:R-:W-:Y:S02]  /*30b0*/  ISETP.NE.AND P1, PT, R8, RZ, PT ;  /* 0x000000ff0800720c */ /* 0x000fe40003f25270 */
[----:B0-----:R-:W-:-:S05]  /*30c0*/  LOP3.LUT R4, R4, 0x80000000, R31, 0xec, !PT ;  /* 0x8000000004047812 */ /* 0x001fca00078eec1f */
[----:B------:R-:W-:-:S05]  /*30d0*/  VIADD R5, R4, 0xffffffff ;  /* 0xffffffff04057836 */ /* 0x000fca0000000000 */
[----:B------:R-:W-:Y:S01]  /*30e0*/  LOP3.LUT R5, R4, R5, RZ, 0xc, !PT ;  /* 0x0000000504057212 */ /* 0x000fe200078e0cff */
[----:B------:R-:W-:-:S03]  /*30f0*/  VIADD R4, R36, 0x2 ;  /* 0x0000000224047836 */ /* 0x000fc60000000000 */
[----:B------:R-:W0:Y:S02]  /*3100*/  POPC R41, R5 ;  /* 0x0000000500297309 */ /* 0x000e240000000000 */
[----:B0-----:R-:W0:Y:S01]  /*3110*/  SHFL.DOWN PT, R42, R9, 0x1, R41 ;  /* 0x08200000092a7989 */ /* 0x001e2200000e0029 */
[-C--:B------:R-:W-:Y:S02]  /*3120*/  ISETP.GE.AND P0, PT, R36, R41.reuse, PT ;  /* 0x000000292400720c */ /* 0x080fe40003f06270 */
[----:B------:R-:W-:Y:S01]  /*3130*/  ISETP.GT.AND P2, PT, R6, R41, PT ;  /* 0x000000290600720c */ /* 0x000fe20003f44270 */
[----:B------:R-:W1:Y:S01]  /*3140*/  SHFL.DOWN PT, R30, R8, 0x1, R41 ;  /* 0x08200000081e7989 */ /* 0x000e6200000e0029 */
[----:B0-----:R-:W-:Y:S01]  /*3150*/  FADD R33, R9, R42 ;  /* 0x0000002a09217221 */ /* 0x001fe20000000000 */
[----:B-1----:R-:W-:-:S04]  /*3160*/  SEL R35, R30, RZ, !P0 ;  /* 0x000000ff1e237207 */ /* 0x002fc80004000000 */
[----:B------:R-:W-:Y:S01]  /*3170*/  FSEL R33, R33, R9, !P1 ;  /* 0x0000000921217208 */ /* 0x000fe20004800000 */
[----:B------:R-:W-:-:S03]  /*3180*/  IMAD.IADD R30, R8, 0x1, R35 ;  /* 0x00000001081e7824 */ /* 0x000fc600078e0223 */
[----:B------:R-:W-:Y:S02]  /*3190*/  FSEL R33, R33, R9, !P0 ;  /* 0x0000000921217208 */ /* 0x000fe40004000000 */
[----:B------:R-:W-:Y:S01]  /*31a0*/  ISETP.GT.AND P0, PT, R4, R41, PT ;  /* 0x000000290400720c */ /* 0x000fe20003f04270 */
[----:B------:R-:W-:Y:S01]  /*31b0*/  VIADD R4, R36, 0x4 ;  /* 0x0000000424047836 */ /* 0x000fe20000000000 */
[----:B------:R-:W0:Y:S01]  /*31c0*/  SHFL.DOWN PT, R42, R30, 0x2, R41 ;  /* 0x084000001e2a7989 */ /* 0x000e2200000e0029 */
[----:B------:R-:W-:-:S03]  /*31d0*/  ISETP.NE.AND P1, PT, R30, RZ, PT ;  /* 0x000000ff1e00720c */ /* 0x000fc60003f25270 */
[----:B------:R-:W1:Y:S01]  /*31e0*/  SHFL.DOWN PT, R34, R33, 0x2, R41 ;  /* 0x0840000021227989 */ /* 0x000e6200000e0029 */
[----:B0-----:R-:W-:Y:S01]  /*31f0*/  SEL R5, R42, RZ, !P0 ;  /* 0x000000ff2a057207 */ /* 0x001fe20004000000 */
[----:B-1----:R-:W-:-:S04]  /*3200*/  FADD R34, R33, R34 ;  /* 0x0000002221227221 */ /* 0x002fc80000000000 */
[----:B------:R-:W-:Y:S01]  /*3210*/  IMAD.IADD R8, R30, 0x1, R5 ;  /* 0x000000011e087824 */ /* 0x000fe200078e0205 */
[----:B------:R-:W-:-:S04]  /*3220*/  @!P0 FSEL R33, R34, R33, !P1 ;  /* 0x0000002122218208 */ /* 0x000fc80004800000 */
[----:B------:R-:W0:Y:S01]  /*3230*/  SHFL.DOWN PT, R9, R8, 0x4, R41 ;  /* 0x0880000008097989 */ /* 0x000e2200000e0029 */
[----:B------:R-:W-:Y:S01]  /*3240*/  ISETP.GT.AND P0, PT, R4, R41, PT ;  /* 0x000000290400720c */ /* 0x000fe20003f04270 */
[----:B------:R-:W-:Y:S01]  /*3250*/  VIADD R4, R36, 0x8 ;  /* 0x0000000824047836 */ /* 0x000fe20000000000 */
[----:B------:R-:W-:Y:S01]  /*3260*/  ISETP.NE.AND P1, PT, R8, RZ, PT ;  /* 0x000000ff0800720c */ /* 0x000fe20003f25270 */
[----:B------:R-:W1:Y:S01]  /*3270*/  SHFL.DOWN PT, R42, R33, 0x4, R41 ;  /* 0x08800000212a7989 */ /* 0x000e6200000e0029 */
[----:B0-----:R-:W-:Y:S01]  /*3280*/  SEL R9, R9, RZ, !P0 ;  /* 0x000000ff09097207 */ /* 0x001fe20004000000 */
[----:B-1----:R-:W-:-:S04]  /*3290*/  FADD R42, R33, R42 ;  /* 0x0000002a212a7221 */ /* 0x002fc80000000000 */
[----:B------:R-:W-:-:S04]  /*32a0*/  IMAD.IADD R30, R8, 0x1, R9 ;  /* 0x00000001081e7824 */ /* 0x000fc800078e0209 */
[----:B------:R-:W-:Y:S01]  /*32b0*/  @!P0 FSEL R33, R42, R33, !P1 ;  /* 0x000000212a218208 */ /* 0x000fe20004800000 */
[----:B------:R-:W0:Y:S01]  /*32c0*/  SHFL.DOWN PT, R9, R30, 0x8, R41 ;  /* 0x090000001e097989 */ /* 0x000e2200000e0029 */
[----:B------:R-:W-:Y:S02]  /*32d0*/  ISETP.GT.AND P0, PT, R4, R41, PT ;  /* 0x000000290400720c */ /* 0x000fe40003f04270 */
[----:B------:R-:W-:Y:S01]  /*32e0*/  ISETP.NE.AND P1, PT, R30, RZ, PT ;  /* 0x000000ff1e00720c */ /* 0x000fe20003f25270 */
[----:B------:R-:W1:Y:S01]  /*32f0*/  SHFL.DOWN PT, R42, R33, 0x8, R41 ;  /* 0x09000000212a7989 */ /* 0x000e6200000e0029 */
[----:B------:R-:W2:Y:S01]  /*3300*/  LDC.64 R4, c[0x0][0x3c0] ;  /* 0x0000f000ff047b82 */ /* 0x000ea20000000a00 */
[----:B0-----:R-:W-:Y:S01]  /*3310*/  SEL R9, R9, RZ, !P0 ;  /* 0x000000ff09097207 */ /* 0x001fe20004000000 */
[----:B-1----:R-:W-:-:S04]  /*3320*/  FADD R42, R33, R42 ;  /* 0x0000002a212a7221 */ /* 0x002fc80000000000 */
[----:B------:R-:W-:Y:S01]  /*3330*/  IMAD.IADD R8, R30, 0x1, R9 ;  /* 0x000000011e087824 */ /* 0x000fe200078e0209 */
[----:B--2---:R-:W-:Y:S02]  /*3340*/  IADD3 R34, P4, PT, R4, 0x200, RZ ;  /* 0x0000020004227810 */ /* 0x004fe40007f9e0ff */
[----:B------:R-:W-:Y:S02]  /*3350*/  @!P0 FSEL R33, R42, R33, !P1 ;  /* 0x000000212a218208 */ /* 0x000fe40004800000 */
[----:B------:R-:W0:Y:S01]  /*3360*/  SHFL.DOWN PT, R9, R8, 0x10, R41 ;  /* 0x0a00000008097989 */ /* 0x000e2200000e0029 */
[----:B------:R-:W-:Y:S01]  /*3370*/  ISETP.NE.U32.AND P1, PT, R10, 0x65, PT ;  /* 0x000000650a00780c */ /* 0x000fe20003f25070 */
[----:B------:R-:W-:Y:S01]  /*3380*/  IMAD.X R35, RZ, RZ, R5, P4 ;  /* 0x000000ffff237224 */ /* 0x000fe200020e0605 */
[----:B------:R-:W-:Y:S01]  /*3390*/  ISETP.NE.AND P3, PT, R8, RZ, PT ;  /* 0x000000ff0800720c */ /* 0x000fe20003f65270 */
[----:B------:R-:W1:Y:S01]  /*33a0*/  SHFL.DOWN PT, R42, R33, 0x10, R41 ;  /* 0x0a000000212a7989 */ /* 0x000e6200000e0029 */
[----:B------:R-:W-:-:S02]  /*33b0*/  ISETP.NE.AND.EX P1, PT, R11, RZ, PT, P1 ;  /* 0x000000ff0b00720c */ /* 0x000fc40003f25310 */
[----:B------:R-:W-:-:S05]  /*33c0*/  LOP3.LUT R11, RZ, R0, RZ, 0x33, !PT ;  /* 0x00000000ff0b7212 */ /* 0x000fca00078e33ff */
[----:B------:R-:W-:-:S06]  /*33d0*/  IMAD.IADD R38, R11, 0x1, R38 ;  /* 0x000000010b267824 */ /* 0x000fcc00078e0226 */
[----:B------:R-:W-:Y:S02]  /*33e0*/  VOTE.ALL P0, P1 ;  /* 0x0000000000ff7806 */ /* 0x000fe40000800000 */
[----:B0-----:R-:W-:Y:S01]  /*33f0*/  SEL R9, R9, RZ, !P2 ;  /* 0x000000ff09097207 */ /* 0x001fe20005000000 */
[----:B-1----:R-:W-:-:S04]  /*3400*/  FADD R42, R33, R42 ;  /* 0x0000002a212a7221 */ /* 0x002fc80000000000 */
[----:B------:R-:W-:Y:S01]  /*3410*/  IMAD.IADD R30, R8, 0x1, R9 ;  /* 0x00000001081e7824 */ /* 0x000fe200078e0209 */
[----:B------:R-:W-:-:S05]  /*3420*/  @!P2 FSEL R33, R42, R33, !P3 ;  /* 0x000000212a21a208 */ /* 0x000fca0005800000 */
[----:B------:R-:W-:-:S07]  /*3430*/  IMAD.MOV.U32 R8, RZ, RZ, R33 ;  /* 0x000000ffff087224 */ /* 0x000fce00078e0021 */
.L_x_1000:
[----:B------:R-:W-:Y:S05]  /*3440*/  @!P0 BRA `(.L_x_932) ;  /* 0x0000000400248947 */ /* 0x000fea0003800000 */
[----:B------:R-:W-:-:S07]  /*3450*/  IMAD.MOV.U32 R33, RZ, RZ, R38 ;  /* 0x000000ffff217224 */ /* 0x000fce00078e0026 */
.L_x_936:
[----:B------:R-:W-:Y:S02]  /*3460*/  IMAD.MOV.U32 R38, RZ, RZ, R8 ;  /* 0x000000ffff267224 */ /* 0x000fe400078e0008 */
[----:B------:R-:W-:-:S07]  /*3470*/  IMAD.WIDE R40, R33, 0x10, R34 ;  /* 0x0000001021287825 */ /* 0x000fce00078e0222 */
.L_x_934:
[----:B------:R-:W2:Y:S01]  /*3480*/  LD.E.128.STRONG.GPU R8, desc[UR8][R40.64+-0x200] ;  /* 0xfffe000828087980 */ /* 0x000ea2000c10fd00 */
[----:B------:R-:W-:Y:S05]  /*3490*/  YIELD ;  /* 0x0000000000007946 */ /* 0x000fea0003800000 */
[----:B------:R-:W-:Y:S01]  /*34a0*/  UMOV UR5, 0xffffffff ;  /* 0xffffffff00057882 */ /* 0x000fe20000000000 */
[----:B--2---:R-:W-:-:S04]  /*34b0*/  ISETP.NE.U32.AND P0, PT, R10, 0x63, PT ;  /* 0x000000630a00780c */ /* 0x004fc80003f05070 */
[----:B------:R-:W-:Y:S01]  /*34c0*/  ISETP.NE.AND.EX P0, PT, R11, RZ, PT, P0 ;  /* 0x000000ff0b00720c */ /* 0x000fe20003f05300 */
[----:B------:R-:W-:-:S12]  /*34d0*/  BRA.DIV UR5, `(.L_x_933) ;  /* 0x0000007205047947 */ /* 0x000fd8000b800000 */
[----:B------:R-:W-:-:S13]  /*34e0*/  VOTE.ANY P0, !P0 ;  /* 0x0000000000ff7806 */ /* 0x000fda0004000100 */
.L_x_1003:
[----:B------:R-:W-:Y:S05]  /*34f0*/  @P0 BRA `(.L_x_934) ;  /* 0xfffffffc00e00947 */ /* 0x000fea000383ffff */
[----:B------:R-:W-:Y:S01]  /*3500*/  UMOV UR5, 0xffffffff ;  /* 0xffffffff00057882 */ /* 0x000fe20000000000 */
[----:B------:R-:W-:-:S04]  /*3510*/  ISETP.NE.U32.AND P0, PT, R10, 0x65, PT ;  /* 0x000000650a00780c */ /* 0x000fc80003f05070 */
[----:B------:R-:W-:Y:S01]  /*3520*/  ISETP.NE.AND.EX P0, PT, R11, RZ, PT, P0 ;  /* 0x000000ff0b00720c */ /* 0x000fe20003f05300 */
[----:B------:R-:W-:-:S12]  /*3530*/  BRA.DIV UR5, `(.L_x_935) ;  /* 0x00000072050c7947 */ /* 0x000fd8000b800000 */
[----:B------:R-:W-:Y:S02]  /*3540*/  VOTE.ANY R4, PT, !P0 ;  /* 0x0000000000047806 */ /* 0x000fe400040e0100 */
[----:B------:R-:W-:Y:S02]  /*3550*/  ISETP.NE.AND P1, PT, R8, RZ, PT ;  /* 0x000000ff0800720c */ /* 0x000fe40003f25270 */
[----:B------:R-:W-:Y:S02]  /*3560*/  LOP3.LUT R4, R4, 0x80000000, R31, 0xec, !PT ;  /* 0x8000000004047812 */ /* 0x000fe400078eec1f */
[----:B------:R-:W-:Y:S02]  /*3570*/  ISETP.NE.AND P3, PT, R30, RZ, PT ;  /* 0x000000ff1e00720c */ /* 0x000fe40003f65270 */
[----:B------:R-:W-:Y:S01]  /*3580*/  IADD3 R33, PT, PT, R33, -0x20, RZ ;  /* 0xffffffe021217810 */ /* 0x000fe20007ffe0ff */
[----:B------:R-:W-:-:S05]  /*3590*/  VIADD R5, R4, 0xffffffff ;  /* 0xffffffff04057836 */ /* 0x000fca0000000000 */
[----:B------:R-:W-:Y:S01]  /*35a0*/  LOP3.LUT R5, R4, R5, RZ, 0xc, !PT ;  /* 0x0000000504057212 */ /* 0x000fe200078e0cff */
[----:B------:R-:W-:-:S03]  /*35b0*/  VIADD R4, R36, 0x2 ;  /* 0x0000000224047836 */ /* 0x000fc60000000000 */
[----:B------:R-:W0:Y:S02]  /*35c0*/  POPC R41, R5 ;  /* 0x0000000500297309 */ /* 0x000e240000000000 */
[----:B0-----:R-:W0:Y:S01]  /*35d0*/  SHFL.DOWN PT, R42, R9, 0x1, R41 ;  /* 0x08200000092a7989 */ /* 0x001e2200000e0029 */
[----:B------:R-:W-:-:S03]  /*35e0*/  ISETP.GE.AND P0, PT, R36, R41, PT ;  /* 0x000000292400720c */ /* 0x000fc60003f06270 */
[----:B------:R-:W1:Y:S01]  /*35f0*/  SHFL.DOWN PT, R40, R8, 0x1, R41 ;  /* 0x0820000008287989 */ /* 0x000e6200000e0029 */
[----:B0-----:R-:W-:-:S05]  /*3600*/  FADD R43, R9, R42 ;  /* 0x0000002a092b7221 */ /* 0x001fca0000000000 */
[-C--:B------:R-:W-:Y:S02]  /*3610*/  FSEL R45, R43, R9.reuse, !P1 ;  /* 0x000000092b2d7208 */ /* 0x080fe40004800000 */
[----:B-1----:R-:W-:Y:S02]  /*3620*/  SEL R43, R40, RZ, !P0 ;  /* 0x000000ff282b7207 */ /* 0x002fe40004000000 */
[----:B------:R-:W-:Y:S02]  /*3630*/  FSEL R40, R45, R9, !P0 ;  /* 0x000000092d287208 */ /* 0x000fe40004000000 */
[----:B------:R-:W-:Y:S01]  /*3640*/  ISETP.GT.AND P0, PT, R4, R41, PT ;  /* 0x000000290400720c */ /* 0x000fe20003f04270 */
[----:B------:R-:W-:Y:S02]  /*3650*/  IMAD.IADD R44, R8, 0x1, R43 ;  /* 0x00000001082c7824 */ /* 0x000fe400078e022b */
[----:B------:R-:W0:Y:S01]  /*3660*/  SHFL.DOWN PT, R43, R40, 0x2, R41 ;  /* 0x08400000282b7989 */ /* 0x000e2200000e0029 */
[----:B------:R-:W-:-:S02]  /*3670*/  VIADD R4, R36, 0x4 ;  /* 0x0000000424047836 */ /* 0x000fc40000000000 */
[----:B------:R-:W-:Y:S01]  /*3680*/  ISETP.NE.AND P1, PT, R44, RZ, PT ;  /* 0x000000ff2c00720c */ /* 0x000fe20003f25270 */
[----:B------:R-:W1:Y:S01]  /*3690*/  SHFL.DOWN PT, R42, R44, 0x2, R41 ;  /* 0x084000002c2a7989 */ /* 0x000e6200000e0029 */
[----:B0-----:R-:W-:Y:S01]  /*36a0*/  FADD R43, R40, R43 ;  /* 0x0000002b282b7221 */ /* 0x001fe20000000000 */
[----:B-1----:R-:W-:-:S04]  /*36b0*/  SEL R5, R42, RZ, !P0 ;  /* 0x000000ff2a057207 */ /* 0x002fc80004000000 */
[----:B------:R-:W-:Y:S02]  /*36c0*/  @!P0 FSEL R40, R43, R40, !P1 ;  /* 0x000000282b288208 */ /* 0x000fe40004800000 */
[----:B------:R-:W-:Y:S01]  /*36d0*/  ISETP.GT.AND P0, PT, R4, R41, PT ;  /* 0x000000290400720c */ /* 0x000fe20003f04270 */
[----:B------:R-:W-:Y:S02]  /*36e0*/  IMAD.IADD R8, R44, 0x1, R5 ;  /* 0x000000012c087824 */ /* 0x000fe400078e0205 */
[----:B------:R-:W0:Y:S01]  /*36f0*/  SHFL.DOWN PT, R9, R40, 0x4, R41 ;  /* 0x0880000028097989 */ /* 0x000e2200000e0029 */
[----:B------:R-:W-:Y:S02]  /*3700*/  VIADD R4, R36, 0x8 ;  /* 0x0000000824047836 */ /* 0x000fe40000000000 */
        /* <DEDUP_REMOVED lines=15> */
[----:B------:R-:W-:Y:S01]  /*3800*/  IMAD.IADD R43, R44, 0x1, R5 ;  /* 0x000000012c2b7824 */ /* 0x000fe200078e0205 */
[----:B------:R-:W-:Y:S01]  /*3810*/  ISETP.NE.U32.AND P1, PT, R10, 0x65, PT ;  /* 0x000000650a00780c */ /* 0x000fe20003f25070 */
[----:B------:R-:W0:Y:S03]  /*3820*/  SHFL.DOWN PT, R42, R40, 0x10, R41 ;  /* 0x0a000000282a7989 */ /* 0x000e2600000e0029 */
[----:B------:R-:W-:Y:S01]  /*3830*/  ISETP.NE.AND.EX P1, PT, R11, RZ, PT, P1 ;  /* 0x000000ff0b00720c */ /* 0x000fe20003f25310 */
[----:B------:R-:W1:Y:S01]  /*3840*/  SHFL.DOWN PT, R8, R43, 0x10, R41 ;  /* 0x0a0000002b087989 */ /* 0x000e6200000e0029 */
[----:B------:R-:W-:Y:S01]  /*3850*/  ISETP.NE.AND P2, PT, R43, RZ, PT ;  /* 0x000000ff2b00720c */ /* 0x000fe20003f45270 */
[----:B0-----:R-:W-:Y:S01]  /*3860*/  FADD R5, R40, R42 ;  /* 0x0000002a28057221 */ /* 0x001fe20000000000 */
[----:B-1----:R-:W-:-:S04]  /*3870*/  SEL R8, R8, RZ, !P0 ;  /* 0x000000ff08087207 */ /* 0x002fc80004000000 */
[----:B------:R-:W-:Y:S02]  /*3880*/  @!P0 FSEL R40, R5, R40, !P2 ;  /* 0x0000002805288208 */ /* 0x000fe40005000000 */
[----:B------:R-:W-:-:S03]  /*3890*/  IADD3 R30, PT, PT, R43, R8, R30 ;  /* 0x000000082b1e7210 */ /* 0x000fc60007ffe01e */
[----:B------:R-:W-:Y:S01]  /*38a0*/  VOTE.ALL P0, P1 ;  /* 0x0000000000ff7806 */ /* 0x000fe20000800000 */
[----:B------:R-:W-:-:S04]  /*38b0*/  @!P3 FADD R38, R40, R38 ;  /* 0x000000262826b221 */ /* 0x000fc80000000000 */
[----:B------:R-:W-:-:S08]  /*38c0*/  IMAD.MOV.U32 R8, RZ, RZ, R38 ;  /* 0x000000ffff087224 */ /* 0x000fd000078e0026 */
.L_x_1017:
[----:B------:R-:W-:Y:S05]  /*38d0*/  @P0 BRA `(.L_x_936) ;  /* 0xfffffff800e00947 */ /* 0x000fea000383ffff */
.L_x_932:
[----:B------:R-:W-:Y:S01]  /*38e0*/  ISETP.NE.AND P1, PT, R36, RZ, PT ;  /* 0x000000ff2400720c */ /* 0x000fe20003f25270 */
[----:B------:R-:W-:Y:S01]  /*38f0*/  BSSY.RECONVERGENT B0, `(.L_x_937) ;  /* 0x0000015000007945 */ /* 0x000fe20003800200 */
[----:B------:R-:W-:Y:S01]  /*3900*/  ISETP.NE.AND P0, PT, R0, RZ, PT ;  /* 0x000000ff0000720c */ /* 0x000fe20003f05270 */
[----:B------:R-:W-:-:S10]  /*3910*/  IMAD.MOV.U32 R31, RZ, RZ, R8 ;  /* 0x000000ffff1f7224 */ /* 0x000fd400078e0008 */
[----:B------:R-:W0:Y:S01]  /*3920*/  @!P1 S2R R5, SR_CgaCtaId ;  /* 0x0000000000059919 */ /* 0x000e220000008800 */
[----:B------:R-:W-:-:S04]  /*3930*/  @!P1 MOV R4, 0x400 ;  /* 0x0000040000049802 */ /* 0x000fc80000000f00 */
[----:B0-----:R-:W-:Y:S01]  /*3940*/  @!P1 LEA R10, R5, R4, 0x18 ;  /* 0x00000004050a9211 */ /* 0x001fe200078ec0ff */
[----:B------:R-:W-:Y:S06]  /*3950*/  @P0 BRA `(.L_x_938) ;  /* 0x0000000000380947 */ /* 0x000fec0003800000 */
[----:B------:R-:W0:Y:S01]  /*3960*/  S2UR UR6, SR_CgaCtaId ;  /* 0x00000000000679c3 */ /* 0x000e220000008800 */
[----:B------:R-:W-:Y:S01]  /*3970*/  FADD R4, R7, R8 ;  /* 0x0000000807047221 */ /* 0x000fe20000000000 */
[C---:B------:R-:W-:Y:S01]  /*3980*/  ISETP.NE.AND P0, PT, R32.reuse, RZ, PT ;  /* 0x000000ff2000720c */ /* 0x040fe20003f05270 */
[----:B------:R-:W-:Y:S01]  /*3990*/  UMOV UR5, 0x400 ;  /* 0x0000040000057882 */ /* 0x000fe20000000000 */
[----:B------:R-:W-:Y:S02]  /*39a0*/  IMAD.IADD R9, R32, 0x1, R30 ;  /* 0x0000000120097824 */ /* 0x000fe400078e021e */
[----:B------:R-:W-:Y:S01]  /*39b0*/  FSEL R5, R4, R7, !P0 ;  /* 0x0000000704057208 */ /* 0x000fe20004000000 */
[----:B------:R-:W-:Y:S02]  /*39c0*/  IMAD.MOV.U32 R6, RZ, RZ, 0x65 ;  /* 0x00000065ff067424 */ /* 0x000fe400078e00ff */
[----:B------:R-:W-:Y:S02]  /*39d0*/  IMAD.MOV.U32 R7, RZ, RZ, 0x0 ;  /* 0x00000000ff077424 */ /* 0x000fe400078e00ff */
[----:B------:R-:W-:-:S05]  /*39e0*/  IMAD.MOV.U32 R4, RZ, RZ, R9 ;  /* 0x000000ffff047224 */ /* 0x000fca00078e0009 */
[----:B------:R1:W-:Y:S01]  /*39f0*/  ST.E.128.STRONG.GPU desc[UR8][R28.64+0x200], R4 ;  /* 0x000200041c007985 */ /* 0x0003e2000c10fd08 */
[----:B0-----:R-:W-:-:S09]  /*3a00*/  ULEA UR5, UR6, UR5, 0x18 ;  /* 0x0000000506057291 */ /* 0x001fd2000f8ec0ff */
[----:B------:R1:W-:Y:S04]  /*3a10*/  STS.64 [UR5+0x68], R8 ;  /* 0x00006808ff007988 */ /* 0x0003e80008000a05 */
[----:B------:R1:W-:Y:S04]  /*3a20*/  STS [UR5+0x70], R5 ;  /* 0x00007005ff007988 */ /* 0x0003e80008000805 */
[----:B------:R1:W-:Y:S02]  /*3a30*/  STS [UR5+0x64], R30 ;  /* 0x0000641eff007988 */ /* 0x0003e40008000805 */
.L_x_938:
[----:B------:R-:W-:Y:S05]  /*3a40*/  BSYNC.RECONVERGENT B0 ;  /* 0x0000000000007941 */ /* 0x000fea0003800200 */
.L_x_937:
[----:B------:R0:W-:Y:S01]  /*3a50*/  @!P1 STS.64 [R10+0x48], R30 ;  /* 0x0000481e0a009388 */ /* 0x0001e20000000a00 */
[----:B------:R-:W-:Y:S02]  /*3a60*/  @!P1 IMAD.MOV.U32 R39, RZ, RZ, R30 ;  /* 0x000000ffff279224 */ /* 0x000fe400078e001e */
[----:B------:R-:W-:-:S07]  /*3a70*/  @!P1 IMAD.MOV.U32 R27, RZ, RZ, R8 ;  /* 0x000000ffff1b9224 */ /* 0x000fce00078e0008 */
.L_x_926:
[----:B------:R-:W-:Y:S05]  /*3a80*/  WARPSYNC.ALL ;  /* 0x0000000000007948 */ /* 0x000fea0003800000 */
[----:B------:R-:W-:Y:S01]  /*3a90*/  ISETP.NE.AND P1, PT, R0, RZ, PT ;  /* 0x000000ff0000720c */ /* 0x000fe20003f25270 */
[----:B------:R-:W2:Y:S08]  /*3aa0*/  S2UR UR5, SR_CgaCtaId ;  /* 0x00000000000579c3 */ /* 0x000eb00000008800 */
[----:B------:R-:W-:Y:S01]  /*3ab0*/  BAR.SYNC.DEFER_BLOCKING 0x0 ;  /* 0x0000000000007b1d */ /* 0x000fe20000010000 */
[----:B------:R-:W-:-:S02]  /*3ac0*/  ISETP.NE.OR P0, PT, R39, RZ, !P1 ;  /* 0x000000ff2700720c */ /* 0x000fc40004f05670 */
[----:B------:R-:W-:Y:S02]  /*3ad0*/  ISETP.NE.AND P4, PT, R2, R12, PT ;  /* 0x0000000c0200720c */ /* 0x000fe40003f85270 */
[----:B------:R-:W-:Y:S01]  /*3ae0*/  ISETP.NE.AND P5, PT, R26, R2, PT ;  /* 0x000000021a00720c */ /* 0x000fe20003fa5270 */
[----:B------:R-:W-:Y:S01]  /*3af0*/  UMOV UR4, 0x400 ;  /* 0x0000040000047882 */ /* 0x000fe20000000000 */
[----:B------:R-:W-:Y:S02]  /*3b00*/  ISETP.NE.AND P3, PT, R12, R14, PT ;  /* 0x0000000e0c00720c */ /* 0x000fe40003f65270 */
[----:B------:R-:W-:Y:S02]  /*3b10*/  SEL R44, RZ, 0x1, !P5 ;  /* 0x00000001ff2c7807 */ /* 0x000fe40006800000 */
[----:B------:R-:W-:-:S03]  /*3b20*/  ISETP.NE.AND P2, PT, R14, R16, PT ;  /* 0x000000100e00720c */ /* 0x000fc60003f45270 */
[----:B-1----:R-:W-:Y:S02]  /*3b30*/  VIADD R6, R44, 0x1 ;  /* 0x000000012c067836 */ /* 0x002fe40000000000 */
[----:B------:R-:W-:Y:S01]  /*3b40*/  @!P4 IMAD.MOV R6, RZ, RZ, R44 ;  /* 0x000000ffff06c224 */ /* 0x000fe200078e022c */
[----:B--2---:R-:W-:-:S09]  /*3b50*/  ULEA UR6, UR5, UR4, 0x18 ;  /* 0x0000000405067291 */ /* 0x004fd2000f8ec0ff */
[----:B------:R-:W1:Y:S04]  /*3b60*/  @P1 LDS.64 R4, [UR6+0x48] ;  /* 0x00004806ff041984 */ /* 0x000e680008000a00 */
[----:B------:R-:W2:Y:S01]  /*3b70*/  LDS R9, [UR6+0x74] ;  /* 0x00007406ff097984 */ /* 0x000ea20008000800 */
[----:B-1----:R-:W-:Y:S02]  /*3b80*/  @P1 IMAD.IADD R4, R39, 0x1, R4 ;  /* 0x0000000127041824 */ /* 0x002fe400078e0204 */
[----:B------:R-:W-:Y:S01]  /*3b90*/  @!P0 FADD R27, R27, R5 ;  /* 0x000000051b1b8221 */ /* 0x000fe20000000000 */
[----:B------:R-:W-:Y:S01]  /*3ba0*/  ISETP.NE.AND P0, PT, R16, R18, PT ;  /* 0x000000121000720c */ /* 0x000fe20003f05270 */
[----:B------:R-:W-:Y:S02]  /*3bb0*/  @P1 IMAD.MOV.U32 R39, RZ, RZ, R4 ;  /* 0x000000ffff271224 */ /* 0x000fe400078e0004 */
[----:B------:R-:W-:Y:S01]  /*3bc0*/  @!P5 FADD R3, R3, R27 ;  /* 0x0000001b0303d221 */ /* 0x000fe20000000000 */
[----:B------:R-:W-:Y:S01]  /*3bd0*/  ISETP.NE.AND P1, PT, R18, R20, PT ;  /* 0x000000141200720c */ /* 0x000fe20003f25270 */
[----:B------:R-:W-:-:S02]  /*3be0*/  IMAD.IADD R45, R39, 0x1, R6 ;  /* 0x00000001272d7824 */ /* 0x000fc400078e0206 */
[----:B------:R-:W-:Y:S01]  /*3bf0*/  @!P4 FADD R13, R13, R3 ;  /* 0x000000030d0dc221 */ /* 0x000fe20000000000 */
[----:B------:R-:W-:Y:S01]  /*3c00*/  ISETP.NE.AND P4, PT, R20, R22, PT ;  /* 0x000000161400720c */ /* 0x000fe20003f85270 */
[----:B------:R-:W-:Y:S02]  /*3c10*/  IMAD.IADD R44, R44, 0x1, R39 ;  /* 0x000000012c2c7824 */ /* 0x000fe400078e0227 */
[----:B------:R-:W-:Y:S02]  /*3c20*/  VIADD R36, R45, 0x1 ;  /* 0x000000012d247836 */ /* 0x000fe40000000000 */
[----:B------:R-:W-:Y:S01]  /*3c30*/  @!P3 FADD R15, R15, R13 ;  /* 0x0000000d0f0fb221 */ /* 0x000fe20000000000 */
[----:B------:R-:W-:-:S03]  /*3c40*/  @!P3 IMAD.MOV R36, RZ, RZ, R45 ;  /* 0x000000ffff24b224 */ /* 0x000fc600078e022d */
[----:B------:R-:W-:Y:S01]  /*3c50*/  @!P2 FADD R17, R17, R15 ;  /* 0x0000000f1111a221 */ /* 0x000fe20000000000 */
[----:B------:R-:W-:Y:S02]  /*3c60*/  VIADD R8, R36, 0x1 ;  /* 0x0000000124087836 */ /* 0x000fe40000000000 */
[----:B------:R-:W-:Y:S02]  /*3c70*/  @!P2 IMAD.MOV R8, RZ, RZ, R36 ;  /* 0x000000ffff08a224 */ /* 0x000fe400078e0224 */
[----:B------:R-:W-:Y:S01]  /*3c80*/  @!P0 FADD R19, R19, R17 ;  /* 0x0000001113138221 */ /* 0x000fe20000000000 */
[----:B------:R-:W-:Y:S01]  /*3c90*/  ISETP.NE.AND P2, PT, R22, R24, PT ;  /* 0x000000181600720c */ /* 0x000fe20003f45270 */
[----:B------:R-:W-:Y:S02]  /*3ca0*/  VIADD R7, R8, 0x1 ;  /* 0x0000000108077836 */ /* 0x000fe40000000000 */
[----:B------:R-:W-:Y:S01]  /*3cb0*/  @!P1 FADD R21, R21, R19 ;  /* 0x0000001315159221 */ /* 0x000fe20000000000 */
[----:B------:R-:W-:Y:S01]  /*3cc0*/  @!P0 IMAD.MOV R7, RZ, RZ, R8 ;  /* 0x000000ffff078224 */ /* 0x000fe200078e0208 */
[----:B--2---:R-:W-:-:S02]  /*3cd0*/  ISETP.GE.AND P0, PT, R9, 0x101, PT ;  /* 0x000001010900780c */ /* 0x004fc40003f06270 */
[----:B------:R-:W-:Y:S01]  /*3ce0*/  @!P4 FADD R23, R23, R21 ;  /* 0x000000151717c221 */ /* 0x000fe20000000000 */
[----:B------:R-:W-:Y:S02]  /*3cf0*/  VIADD R6, R7, 0x1 ;  /* 0x0000000107067836 */ /* 0x000fe40000000000 */
[----:B------:R-:W-:-:S03]  /*3d00*/  @!P1 IMAD.MOV R6, RZ, RZ, R7 ;  /* 0x000000ffff069224 */ /* 0x000fc600078e0207 */
[----:B------:R-:W-:Y:S01]  /*3d10*/  @!P2 FADD R25, R25, R23 ;  /* 0x000000171919a221 */ /* 0x000fe20000000000 */
[----:B------:R-:W-:Y:S02]  /*3d20*/  VIADD R5, R6, 0x1 ;  /* 0x0000000106057836 */ /* 0x000fe40000000000 */
[----:B------:R-:W-:-:S04]  /*3d30*/  @!P4 IMAD.MOV R5, RZ, RZ, R6 ;  /* 0x000000ffff05c224 */ /* 0x000fc800078e0206 */
[----:B------:R-:W-:Y:S02]  /*3d40*/  VIADD R4, R5, 0x1 ;  /* 0x0000000105047836 */ /* 0x000fe40000000000 */
[----:B------:R-:W-:Y:S01]  /*3d50*/  @!P2 IMAD.MOV R4, RZ, RZ, R5 ;  /* 0x000000ffff04a224 */ /* 0x000fe200078e0205 */
[----:B------:R-:W-:Y:S06]  /*3d60*/  @!P0 BRA `(.L_x_939) ;  /* 0x0000000800a08947 */ /* 0x000fec0003800000 */
[----:B------:R-:W1:Y:S01]  /*3d70*/  LDS R11, [UR6+0x64] ;  /* 0x00006406ff0b7984 */ /* 0x000e620008000800 */
        /* <DEDUP_REMOVED lines=8> */
[--C-:B-1----:R-:W-:Y:S02]  /*3e00*/  @P2 IMAD.IADD R39, R39, 0x1, -R11.reuse ;  /* 0x0000000127272824 */ /* 0x102fe400078e0a0b */
[--C-:B0-----:R-:W-:Y:S02]  /*3e10*/  @P3 IMAD.IADD R10, R44, 0x1, -R11.reuse ;  /* 0x000000012c0a3824 */ /* 0x101fe400078e0a0b */
        /* <DEDUP_REMOVED lines=18> */
[----:B------:R-:W-:Y:S01]  /*3f40*/  ISETP.GE.AND P0, PT, R0, R9, PT ;  /* 0x000000090000720c */ /* 0x000fe20003f06270 */
[--C-:B------:R-:W-:Y:S02]  /*3f50*/  @P2 IMAD.IADD R4, R4, 0x1, -R11.reuse ;  /* 0x0000000104042824 */ /* 0x100fe400078e0a0b */
[----:B------:R0:W-:Y:S02]  /*3f60*/  @P6 STS.64 [R8], R16 ;  /* 0x0000001008006388 */ /* 0x0001e40000000a00 */
[----:B------:R-:W-:Y:S01]  /*3f70*/  @P3 IMAD.IADD R5, R5, 0x1, -R11 ;  /* 0x0000000105053824 */ /* 0x000fe200078e0a0b */
[----:B------:R-:W-:Y:S01]  /*3f80*/  @P2 LEA R4, R4, UR6, 0x3 ;  /* 0x0000000604042c11 */ /* 0x000fe2000f8e18ff */
[----:B------:R0:W-:Y:S03]  /*3f90*/  @P5 STS.64 [R7], R18 ;  /* 0x0000001207005388 */ /* 0x0001e60000000a00 */
[----:B------:R-:W-:Y:S01]  /*3fa0*/  @P3 LEA R5, R5, UR6, 0x3 ;  /* 0x0000000605053c11 */ /* 0x000fe2000f8e18ff */
[----:B------:R0:W-:Y:S04]  /*3fb0*/  @P4 STS.64 [R6], R20 ;  /* 0x0000001406004388 */ /* 0x0001e80000000a00 */
[----:B------:R0:W-:Y:S04]  /*3fc0*/  @P3 STS.64 [R5], R22 ;  /* 0x0000001605003388 */ /* 0x0001e80000000a00 */
[----:B------:R0:W-:Y:S01]  /*3fd0*/  @P2 STS.64 [R4], R24 ;  /* 0x0000001804002388 */ /* 0x0001e20000000a00 */
[----:B------:R-:W-:Y:S06]  /*3fe0*/  BAR.SYNC.DEFER_BLOCKING 0x0 ;  /* 0x0000000000007b1d */ /* 0x000fec0000010000 */
[----:B------:R-:W-:Y:S05]  /*3ff0*/  @P0 EXIT ;  /* 0x000000000000094d */ /* 0x000fea0003800000 */
        /* <DEDUP_REMOVED lines=8> */
[----:B------:R-:W-:Y:S01]  /*4080*/  LEA.HI R2, R2, 0x1, RZ, 0x18 ;  /* 0x0000000102027811 */ /* 0x000fe200078fc0ff */
[----:B------:R-:W-:-:S04]  /*4090*/  IMAD.IADD R13, R0, 0x1, R11 ;  /* 0x00000001000d7824 */ /* 0x000fc800078e020b */
[C---:B------:R-:W-:Y:S01]  /*40a0*/  IMAD.SHL.U32 R3, R2.reuse, 0x100, RZ ;  /* 0x0000010002037824 */ /* 0x040fe200078e00ff */
[----:B------:R-:W-:-:S04]  /*40b0*/  LOP3.LUT R2, R2, 0x3, RZ, 0xc0, !PT ;  /* 0x0000000302027812 */ /* 0x000fc800078ec0ff */
[----:B------:R-:W-:Y:S02]  /*40c0*/  LOP3.LUT R7, R3, 0x300, RZ, 0xc0, !PT ;  /* 0x0000030003077812 */ /* 0x000fe400078ec0ff */
[----:B------:R-:W-:-:S03]  /*40d0*/  LEA R3, R0, UR6, 0x3 ;  /* 0x0000000600037c11 */ /* 0x000fc6000f8e18ff */
[----:B------:R-:W-:Y:S02]  /*40e0*/  IMAD.IADD R0, R0, 0x1, R7 ;  /* 0x0000000100007824 */ /* 0x000fe400078e0207 */
[----:B------:R-:W-:Y:S02]  /*40f0*/  VIADD R6, R3, 0x4 ;  /* 0x0000000403067836 */ /* 0x000fe40000000000 */
[----:B------:R-:W-:-:S07]  /*4100*/  IMAD.MOV R7, RZ, RZ, -R2 ;  /* 0x000000ffff077224 */ /* 0x000fce00078e0a02 */
.L_x_942:
[----:B-1----:R1:W2:Y:S01]  /*4110*/  LDS R15, [R6] ;  /* 0x00000000060f7984 */ /* 0x0022a20000000800 */
[----:B0-----:R-:W-:Y:S01]  /*4120*/  IMAD.WIDE R2, R13, 0x4, R4 ;  /* 0x000000040d027825 */ /* 0x001fe200078e0204 */
[----:B------:R-:W-:-:S03]  /*4130*/  IADD3 R7, PT, PT, R7, 0x1, RZ ;  /* 0x0000000107077810 */ /* 0x000fc60007ffe0ff */
[----:B------:R-:W-:Y:S01]  /*4140*/  VIADD R13, R13, 0x100 ;  /* 0x000001000d0d7836 */ /* 0x000fe20000000000 */
[----:B------:R-:W-:Y:S01]  /*4150*/  ISETP.NE.AND P0, PT, R7, RZ, PT ;  /* 0x000000ff0700720c */ /* 0x000fe20003f05270 */
[----:B-1----:R-:W-:Y:S01]  /*4160*/  VIADD R6, R6, 0x800 ;  /* 0x0000080006067836 */ /* 0x002fe20000000000 */
[----:B--2---:R1:W-:Y:S11]  /*4170*/  STG.E desc[UR8][R2.64], R15 ;  /* 0x0000000f02007986 */ /* 0x0043f6000c101908 */
[----:B------:R-:W-:Y:S05]  /*4180*/  @P0 BRA `(.L_x_942) ;  /* 0xfffffffc00e00947 */ /* 0x000fea000383ffff */
.L_x_941:
[----:B------:R-:W-:Y:S05]  /*4190*/  BSYNC.RECONVERGENT B0 ;  /* 0x0000000000007941 */ /* 0x000fea0003800200 */
.L_x_940:
[----:B------:R-:W-:Y:S05]  /*41a0*/  @!P1 EXIT ;  /* 0x000000000000994d */ /* 0x000fea0003800000 */
[----:B------:R-:W0:Y:S01]  /*41b0*/  LDCU.64 UR4, c[0x0][0x3b0] ;  /* 0x00007600ff0477ac */ /* 0x000e220008000a00 */
[----:B-1----:R-:W-:Y:S01]  /*41c0*/  IMAD.IADD R2, R9, 0x1, -R0 ;  /* 0x0000000109027824 */ /* 0x002fe200078e0a00 */
[C---:B------:R-:W-:Y:S01]  /*41d0*/  LEA R8, R0.reuse, UR6, 0x3 ;  /* 0x0000000600087c11 */ /* 0x040fe2000f8e18ff */
[----:B------:R-:W-:Y:S01]  /*41e0*/  BSSY.RECONVERGENT B0, `(.L_x_943) ;  /* 0x0000038000007945 */ /* 0x000fe20003800200 */
[----:B------:R-:W-:Y:S01]  /*41f0*/  IMAD.IADD R15, R0, 0x1, R11 ;  /* 0x00000001000f7824 */ /* 0x000fe200078e020b */
[----:B------:R-:W-:Y:S02]  /*4200*/  PLOP3.LUT P0, PT, PT, PT, PT, 0x80, 0x8 ;  /* 0x000000000008781c */ /* 0x000fe40003f0f070 */
[----:B------:R-:W-:Y:S01]  /*4210*/  ISETP.GT.AND P1, PT, R2, 0xc00, PT ;  /* 0x00000c000200780c */ /* 0x000fe20003f24270 */
[----:B------:R-:W-:Y:S01]  /*4220*/  VIADD R8, R8, 0x1004 ;  /* 0x0000100408087836 */ /* 0x000fe20000000000 */
[----:B0-----:R-:W-:-:S04]  /*4230*/  UIADD3 UR4, UP0, UPT, UR4, 0x800, URZ ;  /* 0x0000080004047890 */ /* 0x001fc8000ff1e0ff */
[----:B------:R-:W-:Y:S02]  /*4240*/  UIADD3.X UR5, UPT, UPT, URZ, UR5, URZ, UP0, !UPT ;  /* 0x00000005ff057290 */ /* 0x000fe400087fe4ff */
[----:B------:R-:W-:-:S04]  /*4250*/  IMAD.U32 R2, RZ, RZ, UR4 ;  /* 0x00000004ff027e24 */ /* 0x000fc8000f8e00ff */
[----:B------:R-:W-:Y:S01]  /*4260*/  IMAD.U32 R3, RZ, RZ, UR5 ;  /* 0x00000005ff037e24 */ /* 0x000fe2000f8e00ff */
[----:B------:R-:W-:Y:S06]  /*4270*/  @!P1 BRA `(.L_x_944) ;  /* 0x0000000000b89947 */ /* 0x000fec0003800000 */
[----:B------:R-:W-:Y:S01]  /*4280*/  PLOP3.LUT P0, PT, PT, PT, PT, 0x8, 0x80 ;  /* 0x000000000080781c */ /* 0x000fe20003f0e170 */
[----:B------:R-:W-:-:S12]  /*4290*/  VIADD R49, R9, 0xfffff400 ;  /* 0xfffff40009317836 */ /* 0x000fd80000000000 */
.L_x_945:
[----:B-1----:R-:W0:Y:S01]  /*42a0*/  LDS R13, [R8+-0x1000] ;  /* 0xfff00000080d7984 */ /* 0x002e220000000800 */
[----:B------:R-:W-:-:S03]  /*42b0*/  IMAD.WIDE R4, R15, 0x4, R2 ;  /* 0x000000040f047825 */ /* 0x000fc600078e0202 */
[----:B------:R-:W1:Y:S01]  /*42c0*/  LDS R17, [R8+-0x800] ;  /* 0xfff8000008117984 */ /* 0x000e620000000800 */
[C---:B------:R-:W-:Y:S02]  /*42d0*/  VIADD R7, R15.reuse, 0x400 ;  /* 0x000004000f077836 */ /* 0x040fe40000000000 */
[C---:B------:R-:W-:Y:S01]  /*42e0*/  VIADD R11, R15.reuse, 0x800 ;  /* 0x000008000f0b7836 */ /* 0x040fe20000000000 */
[----:B------:R-:W2:Y:S01]  /*42f0*/  LDS R19, [R8] ;  /* 0x0000000008137984 */ /* 0x000ea20000000800 */
[----:B------:R-:W-:Y:S02]  /*4300*/  VIADD R39, R15, 0xc00 ;  /* 0x00000c000f277836 */ /* 0x000fe40000000000 */
[--C-:B------:R-:W-:Y:S01]  /*4310*/  IMAD.WIDE R6, R7, 0x4, R2.reuse ;  /* 0x0000000407067825 */ /* 0x100fe200078e0202 */
[----:B------:R-:W3:Y:S03]  /*4320*/  LDS R21, [R8+0x800] ;  /* 0x0008000008157984 */ /* 0x000ee60000000800 */
[----:B------:R-:W-:Y:S01]  /*4330*/  IMAD.WIDE R10, R11, 0x4, R2 ;  /* 0x000000040b0a7825 */ /* 0x000fe200078e0202 */
[----:B------:R-:W4:Y:S03]  /*4340*/  LDS R23, [R8+0x1000] ;  /* 0x0010000008177984 */ /* 0x000f260000000800 */
[----:B------:R-:W-:Y:S01]  /*4350*/  VIADD R0, R0, 0x1000 ;  /* 0x0000100000007836 */ /* 0x000fe20000000000 */
[----:B------:R-:W5:Y:S01]  /*4360*/  LDS R25, [R8+0x1800] ;  /* 0x0018000008197984 */ /* 0x000f620000000800 */
[----:B------:R-:W-:-:S03]  /*4370*/  VIADD R15, R15, 0x1000 ;  /* 0x000010000f0f7836 */ /* 0x000fc60000000000 */
[----:B------:R-:W5:Y:S01]  /*4380*/  LDS R27, [R8+0x2000] ;  /* 0x00200000081b7984 */ /* 0x000f620000000800 */
[----:B------:R-:W-:-:S03]  /*4390*/  ISETP.GE.AND P1, PT, R0, R49, PT ;  /* 0x000000310000720c */ /* 0x000fc60003f26270 */
        /* <DEDUP_REMOVED lines=10> */
[----:B-1----:R1:W-:Y:S01]  /*4440*/  STG.E desc[UR8][R4.64+-0x400], R17 ;  /* 0xfffc001104007986 */ /* 0x0023e2000c101908 */
[----:B--2---:R-:W-:-:S03]  /*4450*/  VIADD R8, R8, 0x8000 ;  /* 0x0000800008087836 */ /* 0x004fc60000000000 */
[----:B------:R1:W-:Y:S01]  /*4460*/  STG.E desc[UR8][R4.64], R19 ;  /* 0x0000001304007986 */ /* 0x0003e2000c101908 */
[----:B0-----:R-:W-:-:S03]  /*4470*/  IMAD.WIDE R12, R39, 0x4, R2 ;  /* 0x00000004270c7825 */ /* 0x001fc600078e0202 */
[----:B---3--:R1:W-:Y:S04]  /*4480*/  STG.E desc[UR8][R4.64+0x400], R21 ;  /* 0x0004001504007986 */ /* 0x0083e8000c101908 */
[----:B----4-:R1:W-:Y:S04]  /*4490*/  STG.E desc[UR8][R6.64+-0x800], R23 ;  /* 0xfff8001706007986 */ /* 0x0103e8000c101908 */
[----:B-----5:R1:W-:Y:S04]  /*44a0*/  STG.E desc[UR8][R6.64+-0x400], R25 ;  /* 0xfffc001906007986 */ /* 0x0203e8000c101908 */
        /* <DEDUP_REMOVED lines=10> */
[----:B------:R-:W-:Y:S05]  /*4550*/  @!P1 BRA `(.L_x_945) ;  /* 0xfffffffc00509947 */ /* 0x000fea000383ffff */
.L_x_944:
[----:B------:R-:W-:Y:S05]  /*4560*/  BSYNC.RECONVERGENT B0 ;  /* 0x0000000000007941 */ /* 0x000fea0003800200 */
.L_x_943:
[----:B-1----:R-:W-:Y:S01]  /*4570*/  IMAD.IADD R4, R9, 0x1, -R0 ;  /* 0x0000000109047824 */ /* 0x002fe200078e0a00 */
[----:B------:R-:W-:Y:S04]  /*4580*/  BSSY.RECONVERGENT B0, `(.L_x_946) ;  /* 0x000001a000007945 */ /* 0x000fe80003800200 */
[----:B------:R-:W-:-:S13]  /*4590*/  ISETP.GT.AND P1, PT, R4, 0x400, PT ;  /* 0x000004000400780c */ /* 0x000fda0003f24270 */
[----:B------:R-:W-:Y:S05]  /*45a0*/  @!P1 BRA `(.L_x_947) ;  /* 0x00000000005c9947 */ /* 0x000fea0003800000 */
[----:B------:R-:W0:Y:S01]  /*45b0*/  LDS R11, [R8+-0x1000] ;  /* 0xfff00000080b7984 */ /* 0x000e220000000800 */
[C---:B------:R-:W-:Y:S01]  /*45c0*/  VIADD R7, R15.reuse, 0x400 ;  /* 0x000004000f077836 */ /* 0x040fe20000000000 */
[----:B------:R-:W-:Y:S01]  /*45d0*/  PLOP3.LUT P0, PT, PT, PT, PT, 0x8, 0x80 ;  /* 0x000000000080781c */ /* 0x000fe20003f0e170 */
[--C-:B------:R-:W-:Y:S01]  /*45e0*/  IMAD.WIDE R4, R15, 0x4, R2.reuse ;  /* 0x000000040f047825 */ /* 0x100fe200078e0202 */
[----:B------:R-:W1:Y:S03]  /*45f0*/  LDS R13, [R8+-0x800] ;  /* 0xfff80000080d7984 */ /* 0x000e660000000800 */
[----:B------:R-:W-:Y:S01]  /*4600*/  IMAD.WIDE R6, R7, 0x4, R2 ;  /* 0x0000000407067825 */ /* 0x000fe200078e0202 */
[----:B------:R-:W2:Y:S03]  /*4610*/  LDS R17, [R8] ;  /* 0x0000000008117984 */ /* 0x000ea60000000800 */
[----:B------:R-:W-:Y:S01]  /*4620*/  VIADD R0, R0, 0x800 ;  /* 0x0000080000007836 */ /* 0x000fe20000000000 */
[----:B------:R-:W3:Y:S01]  /*4630*/  LDS R19, [R8+0x800] ;  /* 0x0008000008137984 */ /* 0x000ee20000000800 */
[----:B------:R-:W-:-:S03]  /*4640*/  VIADD R15, R15, 0x800 ;  /* 0x000008000f0f7836 */ /* 0x000fc60000000000 */
[----:B------:R-:W4:Y:S04]  /*4650*/  LDS R21, [R8+0x1000] ;  /* 0x0010000008157984 */ /* 0x000f280000000800 */
[----:B------:R-:W5:Y:S04]  /*4660*/  LDS R23, [R8+0x1800] ;  /* 0x0018000008177984 */ /* 0x000f680000000800 */
[----:B------:R-:W5:Y:S04]  /*4670*/  LDS R25, [R8+0x2000] ;  /* 0x0020000008197984 */ /* 0x000f680000000800 */
[----:B------:R0:W5:Y:S02]  /*4680*/  LDS R27, [R8+0x2800] ;  /* 0x00280000081b7984 */ /* 0x0001640000000800 */
[----:B0-----:R-:W-:-:S02]  /*4690*/  VIADD R8, R8, 0x4000 ;  /* 0x0000400008087836 */ /* 0x001fc40000000000 */
[----:B------:R0:W-:Y:S04]  /*46a0*/  STG.E desc[UR8][R4.64+-0x800], R11 ;  /* 0xfff8000b04007986 */ /* 0x0001e8000c101908 */
[----:B-1----:R0:W-:Y:S04]  /*46b0*/  STG.E desc[UR8][R4.64+-0x400], R13 ;  /* 0xfffc000d04007986 */ /* 0x0021e8000c101908 */
[----:B--2---:R0:W-:Y:S04]  /*46c0*/  STG.E desc[UR8][R4.64], R17 ;  /* 0x0000001104007986 */ /* 0x0041e8000c101908 */
[----:B---3--:R0:W-:Y:S04]  /*46d0*/  STG.E desc[UR8][R4.64+0x400], R19 ;  /* 0x0004001304007986 */ /* 0x0081e8000c101908 */
[----:B----4-:R0:W-:Y:S04]  /*46e0*/  STG.E desc[UR8][R6.64+-0x800], R21 ;  /* 0xfff8001506007986 */ /* 0x0101e8000c101908 */
[----:B-----5:R0:W-:Y:S04]  /*46f0*/  STG.E desc[UR8][R6.64+-0x400], R23 ;  /* 0xfffc001706007986 */ /* 0x0201e8000c101908 */
[----:B------:R0:W-:Y:S04]  /*4700*/  STG.E desc[UR8][R6.64], R25 ;  /* 0x0000001906007986 */ /* 0x0001e8000c101908 */
[----:B------:R0:W-:Y:S02]  /*4710*/  STG.E desc[UR8][R6.64+0x400], R27 ;  /* 0x0004001b06007986 */ /* 0x0001e4000c101908 */
.L_x_947:
[----:B------:R-:W-:Y:S05]  /*4720*/  BSYNC.RECONVERGENT B0 ;  /* 0x0000000000007941 */ /* 0x000fea0003800200 */
.L_x_946:
[----:B------:R-:W-:-:S13]  /*4730*/  ISETP.LT.OR P0, PT, R0, R9, P0 ;  /* 0x000000090000720c */ /* 0x000fda0000701670 */
[----:B------:R-:W-:Y:S05]  /*4740*/  @!P0 EXIT ;  /* 0x000000000000894d */ /* 0x000fea0003800000 */
[----:B0-----:R-:W0:Y:S01]  /*4750*/  LDS R5, [R8+-0x1000] ;  /* 0xfff0000008057984 */ /* 0x001e220000000800 */
[----:B------:R-:W-:-:S03]  /*4760*/  IMAD.WIDE R2, R15, 0x4, R2 ;  /* 0x000000040f027825 */ /* 0x000fc600078e0202 */
        /* <DEDUP_REMOVED lines=8> */
.L_x_939:
[----:B------:R-:W-:Y:S02]  /*47f0*/  ISETP.NE.AND P6, PT, R26, R2, PT ;  /* 0x000000021a00720c */ /* 0x000fe40003fc5270 */
[----:B------:R-:W-:Y:S02]  /*4800*/  ISETP.NE.AND P0, PT, R2, R12, PT ;  /* 0x0000000c0200720c */ /* 0x000fe40003f05270 */
[----:B------:R-:W-:Y:S02]  /*4810*/  ISETP.NE.AND P1, PT, R12, R14, PT ;  /* 0x0000000e0c00720c */ /* 0x000fe40003f25270 */
[----:B------:R-:W-:Y:S02]  /*4820*/  ISETP.NE.AND P2, PT, R14, R16, PT ;  /* 0x000000100e00720c */ /* 0x000fe40003f45270 */
[----:B------:R-:W-:Y:S02]  /*4830*/  ISETP.NE.AND P3, PT, R16, R18, PT ;  /* 0x000000121000720c */ /* 0x000fe40003f65270 */
[----:B------:R-:W-:-:S02]  /*4840*/  ISETP.NE.AND P4, PT, R18, R20, PT ;  /* 0x000000141200720c */ /* 0x000fc40003f85270 */
[----:B------:R-:W-:Y:S01]  /*4850*/  ISETP.NE.AND P5, PT, R20, R22, PT ;  /* 0x000000161400720c */ /* 0x000fe20003fa5270 */
[----:B0-----:R-:W0:Y:S08]  /*4860*/  @P6 LDC.64 R10, c[0x0][0x3b0] ;  /* 0x0000ec00ff0a6b82 */ /* 0x001e300000000a00 */
[----:B------:R-:W1:Y:S08]  /*4870*/  @P0 LDC.64 R28, c[0x0][0x3b0] ;  /* 0x0000ec00ff1c0b82 */ /* 0x000e700000000a00 */
[----:B------:R-:W2:Y:S01]  /*4880*/  @P1 LDC.64 R30, c[0x0][0x3b0] ;  /* 0x0000ec00ff1e1b82 */ /* 0x000ea20000000a00 */
[----:B0-----:R-:W-:-:S07]  /*4890*/  @P6 IMAD.WIDE R10, R39, 0x4, R10 ;  /* 0x00000004270a6825 */ /* 0x001fce00078e020a */
[----:B------:R-:W0:Y:S01]  /*48a0*/  @P2 LDC.64 R32, c[0x0][0x3b0] ;  /* 0x0000ec00ff202b82 */ /* 0x000e220000000a00 */
[----:B------:R0:W-:Y:S01]  /*48b0*/  @P6 STG.E desc[UR8][R10.64], R27 ;  /* 0x0000001b0a006986 */ /* 0x0001e2000c101908 */
[----:B------:R-:W-:Y:S01]  /*48c0*/  ISETP.NE.AND P6, PT, R22, R24, PT ;  /* 0x000000181600720c */ /* 0x000fe20003fc5270 */
[----:B-1----:R-:W-:-:S05]  /*48d0*/  @P0 IMAD.WIDE R28, R44, 0x4, R28 ;  /* 0x000000042c1c0825 */ /* 0x002fca00078e021c */
[----:B------:R-:W1:Y:S01]  /*48e0*/  @P3 LDC.64 R34, c[0x0][0x3b0] ;  /* 0x0000ec00ff223b82 */ /* 0x000e620000000a00 */
[----:B------:R3:W-:Y:S01]  /*48f0*/  @P0 STG.E desc[UR8][R28.64], R3 ;  /* 0x000000031c000986 */ /* 0x0007e2000c101908 */
[----:B------:R-:W-:Y:S01]  /*4900*/  ISETP.NE.AND P0, PT, R24, R37, PT ;  /* 0x000000251800720c */ /* 0x000fe20003f05270 */
[----:B--2---:R-:W-:-:S05]  /*4910*/  @P1 IMAD.WIDE R30, R45, 0x4, R30 ;  /* 0x000000042d1e1825 */ /* 0x004fca00078e021e */
[----:B------:R-:W2:Y:S01]  /*4920*/  @P4 LDC.64 R38, c[0x0][0x3b0] ;  /* 0x0000ec00ff264b82 */ /* 0x000ea20000000a00 */
[----:B------:R3:W-:Y:S07]  /*4930*/  @P1 STG.E desc[UR8][R30.64], R13 ;  /* 0x0000000d1e001986 */ /* 0x0007ee000c101908 */
[----:B------:R-:W4:Y:S01]  /*4940*/  @P5 LDC.64 R40, c[0x0][0x3b0] ;  /* 0x0000ec00ff285b82 */ /* 0x000f220000000a00 */
[----:B0-----:R-:W-:-:S05]  /*4950*/  @P2 IMAD.WIDE R10, R36, 0x4, R32 ;  /* 0x00000004240a2825 */ /* 0x001fca00078e0220 */
[----:B------:R3:W-:Y:S02]  /*4960*/  @P2 STG.E desc[UR8][R10.64], R15 ;  /* 0x0000000f0a002986 */ /* 0x0007e4000c101908 */
[----:B------:R-:W0:Y:S01]  /*4970*/  @P6 LDC.64 R42, c[0x0][0x3b0] ;  /* 0x0000ec00ff2a6b82 */ /* 0x000e220000000a00 */
[----:B-1----:R-:W-:-:S05]  /*4980*/  @P3 IMAD.WIDE R8, R8, 0x4, R34 ;  /* 0x0000000408083825 */ /* 0x002fca00078e0222 */
[----:B------:R3:W-:Y:S01]  /*4990*/  @P3 STG.E desc[UR8][R8.64], R17 ;  /* 0x0000001108003986 */ /* 0x0007e2000c101908 */
[----:B--2---:R-:W-:-:S05]  /*49a0*/  @P4 IMAD.WIDE R26, R7, 0x4, R38 ;  /* 0x00000004071a4825 */ /* 0x004fca00078e0226 */
[----:B------:R3:W-:Y:S01]  /*49b0*/  @P4 STG.E desc[UR8][R26.64], R19 ;  /* 0x000000131a004986 */ /* 0x0007e2000c101908 */
[----:B----4-:R-:W-:-:S05]  /*49c0*/  @P5 IMAD.WIDE R6, R6, 0x4, R40 ;  /* 0x0000000406065825 */ /* 0x010fca00078e0228 */
[----:B------:R3:W-:Y:S01]  /*49d0*/  @P5 STG.E desc[UR8][R6.64], R21 ;  /* 0x0000001506005986 */ /* 0x0007e2000c101908 */
[----:B0-----:R-:W-:-:S05]  /*49e0*/  @P6 IMAD.WIDE R32, R5, 0x4, R42 ;  /* 0x0000000405206825 */ /* 0x001fca00078e022a */
[----:B------:R3:W-:Y:S01]  /*49f0*/  @P6 STG.E desc[UR8][R32.64], R23 ;  /* 0x0000001720006986 */ /* 0x0007e2000c101908 */
[----:B------:R-:W-:Y:S05]  /*4a00*/  @!P0 EXIT ;  /* 0x000000000000894d */ /* 0x000fea0003800000 */
[----:B---3--:R-:W0:Y:S02]  /*4a10*/  LDC.64 R2, c[0x0][0x3b0] ;  /* 0x0000ec00ff027b82 */ /* 0x008e240000000a00 */
[----:B0-----:R-:W-:-:S05]  /*4a20*/  IMAD.WIDE R4, R4, 0x4, R2 ;  /* 0x0000000404047825 */ /* 0x001fca00078e0202 */
[----:B------:R-:W-:Y:S01]  /*4a30*/  STG.E desc[UR8][R4.64], R25 ;  /* 0x0000001904007986 */ /* 0x000fe2000c101908 */
[----:B------:R-:W-:Y:S05]  /*4a40*/  EXIT ;  /* 0x000000000000794d */ /* 0x000fea0003800000 */
.L_x_915:
[----:B------:R-:W-:-:S13]  /*4a50*/  ISETP.GE.AND P0, PT, R29, 0x1, PT ;  /* 0x000000011d00780c */ /* 0x000fda0003f06270 */
[----:B------:R-:W-:Y:S05]  /*4a60*/  @!P0 EXIT ;  /* 0x000000000000894d */ /* 0x000fea0003800000 */
[----:B------:R-:W-:-:S13]  /*4a70*/  ISETP.NE.AND P0, PT, R38, RZ, PT ;  /* 0x000000ff2600720c */ /* 0x000fda0003f05270 */
[----:B------:R-:W-:Y:S05]  /*4a80*/  @P0 BRA `(.L_x_948) ;  /* 0x00000020008c0947 */ /* 0x000fea0003800000 */
[----:B------:R-:W0:Y:S01]  /*4a90*/  LDC.64 R4, c[0x0][0x380] ;  /* 0x0000e000ff047b82 */ /* 0x000e220000000a00 */
[----:B------:R-:W1:Y:S07]  /*4aa0*/  S2R R0, SR_TID.X ;  /* 0x0000000000007919 */ /* 0x000e6e0000002100 */
[----:B------:R-:W2:Y:S01]  /*4ab0*/  LDC.64 R12, c[0x0][0x388] ;  /* 0x0000e200ff0c7b82 */ /* 0x000ea20000000a00 */
[----:B0-----:R-:W-:-:S05]  /*4ac0*/  IMAD.WIDE.U32 R4, R3, 0x4, R4 ;  /* 0x0000000403047825 */ /* 0x001fca00078e0004 */
[----:B------:R0:W3:Y:S01]  /*4ad0*/  LDG.E.CONSTANT R11, desc[UR8][R4.64] ;  /* 0x00000008040b7981 */ /* 0x0000e2000c1e9900 */
[----:B--2---:R-:W-:Y:S01]  /*4ae0*/  IMAD.WIDE.U32 R12, R3, 0x4, R12 ;  /* 0x00000004030c7825 */ /* 0x004fe200078e000c */
[C---:B-1----:R-:W-:Y:S02]  /*4af0*/  LOP3.LUT R41, R0.reuse, 0x1f, RZ, 0xc0, !PT ;  /* 0x0000001f00297812 */ /* 0x042fe400078ec0ff */
[----:B------:R-:W-:-:S05]  /*4b00*/  LOP3.LUT R6, R0, 0x3e0, RZ, 0xc0, !PT ;  /* 0x000003e000067812 */ /* 0x000fca00078ec0ff */
[----:B------:R-:W-:-:S04]  /*4b10*/  IMAD R41, R6, 0x9, R41 ;  /* 0x0000000906297824 */ /* 0x000fc800078e0229 */
[C---:B------:R-:W-:Y:S01]  /*4b20*/  VIADD R18, R41.reuse, 0x20 ;  /* 0x0000002029127836 */ /* 0x040fe20000000000 */
[CC--:B------:R-:W-:Y:S01]  /*4b30*/  ISETP.GE.U32.AND P0, PT, R41.reuse, R29.reuse, PT ;  /* 0x0000001d2900720c */ /* 0x0c0fe20003f06070 */
[C---:B------:R-:W-:Y:S02]  /*4b40*/  VIADD R16, R41.reuse, 0x40 ;  /* 0x0000004029107836 */ /* 0x040fe40000000000 */
[C---:B------:R-:W-:Y:S01]  /*4b50*/  VIADD R6, R41.reuse, 0x60 ;  /* 0x0000006029067836 */ /* 0x040fe20000000000 */
[-C--:B------:R-:W-:Y:S01]  /*4b60*/  ISETP.GE.U32.AND P6, PT, R18, R29.reuse, PT ;  /* 0x0000001d1200720c */ /* 0x080fe20003fc6070 */
[C---:B------:R-:W-:Y:S01]  /*4b70*/  VIADD R8, R41.reuse, 0x80 ;  /* 0x0000008029087836 */ /* 0x040fe20000000000 */
[-C--:B------:R-:W-:Y:S01]  /*4b80*/  ISETP.GE.U32.AND P5, PT, R16, R29.reuse, PT ;  /* 0x0000001d1000720c */ /* 0x080fe20003fa6070 */
[C---:B------:R-:W-:Y:S01]  /*4b90*/  IMAD.SHL.U32 R7, R41.reuse, 0x4, RZ ;  /* 0x0000000429077824 */ /* 0x040fe200078e00ff */
[-C--:B------:R-:W-:Y:S01]  /*4ba0*/  ISETP.GE.U32.AND P1, PT, R6, R29.reuse, PT ;  /* 0x0000001d0600720c */ /* 0x080fe20003f26070 */
[C---:B------:R-:W-:Y:S01]  /*4bb0*/  VIADD R10, R41.reuse, 0xa0 ;  /* 0x000000a0290a7836 */ /* 0x040fe20000000000 */
[----:B------:R-:W-:Y:S01]  /*4bc0*/  ISETP.GE.U32.AND P2, PT, R8, R29, PT ;  /* 0x0000001d0800720c */ /* 0x000fe20003f46070 */
[----:B------:R-:W-:Y:S01]  /*4bd0*/  VIADD R14, R41, 0xc0 ;  /* 0x000000c0290e7836 */ /* 0x000fe20000000000 */
[----:B------:R-:W-:-:S02]  /*4be0*/  IADD3 R8, P3, PT, R4, R7, RZ ;  /* 0x0000000704087210 */ /* 0x000fc40007f7e0ff */
[----:B------:R-:W-:-:S03]  /*4bf0*/  IADD3 R6, P4, PT, R7, R12, RZ ;  /* 0x0000000c07067210 */ /* 0x000fc60007f9e0ff */
[----:B------:R-:W-:Y:S01]  /*4c00*/  IMAD.X R9, RZ, RZ, R5, P3 ;  /* 0x000000ffff097224 */ /* 0x000fe200018e0605 */
[-C--:B------:R-:W-:Y:S01]  /*4c10*/  ISETP.GE.U32.AND P3, PT, R10, R29.reuse, PT ;  /* 0x0000001d0a00720c */ /* 0x080fe20003f66070 */
[----:B------:R-:W-:Y:S01]  /*4c20*/  IMAD.X R7, RZ, RZ, R13, P4 ;  /* 0x000000ffff077224 */ /* 0x000fe200020e060d */
[----:B------:R-:W-:Y:S01]  /*4c30*/  ISETP.GE.U32.AND P4, PT, R14, R29, PT ;  /* 0x0000001d0e00720c */ /* 0x000fe20003f86070 */
[C---:B------:R-:W-:Y:S02]  /*4c40*/  VIADD R10, R41.reuse, 0xe0 ;  /* 0x000000e0290a7836 */ /* 0x040fe40000000000 */
[C---:B------:R-:W-:Y:S02]  /*4c50*/  VIADD R14, R41.reuse, 0x100 ;  /* 0x00000100290e7836 */ /* 0x040fe40000000000 */
[----:B0-----:R-:W-:-:S04]  /*4c60*/  @!P0 IMAD.WIDE.U32 R4, R41, 0x4, R4 ;  /* 0x0000000429048825 */ /* 0x001fc800078e0004 */
[----:B---3--:R-:W-:Y:S02]  /*4c70*/  IMAD.MOV.U32 R15, RZ, RZ, R11 ;  /* 0x000000ffff0f7224 */ /* 0x008fe400078e000b */
[----:B------:R0:W2:Y:S02]  /*4c80*/  @!P0 LDG.E.CONSTANT R11, desc[UR8][R4.64] ;  /* 0x00000008040b8981 */ /* 0x0000a4000c1e9900 */
[--C-:B------:R-:W-:Y:S02]  /*4c90*/  IMAD.MOV.U32 R17, RZ, RZ, R15.reuse ;  /* 0x000000ffff117224 */ /* 0x100fe400078e000f */
[--C-:B------:R-:W-:Y:S02]  /*4ca0*/  IMAD.MOV.U32 R19, RZ, RZ, R15.reuse ;  /* 0x000000ffff137224 */ /* 0x100fe400078e000f */
[--C-:B------:R-:W-:Y:S02]  /*4cb0*/  IMAD.MOV.U32 R21, RZ, RZ, R15.reuse ;  /* 0x000000ffff157224 */ /* 0x100fe400078e000f */
[----:B------:R-:W3:Y:S01]  /*4cc0*/  @!P6 LDG.E.CONSTANT R17, desc[UR8][R8.64+0x80] ;  /* 0x000080080811e981 */ /* 0x000ee2000c1e9900 */
[-C--:B------:R-:W-:Y:S01]  /*4cd0*/  ISETP.GE.U32.AND P6, PT, R14, R29.reuse, PT ;  /* 0x0000001d0e00720c */ /* 0x080fe20003fc6070 */
[--C-:B------:R-:W-:Y:S01]  /*4ce0*/  IMAD.MOV.U32 R23, RZ, RZ, R15.reuse ;  /* 0x000000ffff177224 */ /* 0x100fe200078e000f */
[----:B------:R-:W1:Y:S01]  /*4cf0*/  S2UR UR5, SR_CgaCtaId ;  /* 0x00000000000579c3 */ /* 0x000e620000008800 */
[----:B------:R-:W4:Y:S01]  /*4d00*/  @!P5 LDG.E.CONSTANT R19, desc[UR8][R8.64+0x100] ;  /* 0x000100080813d981 */ /* 0x000f22000c1e9900 */
[----:B------:R-:W-:Y:S01]  /*4d10*/  ISETP.GE.U32.AND P5, PT, R10, R29, PT ;  /* 0x0000001d0a00720c */ /* 0x000fe20003fa6070 */
[----:B------:R-:W-:-:S02]  /*4d20*/  IMAD.MOV.U32 R25, RZ, RZ, R15 ;  /* 0x000000ffff197224 */ /* 0x000fc400078e000f */
[--C-:B------:R-:W-:Y:S01]  /*4d30*/  IMAD.MOV.U32 R27, RZ, RZ, R15.reuse ;  /* 0x000000ffff1b7224 */ /* 0x100fe200078e000f */
[----:B------:R-:W5:Y:S01]  /*4d40*/  @!P1 LDG.E.CONSTANT R21, desc[UR8][R8.64+0x180] ;  /* 0x0001800808159981 */ /* 0x000f62000c1e9900 */
[----:B------:R-:W-:Y:S01]  /*4d50*/  IMAD.MOV.U32 R31, RZ, RZ, R15 ;  /* 0x000000ffff1f7224 */ /* 0x000fe200078e000f */
[----:B------:R-:W-:Y:S01]  /*4d60*/  SHF.R.U32.HI R28, RZ, 0x5, R0 ;  /* 0x00000005ff1c7819 */ /* 0x000fe20000011600 */
[----:B------:R-:W-:Y:S01]  /*4d70*/  UMOV UR4, 0x400 ;  /* 0x0000040000047882 */ /* 0x000fe20000000000 */
[----:B------:R-:W5:Y:S01]  /*4d80*/  @!P2 LDG.E.CONSTANT R23, desc[UR8][R8.64+0x200] ;  /* 0x000200080817a981 */ /* 0x000f62000c1e9900 */
[----:B0-----:R-:W0:Y:S03]  /*4d90*/  LDC.64 R4, c[0x0][0x398] ;  /* 0x0000e600ff047b82 */ /* 0x001e260000000a00 */
[----:B------:R-:W5:Y:S04]  /*4da0*/  @!P3 LDG.E.CONSTANT R25, desc[UR8][R8.64+0x280] ;  /* 0x000280080819b981 */ /* 0x000f68000c1e9900 */
[----:B------:R-:W5:Y:S04]  /*4db0*/  @!P4 LDG.E.CONSTANT R27, desc[UR8][R8.64+0x300] ;  /* 0x00030008081bc981 */ /* 0x000f68000c1e9900 */
[----:B------:R-:W5:Y:S04]  /*4dc0*/  @!P5 LDG.E.CONSTANT R31, desc[UR8][R8.64+0x380] ;  /* 0x00038008081fd981 */ /* 0x000f68000c1e9900 */
[----:B------:R1:W5:Y:S01]  /*4dd0*/  @!P6 LDG.E.CONSTANT R15, desc[UR8][R8.64+0x400] ;  /* 0x00040008080fe981 */ /* 0x000362000c1e9900 */
[----:B------:R-:W0:Y:S01]  /*4de0*/  S2R R3, SR_LANEID ;  /* 0x0000000000037919 */ /* 0x000e220000000000 */
[----:B-1----:R-:W-:Y:S01]  /*4df0*/  ULEA UR4, UR5, UR4, 0x18 ;  /* 0x0000000405047291 */ /* 0x002fe2000f8ec0ff */
[----:B------:R-:W1:Y:S01]  /*4e00*/  LDC.64 R8, c[0x0][0x390] ;  /* 0x0000e400ff087b82 */ /* 0x000e620000000a00 */
[----:B0-----:R-:W-:-:S05]  /*4e10*/  IMAD R10, R28, 0x120, R3 ;  /* 0x000001201c0a7824 */ /* 0x001fca00078e0203 */
        /* <DEDUP_REMOVED lines=14> */
[----:B------:R-:W2:Y:S04]  /*4f00*/  LDS R34, [R14+0x4] ;  /* 0x000004000e227984 */ /* 0x000ea80000000800 */
[----:B------:R-:W3:Y:S04]  /*4f10*/  LDS R32, [R14+0x8] ;  /* 0x000008000e207984 */ /* 0x000ee80000000800 */
[----:B------:R-:W4:Y:S04]  /*4f20*/  LDS R30, [R14+0xc] ;  /* 0x00000c000e1e7984 */ /* 0x000f280000000800 */
[----:B------:R-:W-:Y:S04]  /*4f30*/  LDS R26, [R14+0x10] ;  /* 0x000010000e1a7984 */ /* 0x000fe80000000800 */
[----:B------:R-:W-:Y:S04]  /*4f40*/  LDS R24, [R14+0x14] ;  /* 0x000014000e187984 */ /* 0x000fe80000000800 */
[----:B------:R-:W-:Y:S04]  /*4f50*/  LDS R22, [R14+0x18] ;  /* 0x000018000e167984 */ /* 0x000fe80000000800 */
[----:B------:R-:W-:Y:S01]  /*4f60*/  LDS R20, [R14+0x1c] ;  /* 0x00001c000e147984 */ /* 0x000fe20000000800 */
[----:B------:R-:W-:Y:S06]  /*4f70*/  BAR.SYNC.DEFER_BLOCKING 0x0 ;  /* 0x0000000000007b1d */ /* 0x000fec0000010000 */
[----:B0-----:R-:W1:Y:S01]  /*4f80*/  LDG.E R15, desc[UR8][R12.64] ;  /* 0x000000080c0f7981 */ /* 0x001e62000c1e1900 */
[----:B------:R-:W-:-:S02]  /*4f90*/  P2R R33, PR, RZ, 0x2 ;  /* 0x00000002ff217803 */ /* 0x000fc40000000000 */
[----:B------:R-:W-:Y:S01]  /*4fa0*/  ISETP.GE.U32.AND P1, PT, R18, R29, PT ;  /* 0x0000001d1200720c */ /* 0x000fe20003f26070 */
[----:B------:R-:W-:Y:S01]  /*4fb0*/  @!P0 IMAD.WIDE.U32 R40, R41, 0x4, R12 ;  /* 0x0000000429288825 */ /* 0x000fe200078e000c */
[----:B------:R-:W5:Y:S04]  /*4fc0*/  @!P2 LDG.E R27, desc[UR8][R6.64+0x200] ;  /* 0x00020008061ba981 */ /* 0x000f68000c1e1900 */
[----:B------:R-:W2:Y:S04]  /*4fd0*/  @!P3 LDG.E R31, desc[UR8][R6.64+0x280] ;  /* 0x00028008061fb981 */ /* 0x000ea8000c1e1900 */
[----:B------:R-:W3:Y:S04]  /*4fe0*/  @!P0 LDG.E R40, desc[UR8][R40.64] ;  /* 0x0000000828288981 */ /* 0x000ee8000c1e1900 */
[----:B------:R-:W4:Y:S04]  /*4ff0*/  @!P1 LDG.E R12, desc[UR8][R6.64+0x80] ;  /* 0x00008008060c9981 */ /* 0x000f28000c1e1900 */
[----:B------:R-:W2:Y:S01]  /*5000*/  @!P6 LDG.E R35, desc[UR8][R6.64+0x400] ;  /* 0x000400080623e981 */ /* 0x000ea2000c1e1900 */
[----:B-1----:R-:W-:-:S04]  /*5010*/  IMAD R15, R15, R8, R9 ;  /* 0x000000080f0f7224 */ /* 0x002fc800078e0209 */
[----:B------:R-:W-:-:S05]  /*5020*/  IMAD.WIDE R38, R15, 0x4, R4 ;  /* 0x000000040f267825 */ /* 0x000fca00078e0204 */
[----:B------:R-:W5:Y:S01]  /*5030*/  LDG.E R15, desc[UR8][R38.64] ;  /* 0x00000008260f7981 */ /* 0x000f62000c1e1900 */
[-CC-:B---3--:R-:W-:Y:S02]  /*5040*/  @!P0 IMAD R19, R40, R8.reuse, R9.reuse ;  /* 0x0000000828138224 */ /* 0x188fe400078e0209 */
[----:B----4-:R-:W-:Y:S02]  /*5050*/  @!P1 IMAD R13, R12, R8, R9 ;  /* 0x000000080c0d9224 */ /* 0x010fe400078e0209 */
[----:B------:R-:W-:-:S04]  /*5060*/  @!P0 IMAD.WIDE R18, R19, 0x4, R4 ;  /* 0x0000000413128825 */ /* 0x000fc800078e0204 */
[----:B------:R-:W-:-:S04]  /*5070*/  @!P1 IMAD.WIDE R12, R13, 0x4, R4 ;  /* 0x000000040d0c9825 */ /* 0x000fc800078e0204 */
[----:B-----5:R-:W-:Y:S02]  /*5080*/  IMAD.MOV.U32 R17, RZ, RZ, R15 ;  /* 0x000000ffff117224 */ /* 0x020fe400078e000f */
[----:B------:R-:W3:Y:S02]  /*5090*/  @!P0 LDG.E R15, desc[UR8][R18.64] ;  /* 0x00000008120f8981 */ /* 0x000ee4000c1e1900 */
[----:B------:R-:W-:Y:S01]  /*50a0*/  IMAD.MOV.U32 R21, RZ, RZ, R17 ;  /* 0x000000ffff157224 */ /* 0x000fe200078e0011 */
[----:B------:R-:W-:-:S05]  /*50b0*/  ISETP.GE.U32.AND P0, PT, R16, R29, PT ;  /* 0x0000001d1000720c */ /* 0x000fca0003f06070 */
[----:B------:R-:W4:Y:S01]  /*50c0*/  @!P1 LDG.E R21, desc[UR8][R12.64] ;  /* 0x000000080c159981 */ /* 0x000f22000c1e1900 */
[----:B------:R-:W-:-:S03]  /*50d0*/  ISETP.NE.AND P1, PT, R33, RZ, PT ;  /* 0x000000ff2100720c */ /* 0x000fc60003f25270 */
[----:B------:R-:W5:Y:S04]  /*50e0*/  @!P4 LDG.E R33, desc[UR8][R6.64+0x300] ;  /* 0x000300080621c981 */ /* 0x000f68000c1e1900 */
[----:B------:R-:W3:Y:S04]  /*50f0*/  @!P0 LDG.E R16, desc[UR8][R6.64+0x100] ;  /* 0x0001000806108981 */ /* 0x000ee8000c1e1900 */
[----:B------:R-:W4:Y:S04]  /*5100*/  @!P5 LDG.E R18, desc[UR8][R6.64+0x380] ;  /* 0x000380080612d981 */ /* 0x000f28000c1e1900 */
[----:B------:R0:W5:Y:S01]  /*5110*/  @!P1 LDG.E R23, desc[UR8][R6.64+0x180] ;  /* 0x0001800806179981 */ /* 0x000162000c1e1900 */
[----:B------:R-:W-:-:S02]  /*5120*/  IMAD.MOV.U32 R25, RZ, RZ, R17 ;  /* 0x000000ffff197224 */ /* 0x000fc400078e0011 */
[-CC-:B------:R-:W-:Y:S02]  /*5130*/  @!P2 IMAD R27, R27, R8.reuse, R9.reuse ;  /* 0x000000081b1ba224 */ /* 0x180fe400078e0209 */
[-CC-:B--2---:R-:W-:Y:S02]  /*5140*/  @!P3 IMAD R31, R31, R8.reuse, R9.reuse ;  /* 0x000000081f1fb224 */ /* 0x184fe400078e0209 */
[----:B------:R-:W-:Y:S02]  /*5150*/  @!P6 IMAD R35, R35, R8, R9 ;  /* 0x000000082323e224 */ /* 0x000fe400078e0209 */
[----:B0-----:R-:W-:-:S04]  /*5160*/  @!P2 IMAD.WIDE R6, R27, 0x4, R4 ;  /* 0x000000041b06a825 */ /* 0x001fc800078e0204 */
[----:B------:R-:W-:-:S06]  /*5170*/  IMAD.MOV.U32 R27, RZ, RZ, R17 ;  /* 0x000000ffff1b7224 */ /* 0x000fcc00078e0011 */
[----:B------:R-:W2:Y:S01]  /*5180*/  @!P2 LDG.E R27, desc[UR8][R6.64] ;  /* 0x00000008061ba981 */ /* 0x000ea2000c1e1900 */
[-CC-:B---3--:R-:W-:Y:S02]  /*5190*/  @!P0 IMAD R39, R16, R8.reuse, R9.reuse ;  /* 0x0000000810278224 */ /* 0x188fe400078e0209 */
[----:B-----5:R-:W-:Y:S02]  /*51a0*/  @!P1 IMAD R23, R23, R8, R9 ;  /* 0x0000000817179224 */ /* 0x020fe400078e0209 */
[----:B------:R-:W-:-:S04]  /*51b0*/  @!P0 IMAD.WIDE R38, R39, 0x4, R4 ;  /* 0x0000000427268825 */ /* 0x000fc800078e0204 */
[----:B------:R-:W-:Y:S01]  /*51c0*/  @!P1 IMAD.WIDE R40, R23, 0x4, R4 ;  /* 0x0000000417289825 */ /* 0x000fe200078e0204 */
[----:B------:R-:W-:-:S03]  /*51d0*/  MOV R23, R17 ;  /* 0x0000001100177202 */ /* 0x000fc60000000f00 */
[-CC-:B------:R-:W-:Y:S01]  /*51e0*/  @!P4 IMAD R19, R33, R8.reuse, R9.reuse ;  /* 0x000000082113c224 */ /* 0x180fe200078e0209 */
[----:B------:R-:W3:Y:S01]  /*51f0*/  @!P1 LDG.E R25, desc[UR8][R40.64] ;  /* 0x0000000828199981 */ /* 0x000ee2000c1e1900 */
[----:B----4-:R-:W-:Y:S02]  /*5200*/  @!P5 IMAD R13, R18, R8, R9 ;  /* 0x00000008120dd224 */ /* 0x010fe400078e0209 */
[--C-:B------:R-:W-:Y:S01]  /*5210*/  @!P3 IMAD.WIDE R8, R31, 0x4, R4.reuse ;  /* 0x000000041f08b825 */ /* 0x100fe200078e0204 */
[----:B------:R0:W4:Y:S03]  /*5220*/  @!P0 LDG.E R23, desc[UR8][R38.64] ;  /* 0x0000000826178981 */ /* 0x000126000c1e1900 */
[----:B------:R-:W-:-:S04]  /*5230*/  @!P4 IMAD.WIDE R18, R19, 0x4, R4 ;  /* 0x000000041312c825 */ /* 0x000fc800078e0204 */
[----:B------:R-:W-:-:S04]  /*5240*/  @!P5 IMAD.WIDE R12, R13, 0x4, R4 ;  /* 0x000000040d0cd825 */ /* 0x000fc800078e0204 */
[--C-:B------:R-:W-:Y:S02]  /*5250*/  IMAD.MOV.U32 R31, RZ, RZ, R17.reuse ;  /* 0x000000ffff1f7224 */ /* 0x100fe400078e0011 */
[--C-:B0-----:R-:W-:Y:S02]  /*5260*/  IMAD.MOV.U32 R39, RZ, RZ, R17.reuse ;  /* 0x000000ffff277224 */ /* 0x101fe400078e0011 */
[----:B------:R-:W-:Y:S02]  /*5270*/  IMAD.MOV.U32 R41, RZ, RZ, R17 ;  /* 0x000000ffff297224 */ /* 0x000fe400078e0011 */
[----:B------:R-:W-:Y:S01]  /*5280*/  @!P6 IMAD.WIDE R4, R35, 0x4, R4 ;  /* 0x000000042304e825 */ /* 0x000fe200078e0204 */
[----:B------:R-:W5:Y:S04]  /*5290*/  @!P3 LDG.E R31, desc[UR8][R8.64] ;  /* 0x00000008081fb981 */ /* 0x000f68000c1e1900 */
[----:B------:R-:W5:Y:S04]  /*52a0*/  @!P4 LDG.E R39, desc[UR8][R18.64] ;  /* 0x000000081227c981 */ /* 0x000f68000c1e1900 */
[----:B------:R0:W5:Y:S04]  /*52b0*/  @!P5 LDG.E R41, desc[UR8][R12.64] ;  /* 0x000000080c29d981 */ /* 0x000168000c1e1900 */
[----:B------:R1:W5:Y:S04]  /*52c0*/  @!P6 LDG.E R17, desc[UR8][R4.64] ;  /* 0x000000080411e981 */ /* 0x000368000c1e1900 */
[----:B------:R-:W-:Y:S04]  /*52d0*/  STS [R10], R15 ;  /* 0x0000000f0a007388 */ /* 0x000fe80000000800 */
[----:B------:R-:W-:Y:S04]  /*52e0*/  STS [R10+0x80], R21 ;  /* 0x000080150a007388 */ /* 0x000fe80000000800 */
[----:B--2---:R-:W-:Y:S01]  /*52f0*/  STS [R10+0x200], R27 ;  /* 0x0002001b0a007388 */ /* 0x004fe20000000800 */
[----:B0-----:R-:W-:-:S02]  /*5300*/  LEA R12, R0, UR4, 0x2 ;  /* 0x00000004000c7c11 */ /* 0x001fc4000f8e10ff */
[C---:B------:R-:W-:Y:S01]  /*5310*/  ISETP.NE.AND P3, PT, R0.reuse, RZ, PT ;  /* 0x000000ff0000720c */ /* 0x040fe20003f65270 */
[----:B------:R-:W-:Y:S01]  /*5320*/  IMAD R6, R0, 0x9, RZ ;  /* 0x0000000900067824 */ /* 0x000fe200078e02ff */
[----:B------:R-:W-:-:S03]  /*5330*/  ISETP.NE.AND P1, PT, R36, R34, PT ;  /* 0x000000222400720c */ /* 0x000fc60003f25270 */
[----:B------:R-:W-:-:S05]  /*5340*/  VIADD R8, R6, 0x1 ;  /* 0x0000000106087836 */ /* 0x000fca0000000000 */
[----:B------:R-:W-:Y:S01]  /*5350*/  ISETP.EQ.OR P1, PT, R8, R29, P1 ;  /* 0x0000001d0800720c */ /* 0x000fe20000f22670 */
[----:B------:R-:W-:Y:S01]  /*5360*/  VIADD R8, R6, 0x2 ;  /* 0x0000000206087836 */ /* 0x000fe20000000000 */
[----:B------:R-:W-:-:S04]  /*5370*/  ISETP.NE.AND P0, PT, R34, R32, PT ;  /* 0x000000202200720c */ /* 0x000fc80003f05270 */
[----:B------:R-:W-:Y:S01]  /*5380*/  ISETP.EQ.OR P0, PT, R8, R29, P0 ;  /* 0x0000001d0800720c */ /* 0x000fe20000702670 */
[----:B------:R-:W-:Y:S01]  /*5390*/  VIADD R8, R6, 0x3 ;  /* 0x0000000306087836 */ /* 0x000fe20000000000 */
[----:B------:R-:W-:-:S04]  /*53a0*/  ISETP.NE.AND P2, PT, R32, R30, PT ;  /* 0x0000001e2000720c */ /* 0x000fc80003f45270 */
[-C--:B------:R-:W-:Y:S01]  /*53b0*/  ISETP.EQ.OR P5, PT, R8, R29.reuse, P2 ;  /* 0x0000001d0800720c */ /* 0x080fe200017a2670 */
[----:B-1----:R-:W-:Y:S02]  /*53c0*/  IMAD.MOV.U32 R5, RZ, RZ, 0x1 ;  /* 0x00000001ff057424 */ /* 0x002fe400078e00ff */
[C---:B------:R-:W-:Y:S01]  /*53d0*/  VIADD R8, R6.reuse, 0x4 ;  /* 0x0000000406087836 */ /* 0x040fe20000000000 */
[----:B------:R-:W-:-:S04]  /*53e0*/  ISETP.NE.AND P4, PT, R6, R29, PT ;  /* 0x0000001d0600720c */ /* 0x000fc80003f85270 */
[----:B------:R-:W-:Y:S02]  /*53f0*/  SEL R38, RZ, 0x1, P4 ;  /* 0x00000001ff267807 */ /* 0x000fe40002000000 */
[----:B------:R-:W-:Y:S02]  /*5400*/  P2R R45, PR, RZ, 0x20 ;  /* 0x00000020ff2d7803 */ /* 0x000fe40000000000 */
[----:B------:R-:W-:Y:S01]  /*5410*/  P2R R46, PR, RZ, 0x2 ;  /* 0x00000002ff2e7803 */ /* 0x000fe20000000000 */
[----:B---3--:R-:W-:Y:S04]  /*5420*/  STS [R10+0x180], R25 ;  /* 0x000180190a007388 */ /* 0x008fe80000000800 */
[----:B----4-:R-:W-:Y:S04]  /*5430*/  STS [R10+0x100], R23 ;  /* 0x000100170a007388 */ /* 0x010fe80000000800 */
[----:B-----5:R-:W-:Y:S04]  /*5440*/  STS [R10+0x280], R31 ;  /* 0x0002801f0a007388 */ /* 0x020fe80000000800 */
        /* <DEDUP_REMOVED lines=12> */
[----:B------:R-:W-:Y:S01]  /*5510*/  LDS R21, [R14+0x1c] ;  /* 0x00001c000e157984 */ /* 0x000fe20000000800 */
[----:B------:R-:W-:Y:S06]  /*5520*/  BAR.SYNC.DEFER_BLOCKING 0x0 ;  /* 0x0000000000007b1d */ /* 0x000fec0000010000 */
[----:B------:R-:W-:Y:S02]  /*5530*/  STS [R12+0x47c], R11 ;  /* 0x00047c0b0c007388 */ /* 0x000fe40000000800 */
[----:B------:R-:W-:Y:S01]  /*5540*/  BAR.SYNC.DEFER_BLOCKING 0x0 ;  /* 0x0000000000007b1d */ /* 0x000fe20000010000 */
[----:B0-----:R-:W-:-:S05]  /*5550*/  FADD R10, R37, R35 ;  /* 0x00000023250a7221 */ /* 0x001fca0000000000 */
[----:B------:R-:W0:Y:S01]  /*5560*/  @P3 LDS R2, [R12+0x478] ;  /* 0x000478000c023984 */ /* 0x000e220000000800 */
[----:B------:R-:W-:-:S05]  /*5570*/  FSEL R10, R35, R10, P1 ;  /* 0x0000000a230a7208 */ /* 0x000fca0000800000 */
[----:B-1----:R-:W-:-:S05]  /*5580*/  FADD R10, R33, R10 ;  /* 0x0000000a210a7221 */ /* 0x002fca0000000000 */
[----:B------:R-:W-:-:S05]  /*5590*/  FSEL R10, R33, R10, P0 ;  /* 0x0000000a210a7208 */ /* 0x000fca0000000000 */
[----:B--2---:R-:W-:-:S05]  /*55a0*/  FADD R10, R31, R10 ;  /* 0x0000000a1f0a7221 */ /* 0x004fca0000000000 */
[----:B------:R-:W-:-:S05]  /*55b0*/  FSEL R10, R31, R10, P5 ;  /* 0x0000000a1f0a7208 */ /* 0x000fca0002800000 */
[----:B---3--:R-:W-:Y:S01]  /*55c0*/  FADD R10, R27, R10 ;  /* 0x0000000a1b0a7221 */ /* 0x008fe20000000000 */
[----:B0-----:R-:W-:-:S04]  /*55d0*/  @P3 ISETP.NE.AND P2, PT, R2, R36, PT ;  /* 0x000000240200320c */ /* 0x001fc80003f45270 */
[----:B------:R-:W-:Y:S02]  /*55e0*/  @P3 SEL R5, RZ, 0x1, !P2 ;  /* 0x00000001ff053807 */ /* 0x000fe40005000000 */
[----:B------:R-:W-:-:S04]  /*55f0*/  ISETP.NE.AND P2, PT, R30, R26, PT ;  /* 0x0000001a1e00720c */ /* 0x000fc80003f45270 */
[----:B------:R-:W-:Y:S01]  /*5600*/  ISETP.EQ.OR P2, PT, R8, R29, P2 ;  /* 0x0000001d0800720c */ /* 0x000fe20001742670 */
[----:B------:R-:W-:Y:S01]  /*5610*/  VIADD R8, R6, 0x5 ;  /* 0x0000000506087836 */ /* 0x000fe20000000000 */
[----:B------:R-:W-:Y:S02]  /*5620*/  @P3 SEL R38, R38, R5, !P4 ;  /* 0x0000000526263207 */ /* 0x000fe40006000000 */
[----:B------:R-:W-:Y:S02]  /*5630*/  FSEL R10, R27, R10, P2 ;  /* 0x0000000a1b0a7208 */ /* 0x000fe40001000000 */
[----:B------:R-:W-:-:S03]  /*5640*/  ISETP.NE.AND P3, PT, R26, R24, PT ;  /* 0x000000181a00720c */ /* 0x000fc60003f65270 */
[C---:B------:R-:W-:Y:S01]  /*5650*/  FADD R10, R25.reuse, R10 ;  /* 0x0000000a190a7221 */ /* 0x040fe20000000000 */
[-C--:B------:R-:W-:Y:S01]  /*5660*/  ISETP.EQ.OR P3, PT, R8, R29.reuse, P3 ;  /* 0x0000001d0800720c */ /* 0x080fe20001f62670 */
[----:B------:R-:W-:Y:S01]  /*5670*/  VIADD R8, R6, 0x6 ;  /* 0x0000000606087836 */ /* 0x000fe20000000000 */
[----:B------:R-:W-:Y:S02]  /*5680*/  ISETP.NE.AND P4, PT, R24, R22, PT ;  /* 0x000000161800720c */ /* 0x000fe40003f85270 */
[----:B------:R-:W-:Y:S01]  /*5690*/  FSEL R10, R25, R10, P3 ;  /* 0x0000000a190a7208 */ /* 0x000fe20001800000 */
[----:B------:R-:W-:Y:S01]  /*56a0*/  VIADD R39, R38, 0x1 ;  /* 0x0000000126277836 */ /* 0x000fe20000000000 */
[----:B------:R-:W-:Y:S01]  /*56b0*/  ISETP.EQ.OR P4, PT, R8, R29, P4 ;  /* 0x0000001d0800720c */ /* 0x000fe20002782670 */
[----:B------:R-:W-:Y:S02]  /*56c0*/  VIADD R8, R6, 0x8 ;  /* 0x0000000806087836 */ /* 0x000fe40000000000 */
[----:B------:R-:W-:Y:S01]  /*56d0*/  FADD R10, R23, R10 ;  /* 0x0000000a170a7221 */ /* 0x000fe20000000000 */
[----:B------:R-:W-:Y:S01]  /*56e0*/  ISETP.NE.AND P5, PT, R20, R11, PT ;  /* 0x0000000b1400720c */ /* 0x000fe20003fa5270 */
[----:B------:R-:W-:-:S02]  /*56f0*/  IMAD.MOV.U32 R5, RZ, RZ, R39 ;  /* 0x000000ffff057224 */ /* 0x000fc400078e0027 */
[----:B------:R-:W-:Y:S01]  /*5700*/  @!P1 IMAD.MOV R5, RZ, RZ, R38 ;  /* 0x000000ffff059224 */ /* 0x000fe200078e0226 */
[----:B------:R-:W-:Y:S01]  /*5710*/  FSEL R10, R23, R10, P4 ;  /* 0x0000000a170a7208 */ /* 0x000fe20002000000 */
[----:B------:R-:W-:Y:S01]  /*5720*/  VIADD R6, R6, 0x7 ;  /* 0x0000000706067836 */ /* 0x000fe20000000000 */
[-C--:B------:R-:W-:Y:S02]  /*5730*/  ISETP.EQ.OR P6, PT, R8, R29.reuse, P5 ;  /* 0x0000001d0800720c */ /* 0x080fe40002fc2670 */
[----:B------:R-:W-:Y:S02]  /*5740*/  ISETP.NE.AND P1, PT, R45, RZ, PT ;  /* 0x000000ff2d00720c */ /* 0x000fe40003f25270 */
[----:B------:R-:W-:Y:S01]  /*5750*/  ISETP.NE.AND P5, PT, R22, R20, PT ;  /* 0x000000141600720c */ /* 0x000fe20003fa5270 */
[----:B------:R-:W-:Y:S01]  /*5760*/  FADD R10, R21, R10 ;  /* 0x0000000a150a7221 */ /* 0x000fe20000000000 */
[----:B------:R-:W-:Y:S02]  /*5770*/  VIADD R7, R5, 0x1 ;  /* 0x0000000105077836 */ /* 0x000fe40000000000 */
[----:B------:R-:W-:Y:S01]  /*5780*/  ISETP.EQ.OR P5, PT, R6, R29, P5 ;  /* 0x0000001d0600720c */ /* 0x000fe20002fa2670 */
[----:B------:R-:W-:-:S03]  /*5790*/  @!P0 IMAD.MOV R7, RZ, RZ, R5 ;  /* 0x000000ffff078224 */ /* 0x000fc600078e0205 */
[----:B------:R-:W-:Y:S01]  /*57a0*/  FSEL R5, R21, R10, P5 ;  /* 0x0000000a15057208 */ /* 0x000fe20002800000 */
[----:B------:R-:W-:Y:S02]  /*57b0*/  VIADD R42, R7, 0x1 ;  /* 0x00000001072a7836 */ /* 0x000fe40000000000 */
[----:B------:R-:W-:Y:S02]  /*57c0*/  @!P1 IMAD.MOV R42, RZ, RZ, R7 ;  /* 0x000000ffff2a9224 */ /* 0x000fe400078e0207 */
[----:B------:R-:W-:Y:S02]  /*57d0*/  @!P6 FADD R4, R4, R5 ;  /* 0x000000050404e221 */ /* 0x000fe40000000000 */
[----:B------:R-:W-:Y:S02]  /*57e0*/  VIADD R6, R42, 0x1 ;  /* 0x000000012a067836 */ /* 0x000fe40000000000 */
[----:B------:R-:W-:Y:S01]  /*57f0*/  @!P2 IMAD.MOV R6, RZ, RZ, R42 ;  /* 0x000000ffff06a224 */ /* 0x000fe200078e022a */
[----:B------:R-:W0:Y:S03]  /*5800*/  SHFL.UP PT, R7, R4, 0x1, RZ ;  /* 0x0420000004077989 */ /* 0x000e2600000e00ff */
[----:B------:R-:W-:-:S02]  /*5810*/  VIADD R5, R6, 0x1 ;  /* 0x0000000106057836 */ /* 0x000fc40000000000 */
[----:B------:R-:W-:-:S04]  /*5820*/  @!P3 IMAD.MOV R5, RZ, RZ, R6 ;  /* 0x000000ffff05b224 */ /* 0x000fc800078e0206 */
[----:B------:R-:W-:Y:S02]  /*5830*/  VIADD R6, R5, 0x1 ;  /* 0x0000000105067836 */ /* 0x000fe40000000000 */
[----:B------:R-:W-:Y:S01]  /*5840*/  @!P4 IMAD.MOV R6, RZ, RZ, R5 ;  /* 0x000000ffff06c224 */ /* 0x000fe200078e0205 */
[----:B------:R-:W-:-:S03]  /*5850*/  ISETP.GE.AND P1, PT, R3, 0x1, PT ;  /* 0x000000010300780c */ /* 0x000fc60003f26270 */
[----:B------:R-:W-:Y:S02]  /*5860*/  VIADD R43, R6, 0x1 ;  /* 0x00000001062b7836 */ /* 0x000fe40000000000 */
[----:B------:R-:W-:-:S04]  /*5870*/  @!P5 IMAD.MOV R43, RZ, RZ, R6 ;  /* 0x000000ffff2bd224 */ /* 0x000fc800078e0206 */
[----:B------:R-:W-:Y:S02]  /*5880*/  VIADD R5, R43, 0x1 ;  /* 0x000000012b057836 */ /* 0x000fe40000000000 */
[----:B------:R-:W-:Y:S01]  /*5890*/  @!P6 IMAD.MOV R5, RZ, RZ, R43 ;  /* 0x000000ffff05e224 */ /* 0x000fe200078e022b */
[----:B------:R-:W-:Y:S01]  /*58a0*/  P2R R47, PR, RZ, 0x40 ;  /* 0x00000040ff2f7803 */ /* 0x000fe20000000000 */
[----:B0-----:R-:W-:-:S03]  /*58b0*/  FADD R7, R4, R7 ;  /* 0x0000000704077221 */ /* 0x001fc60000000000 */
[----:B------:R-:W-:Y:S01]  /*58c0*/  ISETP.NE.AND P6, PT, R5, RZ, PT ;  /* 0x000000ff0500720c */ /* 0x000fe20003fc5270 */
[----:B------:R-:W0:Y:S03]  /*58d0*/  SHFL.UP PT, R6, R5, 0x1, RZ ;  /* 0x0420000005067989 */ /* 0x000e2600000e00ff */
[----:B------:R-:W-:-:S05]  /*58e0*/  @P1 FSEL R4, R7, R4, !P6 ;  /* 0x0000000407041208 */ /* 0x000fca0007000000 */
[----:B------:R-:W1:Y:S01]  /*58f0*/  SHFL.UP PT, R7, R4, 0x2, RZ ;  /* 0x0440000004077989 */ /* 0x000e6200000e00ff */
[----:B0-----:R-:W-:Y:S02]  /*5900*/  SEL R6, R6, RZ, P1 ;  /* 0x000000ff06067207 */ /* 0x001fe40000800000 */
[----:B------:R-:W-:-:S03]  /*5910*/  ISETP.GE.AND P1, PT, R3, 0x2, PT ;  /* 0x000000020300780c */ /* 0x000fc60003f26270 */
[----:B------:R-:W-:Y:S02]  /*5920*/  IMAD.IADD R6, R6, 0x1, R5 ;  /* 0x0000000106067824 */ /* 0x000fe400078e0205 */
[----:B-1----:R-:W-:-:S03]  /*5930*/  FADD R7, R4, R7 ;  /* 0x0000000704077221 */ /* 0x002fc60000000000 */
[----:B------:R-:W-:-:S05]  /*5940*/  ISETP.NE.AND P6, PT, R6, RZ, PT ;  /* 0x000000ff0600720c */ /* 0x000fca0003fc5270 */
        /* <DEDUP_REMOVED lines=34> */
[----:B------:R-:W1:Y:S01]  /*5b70*/  LDS.128 R8, [UR4+0x10] ;  /* 0x00001004ff087984 */ /* 0x000e620008000c00 */
[----:B0-----:R-:W-:-:S13]  /*5b80*/  ISETP.NE.AND P6, PT, R6, RZ, PT ;  /* 0x000000ff0600720c */ /* 0x001fda0003fc5270 */
[----:B------:R-:W-:Y:S01]  /*5b90*/  @!P6 FADD R7, R5, R7 ;  /* 0x000000070507e221 */ /* 0x000fe20000000000 */
[----:B-1----:R-:W-:Y:S01]  /*5ba0*/  ISETP.NE.AND P6, PT, R8, RZ, PT ;  /* 0x000000ff0800720c */ /* 0x002fe20003fc5270 */
[----:B------:R-:W-:-:S12]  /*5bb0*/  IMAD.IADD R13, R4, 0x1, R6 ;  /* 0x00000001040d7824 */ /* 0x000fd800078e0206 */
[----:B------:R-:W-:Y:S01]  /*5bc0*/  @!P6 FADD R9, R7, R9 ;  /* 0x000000090709e221 */ /* 0x000fe20000000000 */
[----:B------:R-:W-:-:S04]  /*5bd0*/  ISETP.NE.AND P6, PT, R28, 0x2, PT ;  /* 0x000000021c00780c */ /* 0x000fc80003fc5270 */
[----:B------:R-:W-:Y:S02]  /*5be0*/  FSEL R12, R7, R5, !P6 ;  /* 0x00000005070c7208 */ /* 0x000fe40007000000 */
[C---:B------:R-:W-:Y:S02]  /*5bf0*/  SEL R5, R13.reuse, R4, !P6 ;  /* 0x000000040d057207 */ /* 0x040fe40007000000 */
[----:B------:R-:W-:Y:S01]  /*5c00*/  ISETP.NE.AND P6, PT, R10, RZ, PT ;  /* 0x000000ff0a00720c */ /* 0x000fe20003fc5270 */
[----:B------:R-:W-:-:S12]  /*5c10*/  IMAD.IADD R7, R13, 0x1, R8 ;  /* 0x000000010d077824 */ /* 0x000fd800078e0208 */
[----:B------:R-:W-:Y:S01]  /*5c20*/  @!P6 FADD R11, R11, R9 ;  /* 0x000000090b0be221 */ /* 0x000fe20000000000 */
[----:B------:R-:W-:-:S04]  /*5c30*/  ISETP.NE.AND P6, PT, R28, 0x3, PT ;  /* 0x000000031c00780c */ /* 0x000fc80003fc5270 */
[----:B------:R-:W-:Y:S02]  /*5c40*/  FSEL R16, R9, R12, !P6 ;  /* 0x0000000c09107208 */ /* 0x000fe40007000000 */
[----:B------:R-:W0:Y:S01]  /*5c50*/  LDS.128 R12, [UR4+0x20] ;  /* 0x00002004ff0c7984 */ /* 0x000e220008000c00 */
[----:B------:R-:W-:Y:S01]  /*5c60*/  SEL R5, R7, R5, !P6 ;  /* 0x0000000507057207 */ /* 0x000fe20007000000 */
[----:B------:R-:W-:Y:S01]  /*5c70*/  IMAD.IADD R7, R10, 0x1, R7 ;  /* 0x000000010a077824 */ /* 0x000fe200078e0207 */
[----:B0-----:R-:W-:-:S13]  /*5c80*/  ISETP.NE.AND P6, PT, R12, RZ, PT ;  /* 0x000000ff0c00720c */ /* 0x001fda0003fc5270 */
[----:B------:R-:W-:Y:S01]  /*5c90*/  @!P6 FADD R13, R11, R13 ;  /* 0x0000000d0b0de221 */ /* 0x000fe20000000000 */
[----:B------:R-:W-:-:S04]  /*5ca0*/  ISETP.NE.AND P6, PT, R28, 0x4, PT ;  /* 0x000000041c00780c */ /* 0x000fc80003fc5270 */
[----:B------:R-:W-:Y:S02]  /*5cb0*/  FSEL R16, R11, R16, !P6 ;  /* 0x000000100b107208 */ /* 0x000fe40007000000 */
[----:B------:R-:W-:Y:S02]  /*5cc0*/  SEL R5, R7, R5, !P6 ;  /* 0x0000000507057207 */ /* 0x000fe40007000000 */
[----:B------:R-:W-:-:S13]  /*5cd0*/  ISETP.NE.AND P6, PT, R14, RZ, PT ;  /* 0x000000ff0e00720c */ /* 0x000fda0003fc5270 */
[----:B------:R-:W-:Y:S01]  /*5ce0*/  @!P6 FADD R15, R15, R13 ;  /* 0x0000000d0f0fe221 */ /* 0x000fe20000000000 */
[----:B------:R-:W-:-:S04]  /*5cf0*/  ISETP.NE.AND P6, PT, R28, 0x5, PT ;  /* 0x000000051c00780c */ /* 0x000fc80003fc5270 */
[----:B------:R-:W-:Y:S02]  /*5d00*/  FSEL R48, R13, R16, !P6 ;  /* 0x000000100d307208 */ /* 0x000fe40007000000 */
[----:B------:R-:W0:Y:S01]  /*5d10*/  LDS.128 R16, [UR4+0x30] ;  /* 0x00003004ff107984 */ /* 0x000e220008000c00 */
[----:B------:R-:W-:-:S05]  /*5d20*/  IMAD.IADD R7, R7, 0x1, R12 ;  /* 0x0000000107077824 */ /* 0x000fca00078e020c */
[----:B------:R-:W-:Y:S01]  /*5d30*/  SEL R5, R7, R5, !P6 ;  /* 0x0000000507057207 */ /* 0x000fe20007000000 */
[----:B------:R-:W-:Y:S01]  /*5d40*/  IMAD.IADD R7, R14, 0x1, R7 ;  /* 0x000000010e077824 */ /* 0x000fe200078e0207 */
[----:B0-----:R-:W-:-:S13]  /*5d50*/  ISETP.NE.AND P6, PT, R16, RZ, PT ;  /* 0x000000ff1000720c */ /* 0x001fda0003fc5270 */
[----:B------:R-:W-:Y:S01]  /*5d60*/  @!P6 FADD R17, R15, R17 ;  /* 0x000000110f11e221 */ /* 0x000fe20000000000 */
[----:B------:R-:W-:-:S04]  /*5d70*/  ISETP.NE.AND P6, PT, R28, 0x6, PT ;  /* 0x000000061c00780c */ /* 0x000fc80003fc5270 */
[----:B------:R-:W-:Y:S02]  /*5d80*/  FSEL R48, R15, R48, !P6 ;  /* 0x000000300f307208 */ /* 0x000fe40007000000 */
[C---:B------:R-:W-:Y:S02]  /*5d90*/  SEL R5, R7.reuse, R5, !P6 ;  /* 0x0000000507057207 */ /* 0x040fe40007000000 */
[----:B------:R-:W-:Y:S02]  /*5da0*/  IADD3 R7, PT, PT, R7, R16, RZ ;  /* 0x0000001007077210 */ /* 0x000fe40007ffe0ff */
[----:B------:R-:W-:-:S04]  /*5db0*/  ISETP.NE.AND P6, PT, R28, 0x7, PT ;  /* 0x000000071c00780c */ /* 0x000fc80003fc5270 */
[----:B------:R-:W-:Y:S02]  /*5dc0*/  SEL R5, R7, R5, !P6 ;  /* 0x0000000507057207 */ /* 0x000fe40007000000 */
[----:B------:R-:W-:Y:S02]  /*5dd0*/  FSEL R48, R17, R48, !P6 ;  /* 0x0000003011307208 */ /* 0x000fe40007000000 */
[----:B------:R-:W-:Y:S01]  /*5de0*/  ISETP.NE.AND P6, PT, R5, RZ, PT ;  /* 0x000000ff0500720c */ /* 0x000fe20003fc5270 */
[----:B------:R-:W0:-:S12]  /*5df0*/  SHFL.UP PT, R28, R40, 0x1, RZ ;  /* 0x04200000281c7989 */ /* 0x000e1800000e00ff */
[----:B------:R-:W-:Y:S01]  /*5e00*/  @!P6 FADD R48, RZ, R48 ;  /* 0x00000030ff30e221 */ /* 0x000fe20000000000 */
[----:B------:R-:W-:-:S04]  /*5e10*/  ISETP.GE.U32.AND P6, PT, R0, 0x20, PT ;  /* 0x000000200000780c */ /* 0x000fc80003fc6070 */
[----:B------:R-:W-:Y:S02]  /*5e20*/  SEL R9, R5, RZ, P6 ;  /* 0x000000ff05097207 */ /* 0x000fe40003000000 */
[----:B------:R-:W1:Y:S01]  /*5e30*/  SHFL.UP PT, R5, R44, 0x1, RZ ;  /* 0x042000002c057989 */ /* 0x000e6200000e00ff */
[----:B------:R-:W-:Y:S02]  /*5e40*/  FSEL R48, R48, RZ, P6 ;  /* 0x000000ff30307208 */ /* 0x000fe40003000000 */
[----:B0-----:R-:W-:Y:S02]  /*5e50*/  ISETP.NE.AND P6, PT, R28, RZ, PT ;  /* 0x000000ff1c00720c */ /* 0x001fe40003fc5270 */
[----:B------:R-:W-:-:S04]  /*5e60*/  ISETP.NE.AND P1, PT, R38, RZ, PT ;  /* 0x000000ff2600720c */ /* 0x000fc80003f25270 */
[----:B------:R-:W-:-:S07]  /*5e70*/  P2R R41, PR, RZ, 0x2 ;  /* 0x00000002ff297803 */ /* 0x000fce0000000000 */
[----:B-1----:R-:W-:Y:S01]  /*5e80*/  @!P6 FADD R5, R5, R48 ;  /* 0x000000300505e221 */ /* 0x002fe20000000000 */
[----:B------:R-:W-:-:S04]  /*5e90*/  ISETP.NE.AND P6, PT, R3, RZ, PT ;  /* 0x000000ff0300720c */ /* 0x000fc80003fc5270 */
[----:B------:R-:W-:Y:S02]  /*5ea0*/  SEL R28, R28, RZ, P6 ;  /* 0x000000ff1c1c7207 */ /* 0x000fe40003000000 */
[----:B------:R-:W-:Y:S02]  /*5eb0*/  FSEL R3, R48, R5, !P6 ;  /* 0x0000000530037208 */ /* 0x000fe40007000000 */
[----:B------:R-:W-:-:S03]  /*5ec0*/  ISETP.NE.AND P6, PT, R18, RZ, PT ;  /* 0x000000ff1200720c */ /* 0x000fc60003fc5270 */
[----:B------:R-:W-:Y:S01]  /*5ed0*/  @!P1 FADD R37, R37, R3 ;  /* 0x0000000325259221 */ /* 0x000fe20000000000 */
[----:B------:R-:W-:-:S09]  /*5ee0*/  ISETP.NE.AND P1, PT, R46, RZ, PT ;  /* 0x000000ff2e00720c */ /* 0x000fd20003f25270 */
[----:B------:R-:W-:Y:S01]  /*5ef0*/  @!P6 FADD R19, R19, R17 ;  /* 0x000000111313e221 */ /* 0x000fe20000000000 */
[----:B------:R-:W-:-:S03]  /*5f00*/  ISETP.NE.AND P6, PT, R45, RZ, PT ;  /* 0x000000ff2d00720c */ /* 0x000fc60003fc5270 */
[----:B------:R-:W-:Y:S01]  /*5f10*/  @!P1 FADD R35, R35, R37 ;  /* 0x0000002523239221 */ /* 0x000fe20000000000 */
[----:B------:R-:W-:Y:S02]  /*5f20*/  IMAD.IADD R5, R18, 0x1, R7 ;  /* 0x0000000112057824 */ /* 0x000fe400078e0207 */
[----:B------:R-:W-:Y:S02]  /*5f30*/  IMAD.IADD R49, R9, 0x1, R28 ;  /* 0x0000000109317824 */ /* 0x000fe400078e021c */
[----:B------:R-:W-:Y:S02]  /*5f40*/  @!P0 FADD R33, R33, R35 ;  /* 0x0000002321218221 */ /* 0x000fe40000000000 */
[----:B------:R-:W-:-:S03]  /*5f50*/  IMAD.IADD R15, R42, 0x1, R49 ;  /* 0x000000012a0f7824 */ /* 0x000fc600078e0231 */
[----:B------:R-:W-:Y:S01]  /*5f60*/  @!P6 FADD R31, R31, R33 ;  /* 0x000000211f1fe221 */ /* 0x000fe20000000000 */
[----:B------:R-:W-:Y:S01]  /*5f70*/  ISETP.GE.AND P6, PT, R5, 0x101, PT ;  /* 0x000001010500780c */ /* 0x000fe20003fc6270 */
[----:B------:R-:W-:Y:S02]  /*5f80*/  VIADD R13, R15, 0x1 ;  /* 0x000000010f0d7836 */ /* 0x000fe40000000000 */
[----:B------:R-:W-:Y:S01]  /*5f90*/  @!P2 FADD R27, R27, R31 ;  /* 0x0000001f1b1ba221 */ /* 0x000fe20000000000 */
[----:B------:R-:W-:Y:S02]  /*5fa0*/  @!P2 IMAD.MOV R13, RZ, RZ, R15 ;  /* 0x000000ffff0da224 */ /* 0x000fe400078e020f */
[----:B------:R-:W-:Y:S02]  /*5fb0*/  @!P1 IMAD.MOV R39, RZ, RZ, R38 ;  /* 0x000000ffff279224 */ /* 0x000fe400078e0226 */
[----:B------:R-:W-:Y:S01]  /*5fc0*/  @!P3 FADD R25, R25, R27 ;  /* 0x0000001b1919b221 */ /* 0x000fe20000000000 */
[----:B------:R-:W-:-:S02]  /*5fd0*/  VIADD R11, R13, 0x1 ;  /* 0x000000010d0b7836 */ /* 0x000fc40000000000 */
[----:B------:R-:W-:Y:S02]  /*5fe0*/  IMAD.IADD R28, R49, 0x1, R39 ;  /* 0x00000001311c7824 */ /* 0x000fe400078e0227 */
[----:B------:R-:W-:Y:S01]  /*5ff0*/  @!P4 FADD R23, R23, R25 ;  /* 0x000000191717c221 */ /* 0x000fe20000000000 */
[----:B------:R-:W-:Y:S01]  /*6000*/  @!P3 IMAD.MOV R11, RZ, RZ, R13 ;  /* 0x000000ffff0bb224 */ /* 0x000fe200078e020d */
[----:B------:R-:W-:Y:S01]  /*6010*/  BSSY.RECONVERGENT B0, `(.L_x_949) ;  /* 0x00000c0000007945 */ /* 0x000fe20003800200 */
[----:B------:R-:W-:Y:S02]  /*6020*/  VIADD R17, R28, 0x1 ;  /* 0x000000011c117836 */ /* 0x000fe40000000000 */
[----:B------:R-:W-:Y:S01]  /*6030*/  @!P5 FADD R21, R21, R23 ;  /* 0x000000171515d221 */ /* 0x000fe20000000000 */
[----:B------:R-:W-:Y:S02]  /*6040*/  VIADD R9, R11, 0x1 ;  /* 0x000000010b097836 */ /* 0x000fe40000000000 */
[----:B------:R-:W-:-:S02]  /*6050*/  IMAD.IADD R7, R43, 0x1, R49 ;  /* 0x000000012b077824 */ /* 0x000fc400078e0231 */
[----:B------:R-:W-:Y:S02]  /*6060*/  IMAD.IADD R39, R38, 0x1, R49 ;  /* 0x0000000126277824 */ /* 0x000fe400078e0231 */
[----:B------:R-:W-:Y:S02]  /*6070*/  @!P0 IMAD.MOV R17, RZ, RZ, R28 ;  /* 0x000000ffff118224 */ /* 0x000fe400078e021c */
[----:B------:R-:W-:Y:S01]  /*6080*/  @!P4 IMAD.MOV R9, RZ, RZ, R11 ;  /* 0x000000ffff09c224 */ /* 0x000fe200078e020b */
[----:B------:R-:W-:Y:S06]  /*6090*/  @!P6 BRA `(.L_x_950) ;  /* 0x00000008005ce947 */ /* 0x000fec0003800000 */
[----:B------:R-:W-:Y:S01]  /*60a0*/  BAR.SYNC.DEFER_BLOCKING 0x0 ;  /* 0x0000000000007b1d */ /* 0x000fe20000010000 */
[----:B------:R-:W-:Y:S02]  /*60b0*/  P2R R40, PR, RZ, 0x20 ;  /* 0x00000020ff287803 */ /* 0x000fe40000000000 */
[----:B------:R-:W-:Y:S02]  /*60c0*/  ISETP.NE.AND P5, PT, R41, RZ, PT ;  /* 0x000000ff2900720c */ /* 0x000fe40003fa5270 */
[----:B------:R-:W-:Y:S02]  /*60d0*/  @P1 LEA R39, R39, UR4, 0x3 ;  /* 0x0000000427271c11 */ /* 0x000fe4000f8e18ff */
[----:B------:R-:W-:Y:S02]  /*60e0*/  ISETP.NE.AND P6, PT, R47, RZ, PT ;  /* 0x000000ff2f00720c */ /* 0x000fe40003fc5270 */
[----:B------:R-:W-:Y:S02]  /*60f0*/  @P0 LEA R28, R28, UR4, 0x3 ;  /* 0x000000041c1c0c11 */ /* 0x000fe4000f8e18ff */
[----:B------:R-:W-:-:S02]  /*6100*/  @P2 LEA R15, R15, UR4, 0x3 ;  /* 0x000000040f0f2c11 */ /* 0x000fc4000f8e18ff */
[----:B------:R-:W-:Y:S02]  /*6110*/  @P3 LEA R13, R13, UR4, 0x3 ;  /* 0x000000040d0d3c11 */ /* 0x000fe4000f8e18ff */
[----:B------:R-:W-:Y:S02]  /*6120*/  @P4 LEA R11, R11, UR4, 0x3 ;  /* 0x000000040b0b4c11 */ /* 0x000fe4000f8e18ff */
[----:B------:R-:W-:-:S03]  /*6130*/  @P5 LEA R38, R49, UR4, 0x3 ;  /* 0x0000000431265c11 */ /* 0x000fc6000f8e18ff */
[----:B------:R-:W-:Y:S02]  /*6140*/  @P6 LEA R7, R7, UR4, 0x3 ;  /* 0x0000000407076c11 */ /* 0x000fe4000f8e18ff */
[----:B------:R0:W-:Y:S01]  /*6150*/  @P5 STS.64 [R38], R2 ;  /* 0x0000000226005388 */ /* 0x0001e20000000a00 */
[----:B------:R-:W-:-:S03]  /*6160*/  ISETP.NE.AND P5, PT, R40, RZ, PT ;  /* 0x000000ff2800720c */ /* 0x000fc60003fa5270 */
[----:B------:R0:W-:Y:S01]  /*6170*/  @P1 STS.64 [R39], R36 ;  /* 0x0000002427001388 */ /* 0x0001e20000000a00 */
[----:B------:R-:W-:-:S03]  /*6180*/  ISETP.NE.AND P1, PT, R45, RZ, PT ;  /* 0x000000ff2d00720c */ /* 0x000fc60003f25270 */
[----:B------:R0:W-:Y:S01]  /*6190*/  @P0 STS.64 [R28], R34 ;  /* 0x000000221c000388 */ /* 0x0001e20000000a00 */
[----:B------:R-:W-:-:S05]  /*61a0*/  ISETP.GE.U32.AND P0, PT, R0, R5, PT ;  /* 0x000000050000720c */ /* 0x000fca0003f06070 */
[----:B------:R-:W-:-:S04]  /*61b0*/  @P5 LEA R9, R9, UR4, 0x3 ;  /* 0x0000000409095c11 */ /* 0x000fc8000f8e18ff */
[----:B------:R-:W-:-:S05]  /*61c0*/  @P1 LEA R17, R17, UR4, 0x3 ;  /* 0x0000000411111c11 */ /* 0x000fca000f8e18ff */
[----:B------:R0:W-:Y:S04]  /*61d0*/  @P1 STS.64 [R17], R32 ;  /* 0x0000002011001388 */ /* 0x0001e80000000a00 */
[----:B------:R0:W-:Y:S04]  /*61e0*/  @P2 STS.64 [R15], R30 ;  /* 0x0000001e0f002388 */ /* 0x0001e80000000a00 */
[----:B------:R0:W-:Y:S04]  /*61f0*/  @P3 STS.64 [R13], R26 ;  /* 0x0000001a0d003388 */ /* 0x0001e80000000a00 */
[----:B------:R0:W-:Y:S04]  /*6200*/  @P4 STS.64 [R11], R24 ;  /* 0x000000180b004388 */ /* 0x0001e80000000a00 */
[----:B------:R0:W-:Y:S04]  /*6210*/  @P5 STS.64 [R9], R22 ;  /* 0x0000001609005388 */ /* 0x0001e80000000a00 */
[----:B------:R0:W-:Y:S01]  /*6220*/  @P6 STS.64 [R7], R20 ;  /* 0x0000001407006388 */ /* 0x0001e20000000a00 */
[----:B------:R-:W-:Y:S06]  /*6230*/  BAR.SYNC.DEFER_BLOCKING 0x0 ;  /* 0x0000000000007b1d */ /* 0x000fec0000010000 */
[----:B------:R-:W-:Y:S05]  /*6240*/  @P0 BRA `(.L_x_951) ;  /* 0x0000000800700947 */ /* 0x000fea0003800000 */
[----:B0-----:R-:W-:Y:S01]  /*6250*/  IADD3 R3, PT, PT, R10, R6, R8 ;  /* 0x000000060a037210 */ /* 0x001fe20007ffe008 */
[----:B------:R-:W-:Y:S01]  /*6260*/  BSSY.RECONVERGENT B1, `(.L_x_952) ;  /* 0x000001c000017945 */ /* 0x000fe20003800200 */
[----:B------:R-:W-:Y:S01]  /*6270*/  LOP3.LUT R2, RZ, R0, RZ, 0x33, !PT ;  /* 0x00000000ff027212 */ /* 0x000fe200078e33ff */
[----:B------:R-:W-:Y:S01]  /*6280*/  IMAD.MOV.U32 R6, RZ, RZ, R0 ;  /* 0x000000ffff067224 */ /* 0x000fe200078e0000 */
        /* <DEDUP_REMOVED lines=9> */
[----:B------:R-:W-:-:S03]  /*6320*/  LEA R6, R0, UR4, 0x3 ;  /* 0x0000000400067c11 */ /* 0x000fc6000f8e18ff */
[C---:B------:R-:W-:Y:S01]  /*6330*/  IMAD.SHL.U32 R7, R4.reuse, 0x100, RZ ;  /* 0x0000010004077824 */ /* 0x040fe200078e00ff */
[----:B------:R-:W-:Y:S01]  /*6340*/  LOP3.LUT R4, R4, 0x3, RZ, 0xc0, !PT ;  /* 0x0000000304047812 */ /* 0x000fe200078ec0ff */
[----:B------:R-:W-:-:S03]  /*6350*/  VIADD R8, R6, 0x4 ;  /* 0x0000000406087836 */ /* 0x000fc60000000000 */
[----:B------:R-:W-:Y:S01]  /*6360*/  LOP3.LUT R7, R7, 0x300, RZ, 0xc0, !PT ;  /* 0x0000030007077812 */ /* 0x000fe200078ec0ff */
[----:B------:R-:W-:-:S04]  /*6370*/  IMAD.MOV R4, RZ, RZ, -R4 ;  /* 0x000000ffff047224 */ /* 0x000fc800078e0a04 */
[----:B------:R-:W-:Y:S02]  /*6380*/  IMAD.IADD R6, R7, 0x1, R0 ;  /* 0x0000000107067824 */ /* 0x000fe400078e0200 */
[----:B0-----:R-:W-:-:S07]  /*6390*/  IMAD.WIDE.U32 R2, R0, 0x4, R2 ;  /* 0x0000000400027825 */ /* 0x001fce00078e0002 */
.L_x_954:
        /* <DEDUP_REMOVED lines=8> */
.L_x_953:
[----:B------:R-:W-:Y:S05]  /*6420*/  BSYNC.RECONVERGENT B1 ;  /* 0x0000000000017941 */ /* 0x000fea0003800200 */
.L_x_952:
[----:B------:R-:W-:Y:S05]  /*6430*/  @!P1 BRA `(.L_x_951) ;  /* 0x0000000400f49947 */ /* 0x000fea0003800000 */
        /* <DEDUP_REMOVED lines=13> */
.L_x_957:
        /* <DEDUP_REMOVED lines=40> */
.L_x_956:
[----:B------:R-:W-:Y:S05]  /*6790*/  BSYNC.RECONVERGENT B1 ;  /* 0x0000000000017941 */ /* 0x000fea0003800200 */
.L_x_955:
        /* <DEDUP_REMOVED lines=27> */
.L_x_959:
[----:B------:R-:W-:Y:S05]  /*6950*/  BSYNC.RECONVERGENT B1 ;  /* 0x0000000000017941 */ /* 0x000fea0003800200 */
.L_x_958:
[----:B------:R-:W-:-:S13]  /*6960*/  ISETP.LT.OR P0, PT, R6, R5, P0 ;  /* 0x000000050600720c */ /* 0x000fda0000701670 */
[----:B------:R-:W-:Y:S05]  /*6970*/  @!P0 BRA `(.L_x_951) ;  /* 0x0000000000a48947 */ /* 0x000fea0003800000 */
[----:B------:R-:W0:Y:S04]  /*6980*/  LDS R7, [R4+-0x1000] ;  /* 0xfff0000004077984 */ /* 0x000e280000000800 */
[----:B------:R-:W1:Y:S04]  /*6990*/  LDS R9, [R4+-0x800] ;  /* 0xfff8000004097984 */ /* 0x000e680000000800 */
[----:B------:R-:W2:Y:S04]  /*69a0*/  LDS R11, [R4] ;  /* 0x00000000040b7984 */ /* 0x000ea80000000800 */
[----:B------:R-:W3:Y:S04]  /*69b0*/  LDS R13, [R4+0x800] ;  /* 0x00080000040d7984 */ /* 0x000ee80000000800 */
[----:B0-----:R4:W-:Y:S04]  /*69c0*/  STG.E desc[UR8][R2.64+-0x800], R7 ;  /* 0xfff8000702007986 */ /* 0x0019e8000c101908 */
[----:B-1----:R4:W-:Y:S04]  /*69d0*/  STG.E desc[UR8][R2.64+-0x400], R9 ;  /* 0xfffc000902007986 */ /* 0x0029e8000c101908 */
[----:B--2---:R4:W-:Y:S04]  /*69e0*/  STG.E desc[UR8][R2.64], R11 ;  /* 0x0000000b02007986 */ /* 0x0049e8000c101908 */
[----:B---3--:R4:W-:Y:S01]  /*69f0*/  STG.E desc[UR8][R2.64+0x400], R13 ;  /* 0x0004000d02007986 */ /* 0x0089e2000c101908 */
[----:B------:R-:W-:Y:S05]  /*6a00*/  BRA `(.L_x_951) ;  /* 0x0000000000807947 */ /* 0x000fea0003800000 */
.L_x_950:
[----:B------:R-:W-:Y:S01]  /*6a10*/  P2R R2, PR, RZ, 0x20 ;  /* 0x00000020ff027803 */ /* 0x000fe20000000000 */
[----:B------:R-:W0:Y:S01]  /*6a20*/  @P1 LDC.64 R42, c[0x0][0x3b0] ;  /* 0x0000ec00ff2a1b82 */ /* 0x000e220000000a00 */
[----:B------:R-:W-:Y:S02]  /*6a30*/  ISETP.NE.AND P5, PT, R41, RZ, PT ;  /* 0x000000ff2900720c */ /* 0x000fe40003fa5270 */
[----:B------:R-:W-:-:S05]  /*6a40*/  ISETP.NE.AND P6, PT, R47, RZ, PT ;  /* 0x000000ff2f00720c */ /* 0x000fca0003fc5270 */
[----:B------:R-:W1:Y:S08]  /*6a50*/  @P3 LDC.64 R50, c[0x0][0x3b0] ;  /* 0x0000ec00ff323b82 */ /* 0x000e700000000a00 */
[----:B------:R-:W2:Y:S01]  /*6a60*/  @P5 LDC.64 R40, c[0x0][0x3b0] ;  /* 0x0000ec00ff285b82 */ /* 0x000ea20000000a00 */
[----:B0-----:R-:W-:-:S07]  /*6a70*/  @P1 IMAD.WIDE R42, R39, 0x4, R42 ;  /* 0x00000004272a1825 */ /* 0x001fce00078e022a */
[----:B------:R-:W0:Y:S01]  /*6a80*/  @P4 LDC.64 R52, c[0x0][0x3b0] ;  /* 0x0000ec00ff344b82 */ /* 0x000e220000000a00 */
[----:B-1----:R-:W-:-:S07]  /*6a90*/  @P3 IMAD.WIDE R12, R13, 0x4, R50 ;  /* 0x000000040d0c3825 */ /* 0x002fce00078e0232 */
[----:B------:R-:W1:Y:S01]  /*6aa0*/  @P6 LDC.64 R38, c[0x0][0x3b0] ;  /* 0x0000ec00ff266b82 */ /* 0x000e620000000a00 */
[----:B--2---:R-:W-:-:S07]  /*6ab0*/  @P5 IMAD.WIDE R40, R49, 0x4, R40 ;  /* 0x0000000431285825 */ /* 0x004fce00078e0228 */
[----:B------:R-:W2:Y:S01]  /*6ac0*/  @P2 LDC.64 R48, c[0x0][0x3b0] ;  /* 0x0000ec00ff302b82 */ /* 0x000ea20000000a00 */
[----:B------:R3:W-:Y:S01]  /*6ad0*/  @P5 STG.E desc[UR8][R40.64], R3 ;  /* 0x0000000328005986 */ /* 0x0007e2000c101908 */
[----:B------:R-:W-:-:S03]  /*6ae0*/  ISETP.NE.AND P5, PT, R2, RZ, PT ;  /* 0x000000ff0200720c */ /* 0x000fc60003fa5270 */
[----:B------:R4:W-:Y:S01]  /*6af0*/  @P1 STG.E desc[UR8][R42.64], R37 ;  /* 0x000000252a001986 */ /* 0x0009e2000c101908 */
[----:B------:R-:W-:Y:S01]  /*6b00*/  ISETP.NE.AND P1, PT, R45, RZ, PT ;  /* 0x000000ff2d00720c */ /* 0x000fe20003f25270 */
[----:B0-----:R-:W-:Y:S01]  /*6b10*/  @P4 IMAD.WIDE R10, R11, 0x4, R52 ;  /* 0x000000040b0a4825 */ /* 0x001fe200078e0234 */
[----:B------:R-:W3:Y:S03]  /*6b20*/  @P0 LDC.64 R44, c[0x0][0x3b0] ;  /* 0x0000ec00ff2c0b82 */ /* 0x000ee60000000a00 */
[----:B-1----:R-:W-:-:S05]  /*6b30*/  @P6 IMAD.WIDE R38, R7, 0x4, R38 ;  /* 0x0000000407266825 */ /* 0x002fca00078e0226 */
[----:B------:R-:W0:Y:S01]  /*6b40*/  @P5 LDC.64 R54, c[0x0][0x3b0] ;  /* 0x0000ec00ff365b82 */ /* 0x000e220000000a00 */
[----:B--2---:R-:W-:-:S07]  /*6b50*/  @P2 IMAD.WIDE R14, R15, 0x4, R48 ;  /* 0x000000040f0e2825 */ /* 0x004fce00078e0230 */
[----:B------:R-:W1:Y:S01]  /*6b60*/  @P1 LDC.64 R46, c[0x0][0x3b0] ;  /* 0x0000ec00ff2e1b82 */ /* 0x000e620000000a00 */
[----:B---3--:R-:W-:-:S05]  /*6b70*/  @P0 IMAD.WIDE R2, R28, 0x4, R44 ;  /* 0x000000041c020825 */ /* 0x008fca00078e022c */
[----:B------:R4:W-:Y:S01]  /*6b80*/  @P0 STG.E desc[UR8][R2.64], R35 ;  /* 0x0000002302000986 */ /* 0x0009e2000c101908 */
[----:B0-----:R-:W-:-:S04]  /*6b90*/  @P5 IMAD.WIDE R8, R9, 0x4, R54 ;  /* 0x0000000409085825 */ /* 0x001fc800078e0236 */
[----:B-1----:R-:W-:-:S05]  /*6ba0*/  @P1 IMAD.WIDE R16, R17, 0x4, R46 ;  /* 0x0000000411101825 */ /* 0x002fca00078e022e */
[----:B------:R4:W-:Y:S04]  /*6bb0*/  @P1 STG.E desc[UR8][R16.64], R33 ;  /* 0x0000002110001986 */ /* 0x0009e8000c101908 */
[----:B------:R4:W-:Y:S04]  /*6bc0*/  @P2 STG.E desc[UR8][R14.64], R31 ;  /* 0x0000001f0e002986 */ /* 0x0009e8000c101908 */
[----:B------:R4:W-:Y:S04]  /*6bd0*/  @P3 STG.E desc[UR8][R12.64], R27 ;  /* 0x0000001b0c003986 */ /* 0x0009e8000c101908 */
[----:B------:R4:W-:Y:S04]  /*6be0*/  @P4 STG.E desc[UR8][R10.64], R25 ;  /* 0x000000190a004986 */ /* 0x0009e8000c101908 */
[----:B------:R4:W-:Y:S04]  /*6bf0*/  @P5 STG.E desc[UR8][R8.64], R23 ;  /* 0x0000001708005986 */ /* 0x0009e8000c101908 */
[----:B------:R4:W-:Y:S02]  /*6c00*/  @P6 STG.E desc[UR8][R38.64], R21 ;  /* 0x0000001526006986 */ /* 0x0009e4000c101908 */
.L_x_951:
[----:B------:R-:W-:Y:S05]  /*6c10*/  BSYNC.RECONVERGENT B0 ;  /* 0x0000000000007941 */ /* 0x000fea0003800200 */
.L_x_949:
[----:B------:R-:W-:-:S13]  /*6c20*/  ISETP.NE.AND P0, PT, R0, 0xff, PT ;  /* 0x000000ff0000780c */ /* 0x000fda0003f05270 */
[----:B------:R-:W-:Y:S05]  /*6c30*/  @P0 EXIT ;  /* 0x000000000000094d */ /* 0x000fea0003800000 */
[----:B------:R-:W-:Y:S01]  /*6c40*/  ISETP.NE.AND P0, PT, R29, 0x900, PT ;  /* 0x000009001d00780c */ /* 0x000fe20003f05270 */
[----:B0---4-:R-:W0:-:S12]  /*6c50*/  LDC.64 R6, c[0x0][0x3b8] ;  /* 0x0000ee00ff067b82 */ /* 0x011e180000000a00 */
[----:B------:R-:W1:Y:S02]  /*6c60*/  @!P0 LDC.64 R2, c[0x0][0x3b0] ;  /* 0x0000ec00ff028b82 */ /* 0x000e640000000a00 */
[----:B-1----:R-:W-:-:S04]  /*6c70*/  @!P0 IMAD.WIDE R2, R5, 0x4, R2 ;  /* 0x0000000405028825 */ /* 0x002fc800078e0202 */
[----:B------:R-:W-:Y:S01]  /*6c80*/  @!P0 VIADD R5, R5, 0x1 ;  /* 0x0000000105058836 */ /* 0x000fe20000000000 */
[----:B------:R-:W-:Y:S04]  /*6c90*/  @!P0 STG.E desc[UR8][R2.64], R19 ;  /* 0x0000001302008986 */ /* 0x000fe8000c101908 */
[----:B0-----:R-:W-:Y:S01]  /*6ca0*/  STG.E desc[UR8][R6.64], R5 ;  /* 0x0000000506007986 */ /* 0x001fe2000c101908 */
[----:B------:R-:W-:Y:S05]  /*6cb0*/  EXIT ;  /* 0x000000000000794d */ /* 0x000fea0003800000 */
.L_x_948:
        /* <DEDUP_REMOVED lines=9> */
[C---:B------:R-:W-:Y:S01]  /*6d50*/  IMAD.SHL.U32 R11, R46.reuse, 0x4, RZ ;  /* 0x000000042e0b7824 */ /* 0x040fe200078e00ff */
[CC--:B------:R-:W-:Y:S01]  /*6d60*/  ISETP.GE.U32.AND P0, PT, R46.reuse, R29.reuse, PT ;  /* 0x0000001d2e00720c */ /* 0x0c0fe20003f06070 */
[C---:B------:R-:W-:Y:S01]  /*6d70*/  VIADD R8, R46.reuse, 0x80 ;  /* 0x000000802e087836 */ /* 0x040fe20000000000 */
[C---:B------:R-:W-:Y:S01]  /*6d80*/  IADD3 R0, PT, PT, R46.reuse, 0x60, RZ ;  /* 0x000000602e007810 */ /* 0x040fe20007ffe0ff */
[C---:B------:R-:W-:Y:S01]  /*6d90*/  VIADD R40, R46.reuse, 0x20 ;  /* 0x000000202e287836 */ /* 0x040fe20000000000 */
[----:B------:R-:W-:Y:S01]  /*6da0*/  IADD3 R10, P4, PT, R11, R36, RZ ;  /* 0x000000240b0a7210 */ /* 0x000fe20007f9e0ff */
[----:B------:R-:W-:Y:S01]  /*6db0*/  VIADD R2, R46, 0x40 ;  /* 0x000000402e027836 */ /* 0x000fe20000000000 */
[-C--:B------:R-:W-:Y:S01]  /*6dc0*/  ISETP.GE.U32.AND P2, PT, R8, R29.reuse, PT ;  /* 0x0000001d0800720c */ /* 0x080fe20003f46070 */
[----:B------:R-:W-:Y:S01]  /*6dd0*/  VIADD R12, R46, 0xc0 ;  /* 0x000000c02e0c7836 */ /* 0x000fe20000000000 */
[-C--:B------:R-:W-:Y:S02]  /*6de0*/  ISETP.GE.U32.AND P6, PT, R40, R29.reuse, PT ;  /* 0x0000001d2800720c */ /* 0x080fe40003fc6070 */
[----:B------:R-:W-:-:S02]  /*6df0*/  ISETP.GE.U32.AND P5, PT, R2, R29, PT ;  /* 0x0000001d0200720c */ /* 0x000fc40003fa6070 */
[----:B------:R-:W-:Y:S01]  /*6e00*/  IADD3 R8, P3, PT, R4, R11, RZ ;  /* 0x0000000b04087210 */ /* 0x000fe20007f7e0ff */
[----:B------:R-:W-:Y:S01]  /*6e10*/  IMAD.X R11, RZ, RZ, R37, P4 ;  /* 0x000000ffff0b7224 */ /* 0x000fe200020e0625 */
[-C--:B------:R-:W-:Y:S01]  /*6e20*/  ISETP.GE.U32.AND P1, PT, R0, R29.reuse, PT ;  /* 0x0000001d0000720c */ /* 0x080fe20003f26070 */
[----:B------:R-:W-:Y:S01]  /*6e30*/  @!P0 IMAD.IADD R9, R3, 0x1, R46 ;  /* 0x0000000103098824 */ /* 0x000fe200078e022e */
[----:B------:R-:W-:Y:S01]  /*6e40*/  ISETP.GE.U32.AND P4, PT, R12, R29, PT ;  /* 0x0000001d0c00720c */ /* 0x000fe20003f86070 */
[----:B------:R-:W-:Y:S02]  /*6e50*/  VIADD R0, R46, 0xa0 ;  /* 0x000000a02e007836 */ /* 0x000fe40000000000 */
[----:B------:R-:W-:-:S04]  /*6e60*/  @!P0 IMAD.WIDE.U32 R6, R9, 0x4, R6 ;  /* 0x0000000409068825 */ /* 0x000fc800078e0006 */
[----:B------:R-:W-:Y:S01]  /*6e70*/  IMAD.X R9, RZ, RZ, R5, P3 ;  /* 0x000000ffff097224 */ /* 0x000fe200018e0605 */
[----:B------:R-:W-:Y:S01]  /*6e80*/  ISETP.GE.U32.AND P3, PT, R0, R29, PT ;  /* 0x0000001d0000720c */ /* 0x000fe20003f66070 */
[C---:B------:R-:W-:Y:S02]  /*6e90*/  VIADD R0, R46.reuse, 0xe0 ;  /* 0x000000e02e007836 */ /* 0x040fe40000000000 */
[----:B------:R-:W-:Y:S02]  /*6ea0*/  VIADD R22, R46, 0x100 ;  /* 0x000001002e167836 */ /* 0x000fe40000000000 */
[----:B---3--:R-:W-:Y:S02]  /*6eb0*/  IMAD.MOV.U32 R12, RZ, RZ, R14 ;  /* 0x000000ffff0c7224 */ /* 0x008fe400078e000e */
[----:B------:R0:W2:Y:S02]  /*6ec0*/  @!P0 LDG.E.CONSTANT R14, desc[UR8][R6.64] ;  /* 0x00000008060e8981 */ /* 0x0000a4000c1e9900 */
[----:B------:R-:W-:-:S02]  /*6ed0*/  IMAD.MOV.U32 R16, RZ, RZ, R12 ;  /* 0x000000ffff107224 */ /* 0x000fc400078e000c */
        /* <DEDUP_REMOVED lines=30> */
[----:B------:R0:W-:Y:S04]  /*70c0*/  STS [R13+0x280], R32 ;  /* 0x000280200d007388 */ /* 0x0001e80000000800 */
[----:B------:R-:W-:Y:S04]  /*70d0*/  STS [R13+0x300], R42 ;  /* 0x0003002a0d007388 */ /* 0x000fe80000000800 */
[----:B------:R1:W-:Y:S01]  /*70e0*/  STS [R13+0x380], R44 ;  /* 0x0003802c0d007388 */ /* 0x0003e20000000800 */
[----:B0-----:R-:W0:Y:S03]  /*70f0*/  LDC.64 R32, c[0x0][0x390] ;  /* 0x0000e400ff207b82 */ /* 0x001e260000000a00 */
[----:B------:R-:W-:Y:S01]  /*7100*/  STS [R13+0x400], R12 ;  /* 0x0004000c0d007388 */ /* 0x000fe20000000800 */
[----:B------:R-:W-:-:S03]  /*7110*/  NOP ;  /* 0x0000000000007918 */ /* 0x000fc60000000000 */
[----:B------:R-:W2:Y:S04]  /*7120*/  LDS R9, [R8+0x20] ;  /* 0x0000200008097984 */ /* 0x000ea80000000800 */
        /* <DEDUP_REMOVED lines=9> */
[----:B------:R-:W0:Y:S01]  /*71c0*/  LDG.E R36, desc[UR8][R36.64] ;  /* 0x0000000824247981 */ /* 0x000e22000c1e1900 */
[----:B------:R-:W-:-:S02]  /*71d0*/  P2R R15, PR, RZ, 0x2 ;  /* 0x00000002ff0f7803 */ /* 0x000fc40000000000 */
[----:B------:R-:W-:Y:S01]  /*71e0*/  ISETP.GE.U32.AND P1, PT, R40, R29, PT ;  /* 0x0000001d2800720c */ /* 0x000fe20003f26070 */
[----:B------:R-:W-:Y:S01]  /*71f0*/  @!P0 IMAD.IADD R47, R3, 0x1, R46 ;  /* 0x00000001032f8824 */ /* 0x000fe200078e022e */
[----:B------:R-:W3:Y:S03]  /*7200*/  @!P2 LDG.E R17, desc[UR8][R10.64+0x200] ;  /* 0x000200080a11a981 */ /* 0x000ee6000c1e1900 */
[----:B------:R-:W-:Y:S01]  /*7210*/  @!P0 IMAD.WIDE.U32 R46, R47, 0x4, R34 ;  /* 0x000000042f2e8825 */ /* 0x000fe200078e0022 */
[----:B------:R-:W4:Y:S04]  /*7220*/  @!P3 LDG.E R19, desc[UR8][R10.64+0x280] ;  /* 0x000280080a13b981 */ /* 0x000f28000c1e1900 */
[----:B------:R-:W5:Y:S04]  /*7230*/  @!P4 LDG.E R21, desc[UR8][R10.64+0x300] ;  /* 0x000300080a15c981 */ /* 0x000f68000c1e1900 */
[----:B------:R-:W2:Y:S04]  /*7240*/  @!P1 LDG.E R3, desc[UR8][R10.64+0x80] ;  /* 0x000080080a039981 */ /* 0x000ea8000c1e1900 */
[----:B------:R-:W3:Y:S04]  /*7250*/  @!P0 LDG.E R46, desc[UR8][R46.64] ;  /* 0x000000082e2e8981 */ /* 0x000ee8000c1e1900 */
[----:B------:R-:W5:Y:S04]  /*7260*/  @!P5 LDG.E R23, desc[UR8][R10.64+0x380] ;  /* 0x000380080a17d981 */ /* 0x000f68000c1e1900 */
[----:B------:R-:W5:Y:S01]  /*7270*/  @!P6 LDG.E R25, desc[UR8][R10.64+0x400] ;  /* 0x000400080a19e981 */ /* 0x000f62000c1e1900 */
[----:B0-----:R-:W-:-:S04]  /*7280*/  IMAD R45, R36, R32, R33 ;  /* 0x00000020242d7224 */ /* 0x001fc800078e0221 */
[----:B-1----:R-:W-:-:S05]  /*7290*/  IMAD.WIDE R44, R45, 0x4, R6 ;  /* 0x000000042d2c7825 */ /* 0x002fca00078e0206 */
[----:B------:R-:W4:Y:S01]  /*72a0*/  LDG.E R30, desc[UR8][R44.64] ;  /* 0x000000082c1e7981 */ /* 0x000f22000c1e1900 */
[----:B--2---:R-:W-:-:S04]  /*72b0*/  @!P1 IMAD R3, R3, R32, R33 ;  /* 0x0000002003039224 */ /* 0x004fc800078e0221 */
[----:B------:R-:W-:-:S04]  /*72c0*/  @!P1 IMAD.WIDE R36, R3, 0x4, R6 ;  /* 0x0000000403249825 */ /* 0x000fc800078e0206 */
[----:B---3--:R-:W-:-:S04]  /*72d0*/  @!P0 IMAD R41, R46, R32, R33 ;  /* 0x000000202e298224 */ /* 0x008fc800078e0221 */
[----:B------:R-:W-:-:S04]  /*72e0*/  @!P0 IMAD.WIDE R40, R41, 0x4, R6 ;  /* 0x0000000429288825 */ /* 0x000fc800078e0206 */
[----:B----4-:R-:W-:Y:S02]  /*72f0*/  IMAD.MOV.U32 R34, RZ, RZ, R30 ;  /* 0x000000ffff227224 */ /* 0x010fe400078e001e */
[----:B------:R-:W2:Y:S02]  /*7300*/  @!P0 LDG.E R30, desc[UR8][R40.64] ;  /* 0x00000008281e8981 */ /* 0x000ea4000c1e1900 */
[----:B------:R-:W-:-:S06]  /*7310*/  IMAD.MOV.U32 R42, RZ, RZ, R34 ;  /* 0x000000ffff2a7224 */ /* 0x000fcc00078e0022 */
[----:B------:R-:W3:Y:S01]  /*7320*/  @!P1 LDG.E R42, desc[UR8][R36.64] ;  /* 0x00000008242a9981 */ /* 0x000ee2000c1e1900 */
[----:B------:R-:W-:Y:S02]  /*7330*/  ISETP.NE.AND P1, PT, R15, RZ, PT ;  /* 0x000000ff0f00720c */ /* 0x000fe40003f25270 */
[----:B------:R-:W-:-:S11]  /*7340*/  ISETP.GE.U32.AND P0, PT, R2, R29, PT ;  /* 0x0000001d0200720c */ /* 0x000fd60003f06070 */
[----:B------:R-:W4:Y:S04]  /*7350*/  @!P1 LDG.E R15, desc[UR8][R10.64+0x180] ;  /* 0x000180080a0f9981 */ /* 0x000f28000c1e1900 */
[----:B------:R0:W2:Y:S01]  /*7360*/  @!P0 LDG.E R2, desc[UR8][R10.64+0x100] ;  /* 0x000100080a028981 */ /* 0x0000a2000c1e1900 */
[----:B------:R-:W-:Y:S02]  /*7370*/  IMAD.MOV.U32 R48, RZ, RZ, R34 ;  /* 0x000000ffff307224 */ /* 0x000fe400078e0022 */
[-CC-:B------:R-:W-:Y:S02]  /*7380*/  @!P2 IMAD R17, R17, R32.reuse, R33.reuse ;  /* 0x000000201111a224 */ /* 0x180fe400078e0221 */
[-CC-:B------:R-:W-:Y:S02]  /*7390*/  @!P3 IMAD R19, R19, R32.reuse, R33.reuse ;  /* 0x000000201313b224 */ /* 0x180fe400078e0221 */
[----:B-----5:R-:W-:-:S02]  /*73a0*/  @!P4 IMAD R21, R21, R32, R33 ;  /* 0x000000201515c224 */ /* 0x020fc400078e0221 */
[-CC-:B------:R-:W-:Y:S02]  /*73b0*/  @!P5 IMAD R23, R23, R32.reuse, R33.reuse ;  /* 0x000000201717d224 */ /* 0x180fe400078e0221 */
[----:B------:R-:W-:Y:S02]  /*73c0*/  @!P6 IMAD R25, R25, R32, R33 ;  /* 0x000000201919e224 */ /* 0x000fe400078e0221 */
[----:B------:R-:W-:Y:S02]  /*73d0*/  IMAD.MOV.U32 R46, RZ, RZ, R34 ;  /* 0x000000ffff2e7224 */ /* 0x000fe400078e0022 */
[----:B0-----:R-:W-:-:S04]  /*73e0*/  @!P2 IMAD.WIDE R10, R17, 0x4, R6 ;  /* 0x00000004110aa825 */ /* 0x001fc800078e0206 */
[----:B------:R-:W-:-:S04]  /*73f0*/  @!P3 IMAD.WIDE R40, R19, 0x4, R6 ;  /* 0x000000041328b825 */ /* 0x000fc800078e0206 */
[----:B------:R-:W-:-:S04]  /*7400*/  @!P4 IMAD.WIDE R36, R21, 0x4, R6 ;  /* 0x000000041524c825 */ /* 0x000fc800078e0206 */
[--C-:B------:R-:W-:Y:S02]  /*7410*/  IMAD.MOV.U32 R50, RZ, RZ, R34.reuse ;  /* 0x000000ffff327224 */ /* 0x100fe400078e0022 */
[--C-:B------:R-:W-:Y:S02]  /*7420*/  IMAD.MOV.U32 R52, RZ, RZ, R34.reuse ;  /* 0x000000ffff347224 */ /* 0x100fe400078e0022 */
[----:B------:R-:W-:Y:S02]  /*7430*/  IMAD.MOV.U32 R54, RZ, RZ, R34 ;  /* 0x000000ffff367224 */ /* 0x000fe400078e0022 */
[----:B------:R-:W5:Y:S04]  /*7440*/  @!P2 LDG.E R50, desc[UR8][R10.64] ;  /* 0x000000080a32a981 */ /* 0x000f68000c1e1900 */
[----:B------:R-:W5:Y:S01]  /*7450*/  @!P4 LDG.E R52, desc[UR8][R36.64] ;  /* 0x000000082434c981 */ /* 0x000f62000c1e1900 */
[----:B----4-:R-:W-:-:S04]  /*7460*/  @!P1 IMAD R15, R15, R32, R33 ;  /* 0x000000200f0f9224 */ /* 0x010fc800078e0221 */
[----:B------:R-:W-:-:S04]  /*7470*/  @!P1 IMAD.WIDE R44, R15, 0x4, R6 ;  /* 0x000000040f2c9825 */ /* 0x000fc800078e0206 */
[----:B--2---:R-:W-:Y:S01]  /*7480*/  @!P0 IMAD R3, R2, R32, R33 ;  /* 0x0000002002038224 */ /* 0x004fe200078e0221 */
[----:B------:R0:W2:Y:S01]  /*7490*/  @!P1 LDG.E R48, desc[UR8][R44.64] ;  /* 0x000000082c309981 */ /* 0x0000a2000c1e1900 */
[----:B------:R-:W-:-:S04]  /*74a0*/  @!P5 IMAD.WIDE R32, R23, 0x4, R6 ;  /* 0x000000041720d825 */ /* 0x000fc800078e0206 */
[--C-:B------:R-:W-:Y:S01]  /*74b0*/  @!P0 IMAD.WIDE R2, R3, 0x4, R6.reuse ;  /* 0x0000000403028825 */ /* 0x100fe200078e0206 */
[----:B------:R-:W4:Y:S03]  /*74c0*/  @!P5 LDG.E R54, desc[UR8][R32.64] ;  /* 0x000000082036d981 */ /* 0x000f26000c1e1900 */
[----:B------:R-:W-:Y:S01]  /*74d0*/  @!P6 IMAD.WIDE R6, R25, 0x4, R6 ;  /* 0x000000041906e825 */ /* 0x000fe200078e0206 */
[----:B------:R1:W4:Y:S03]  /*74e0*/  @!P0 LDG.E R46, desc[UR8][R2.64] ;  /* 0x00000008022e8981 */ /* 0x000326000c1e1900 */
[----:B0-----:R-:W-:Y:S02]  /*74f0*/  IMAD.MOV.U32 R44, RZ, RZ, R34 ;  /* 0x000000ffff2c7224 */ /* 0x001fe400078e0022 */
[----:B------:R-:W4:Y:S04]  /*7500*/  @!P6 LDG.E R34, desc[UR8][R6.64] ;  /* 0x000000080622e981 */ /* 0x000f28000c1e1900 */
[----:B------:R-:W4:Y:S01]  /*7510*/  @!P3 LDG.E R44, desc[UR8][R40.64] ;  /* 0x00000008282cb981 */ /* 0x000f22000c1e1900 */
[----:B------:R-:W-:Y:S01]  /*7520*/  ISETP.NE.AND P6, PT, R28, RZ, PT ;  /* 0x000000ff1c00720c */ /* 0x000fe20003fc5270 */
[----:B-1----:R-:W-:-:S12]  /*7530*/  IMAD.MOV.U32 R2, RZ, RZ, RZ ;  /* 0x000000ffff027224 */ /* 0x002fd800078e00ff */
[----:B------:R0:W4:Y:S04]  /*7540*/  @!P6 LDG.E.CONSTANT R2, desc[UR8][R4.64+-0x4] ;  /* 0xfffffc080402e981 */ /* 0x000128000c1e9900 */
[----:B------:R1:W-:Y:S04]  /*7550*/  STS [R13], R30 ;  /* 0x0000001e0d007388 */ /* 0x0003e80000000800 */
[----:B---3--:R-:W-:Y:S04]  /*7560*/  STS [R13+0x80], R42 ;  /* 0x0000802a0d007388 */ /* 0x008fe80000000800 */
[----:B-----5:R-:W-:Y:S04]  /*7570*/  STS [R13+0x200], R50 ;  /* 0x000200320d007388 */ /* 0x020fe80000000800 */
[----:B------:R-:W-:Y:S01]  /*7580*/  STS [R13+0x300], R52 ;  /* 0x000300340d007388 */ /* 0x000fe20000000800 */
[----:B------:R-:W-:-:S02]  /*7590*/  LEA R10, R28, UR4, 0x2 ;  /* 0x000000041c0a7c11 */ /* 0x000fc4000f8e10ff */
[C---:B------:R-:W-:Y:S01]  /*75a0*/  ISETP.NE.AND P0, PT, R28.reuse, RZ, PT ;  /* 0x000000ff1c00720c */ /* 0x040fe20003f05270 */
[----:B-1----:R-:W-:-:S04]  /*75b0*/  IMAD R30, R28, 0x9, RZ ;  /* 0x000000091c1e7824 */ /* 0x002fc800078e02ff */
[----:B------:R-:W-:Y:S01]  /*75c0*/  VIADD R32, R30, 0x1 ;  /* 0x000000011e207836 */ /* 0x000fe20000000000 */
[----:B0-----:R-:W-:Y:S01]  /*75d0*/  P2R R5, PR, RZ, 0x40 ;  /* 0x00000040ff057803 */ /* 0x001fe20000000000 */
[----:B------:R-:W-:Y:S01]  /*75e0*/  IMAD.MOV.U32 R7, RZ, RZ, 0x2 ;  /* 0x00000002ff077424 */ /* 0x000fe200078e00ff */
[----:B--2---:R-:W-:Y:S04]  /*75f0*/  STS [R13+0x180], R48 ;  /* 0x000180300d007388 */ /* 0x004fe80000000800 */
[----:B----4-:R-:W-:Y:S04]  /*7600*/  STS [R13+0x380], R54 ;  /* 0x000380360d007388 */ /* 0x010fe80000000800 */
[----:B------:R-:W-:Y:S04]  /*7610*/  STS [R13+0x100], R46 ;  /* 0x0001002e0d007388 */ /* 0x000fe80000000800 */
[----:B------:R-:W-:Y:S04]  /*7620*/  STS [R13+0x400], R34 ;  /* 0x000400220d007388 */ /* 0x000fe80000000800 */
[----:B------:R-:W-:Y:S01]  /*7630*/  STS [R13+0x280], R44 ;  /* 0x0002802c0d007388 */ /* 0x000fe20000000800 */
[----:B------:R-:W-:-:S03]  /*7640*/  NOP ;  /* 0x0000000000007918 */ /* 0x000fc60000000000 */
[----:B------:R-:W-:Y:S04]  /*7650*/  LDS R27, [R8] ;  /* 0x00000000081b7984 */ /* 0x000fe80000000800 */
[----:B------:R-:W0:Y:S04]  /*7660*/  LDS R25, [R8+0x4] ;  /* 0x0000040008197984 */ /* 0x000e280000000800 */
[----:B------:R-:W-:Y:S04]  /*7670*/  LDS R4, [R8+0x20] ;  /* 0x0000200008047984 */ /* 0x000fe80000000800 */
[----:B------:R-:W1:Y:S04]  /*7680*/  LDS R23, [R8+0x8] ;  /* 0x0000080008177984 */ /* 0x000e680000000800 */
[----:B------:R-:W2:Y:S04]  /*7690*/  LDS R21, [R8+0xc] ;  /* 0x00000c0008157984 */ /* 0x000ea80000000800 */
[----:B------:R-:W-:Y:S04]  /*76a0*/  LDS R19, [R8+0x10] ;  /* 0x0000100008137984 */ /* 0x000fe80000000800 */
[----:B------:R-:W-:Y:S04]  /*76b0*/  LDS R17, [R8+0x14] ;  /* 0x0000140008117984 */ /* 0x000fe80000000800 */
[----:B------:R-:W-:Y:S04]  /*76c0*/  LDS R15, [R8+0x18] ;  /* 0x00001800080f7984 */ /* 0x000fe80000000800 */
[----:B------:R3:W-:Y:S01]  /*76d0*/  LDS R13, [R8+0x1c] ;  /* 0x00001c00080d7984 */ /* 0x0007e20000000800 */
[----:B------:R-:W-:Y:S06]  /*76e0*/  BAR.SYNC.DEFER_BLOCKING 0x0 ;  /* 0x0000000000007b1d */ /* 0x000fec0000010000 */
[----:B------:R-:W-:Y:S02]  /*76f0*/  STS [R10+0x47c], R9 ;  /* 0x00047c090a007388 */ /* 0x000fe40000000800 */
[----:B------:R-:W-:Y:S01]  /*7700*/  BAR.SYNC.DEFER_BLOCKING 0x0 ;  /* 0x0000000000007b1d */ /* 0x000fe20000010000 */
[----:B0-----:R-:W-:-:S05]  /*7710*/  FADD R6, R27, R25 ;  /* 0x000000191b067221 */ /* 0x001fca0000000000 */
[----:B------:R-:W0:Y:S01]  /*7720*/  @P0 LDS R2, [R10+0x478] ;  /* 0x000478000a020984 */ /* 0x000e220000000800 */
[----:B------:R-:W-:-:S04]  /*7730*/  ISETP.NE.AND P0, PT, R26, R24, PT ;  /* 0x000000181a00720c */ /* 0x000fc80003f05270 */
[-C--:B------:R-:W-:Y:S01]  /*7740*/  ISETP.EQ.OR P4, PT, R32, R29.reuse, P0 ;  /* 0x0000001d2000720c */ /* 0x080fe20000782670 */
[----:B---3--:R-:W-:Y:S01]  /*7750*/  VIADD R8, R30, 0x2 ;  /* 0x000000021e087836 */ /* 0x008fe20000000000 */
[----:B------:R-:W-:Y:S02]  /*7760*/  ISETP.NE.AND P0, PT, R24, R22, PT ;  /* 0x000000161800720c */ /* 0x000fe40003f05270 */
[----:B------:R-:W-:Y:S02]  /*7770*/  FSEL R6, R25, R6, P4 ;  /* 0x0000000619067208 */ /* 0x000fe40002000000 */
[----:B------:R-:W-:-:S03]  /*7780*/  ISETP.EQ.OR P2, PT, R8, R29, P0 ;  /* 0x0000001d0800720c */ /* 0x000fc60000742670 */
[----:B-1----:R-:W-:Y:S01]  /*7790*/  FADD R6, R23, R6 ;  /* 0x0000000617067221 */ /* 0x002fe20000000000 */
[----:B------:R-:W-:Y:S01]  /*77a0*/  VIADD R8, R30, 0x3 ;  /* 0x000000031e087836 */ /* 0x000fe20000000000 */
[----:B------:R-:W-:-:S03]  /*77b0*/  ISETP.NE.AND P0, PT, R22, R20, PT ;  /* 0x000000141600720c */ /* 0x000fc60003f05270 */
[----:B------:R-:W-:Y:S02]  /*77c0*/  FSEL R6, R23, R6, P2 ;  /* 0x0000000617067208 */ /* 0x000fe40001000000 */
[----:B------:R-:W-:-:S03]  /*77d0*/  ISETP.EQ.OR P3, PT, R8, R29, P0 ;  /* 0x0000001d0800720c */ /* 0x000fc60000762670 */
[----:B--2---:R-:W-:Y:S01]  /*77e0*/  FADD R6, R21, R6 ;  /* 0x0000000615067221 */ /* 0x004fe20000000000 */
[----:B------:R-:W-:Y:S01]  /*77f0*/  VIADD R8, R30, 0x4 ;  /* 0x000000041e087836 */ /* 0x000fe20000000000 */
[----:B------:R-:W-:-:S03]  /*7800*/  ISETP.NE.AND P0, PT, R20, R18, PT ;  /* 0x000000121400720c */ /* 0x000fc60003f05270 */
[----:B------:R-:W-:Y:S02]  /*7810*/  FSEL R6, R21, R6, P3 ;  /* 0x0000000615067208 */ /* 0x000fe40001800000 */
[----:B------:R-:W-:Y:S02]  /*7820*/  ISETP.EQ.OR P6, PT, R8, R29, P0 ;  /* 0x0000001d0800720c */ /* 0x000fe400007c2670 */
[----:B0-----:R-:W-:Y:S01]  /*7830*/  ISETP.NE.AND P1, PT, R2, R26, PT ;  /* 0x0000001a0200720c */ /* 0x001fe20003f25270 */
[----:B------:R-:W-:-:S03]  /*7840*/  FADD R6, R19, R6 ;  /* 0x0000000613067221 */ /* 0x000fc60000000000 */
[C---:B------:R-:W-:Y:S01]  /*7850*/  ISETP.EQ.OR P1, PT, R30.reuse, R29, P1 ;  /* 0x0000001d1e00720c */ /* 0x040fe20000f22670 */
[----:B------:R-:W-:Y:S01]  /*7860*/  VIADD R8, R30, 0x5 ;  /* 0x000000051e087836 */ /* 0x000fe20000000000 */
[----:B------:R-:W-:Y:S02]  /*7870*/  FSEL R6, R19, R6, P6 ;  /* 0x0000000613067208 */ /* 0x000fe40003000000 */
[----:B------:R-:W-:Y:S02]  /*7880*/  SEL R3, RZ, 0x1, !P1 ;  /* 0x00000001ff037807 */ /* 0x000fe40004800000 */
[----:B------:R-:W-:Y:S01]  /*7890*/  ISETP.NE.AND P0, PT, R18, R16, PT ;  /* 0x000000101200720c */ /* 0x000fe20003f05270 */
[----:B------:R-:W-:-:S03]  /*78a0*/  FADD R6, R17, R6 ;  /* 0x0000000611067221 */ /* 0x000fc60000000000 */
[----:B------:R-:W-:-:S03]  /*78b0*/  ISETP.EQ.OR P5, PT, R8, R29, P0 ;  /* 0x0000001d0800720c */ /* 0x000fc600007a2670 */
[----:B------:R-:W-:Y:S02]  /*78c0*/  @!P1 IMAD.MOV R7, RZ, RZ, 0x1 ;  /* 0x00000001ff079424 */ /* 0x000fe400078e02ff */
[----:B------:R-:W-:Y:S01]  /*78d0*/  @!P4 IMAD.MOV R7, RZ, RZ, R3 ;  /* 0x000000ffff07c224 */ /* 0x000fe200078e0203 */
[----:B------:R-:W-:Y:S01]  /*78e0*/  FSEL R6, R17, R6, P5 ;  /* 0x0000000611067208 */ /* 0x000fe20002800000 */
[----:B------:R-:W-:Y:S01]  /*78f0*/  VIADD R8, R30, 0x6 ;  /* 0x000000061e087836 */ /* 0x000fe20000000000 */
[----:B------:R-:W-:Y:S01]  /*7900*/  P2R R36, PR, RZ, 0x4 ;  /* 0x00000004ff247803 */ /* 0x000fe20000000000 */
[----:B------:R-:W-:Y:S02]  /*7910*/  VIADD R3, R7, 0x1 ;  /* 0x0000000107037836 */ /* 0x000fe40000000000 */
[----:B------:R-:W-:Y:S01]  /*7920*/  @!P2 IMAD.MOV R3, RZ, RZ, R7 ;  /* 0x000000ffff03a224 */ /* 0x000fe200078e0207 */
[----:B------:R-:W-:Y:S01]  /*7930*/  ISETP.NE.AND P2, PT, R16, R14, PT ;  /* 0x0000000e1000720c */ /* 0x000fe20003f45270 */
[----:B------:R-:W-:Y:S01]  /*7940*/  FADD R6, R15, R6 ;  /* 0x000000060f067221 */ /* 0x000fe20000000000 */
[----:B------:R-:W-:-:S02]  /*7950*/  ISETP.NE.AND P0, PT, R12, R9, PT ;  /* 0x000000090c00720c */ /* 0x000fc40003f05270 */
[-C--:B------:R-:W-:Y:S01]  /*7960*/  ISETP.EQ.OR P2, PT, R8, R29.reuse, P2 ;  /* 0x0000001d0800720c */ /* 0x080fe20001742670 */
[C---:B------:R-:W-:Y:S01]  /*7970*/  VIADD R8, R30.reuse, 0x8 ;  /* 0x000000081e087836 */ /* 0x040fe20000000000 */
[----:B------:R-:W-:Y:S01]  /*7980*/  P2R R32, PR, RZ, 0x10 ;  /* 0x00000010ff207803 */ /* 0x000fe20000000000 */
[----:B------:R-:W-:Y:S01]  /*7990*/  VIADD R7, R3, 0x1 ;  /* 0x0000000103077836 */ /* 0x000fe20000000000 */
[----:B------:R-:W-:Y:S01]  /*79a0*/  FSEL R6, R15, R6, P2 ;  /* 0x000000060f067208 */ /* 0x000fe20001000000 */
[----:B------:R-:W-:Y:S01]  /*79b0*/  VIADD R30, R30, 0x7 ;  /* 0x000000071e1e7836 */ /* 0x000fe20000000000 */
[----:B------:R-:W-:Y:S02]  /*79c0*/  P2R R33, PR, RZ, 0x8 ;  /* 0x00000008ff217803 */ /* 0x000fe40000000000 */
[----:B------:R-:W-:Y:S02]  /*79d0*/  @!P3 IADD3 R7, PT, PT, R3, RZ, RZ ;  /* 0x000000ff0307b210 */ /* 0x000fe40007ffe0ff */
[----:B------:R-:W-:-:S02]  /*79e0*/  ISETP.EQ.OR P4, PT, R8, R29, P0 ;  /* 0x0000001d0800720c */ /* 0x000fc40000782670 */
[----:B------:R-:W-:Y:S01]  /*79f0*/  ISETP.NE.AND P3, PT, R14, R12, PT ;  /* 0x0000000c0e00720c */ /* 0x000fe20003f65270 */
[----:B------:R-:W-:-:S03]  /*7a00*/  FADD R6, R13, R6 ;  /* 0x000000060d067221 */ /* 0x000fc60000000000 */
[----:B------:R-:W-:Y:S01]  /*7a10*/  ISETP.EQ.OR P3, PT, R30, R29, P3 ;  /* 0x0000001d1e00720c */ /* 0x000fe20001f62670 */
[----:B------:R-:W-:-:S03]  /*7a20*/  VIADD R8, R7, 0x1 ;  /* 0x0000000107087836 */ /* 0x000fc60000000000 */
[----:B------:R-:W-:Y:S01]  /*7a30*/  FSEL R3, R13, R6, P3 ;  /* 0x000000060d037208 */ /* 0x000fe20001800000 */
[----:B------:R-:W-:-:S04]  /*7a40*/  @!P6 IMAD.MOV R8, RZ, RZ, R7 ;  /* 0x000000ffff08e224 */ /* 0x000fc800078e0207 */
[----:B------:R-:W-:Y:S01]  /*7a50*/  @!P4 FADD R4, R4, R3 ;  /* 0x000000030404c221 */ /* 0x000fe20000000000 */
[----:B------:R-:W-:Y:S02]  /*7a60*/  VIADD R3, R8, 0x1 ;  /* 0x0000000108037836 */ /* 0x000fe40000000000 */
[----:B------:R-:W-:Y:S01]  /*7a70*/  @!P5 IMAD.MOV R3, RZ, RZ, R8 ;  /* 0x000000ffff03d224 */ /* 0x000fe200078e0208 */
[----:B------:R-:W-:Y:S02]  /*7a80*/  P2R R35, PR, RZ, 0x40 ;  /* 0x00000040ff237803 */ /* 0x000fe40000000000 */
[----:B------:R-:W-:Y:S01]  /*7a90*/  ISETP.NE.AND P6, PT, R5, RZ, PT ;  /* 0x000000ff0500720c */ /* 0x000fe20003fc5270 */
[----:B------:R-:W-:Y:S02]  /*7aa0*/  VIADD R5, R3, 0x1 ;  /* 0x0000000103057836 */ /* 0x000fe40000000000 */
[----:B------:R-:W-:Y:S01]  /*7ab0*/  @!P2 IMAD.MOV R5, RZ, RZ, R3 ;  /* 0x000000ffff05a224 */ /* 0x000fe200078e0203 */
[----:B------:R-:W0:Y:S03]  /*7ac0*/  SHFL.UP PT, R7, R4, 0x1, RZ ;  /* 0x0420000004077989 */ /* 0x000e2600000e00ff */
[----:B------:R-:W-:-:S02]  /*7ad0*/  VIADD R3, R5, 0x1 ;  /* 0x0000000105037836 */ /* 0x000fc40000000000 */
[----:B------:R-:W-:-:S04]  /*7ae0*/  @!P3 IMAD.MOV R3, RZ, RZ, R5 ;  /* 0x000000ffff03b224 */ /* 0x000fc800078e0205 */
[----:B------:R-:W-:Y:S02]  /*7af0*/  VIADD R5, R3, 0x1 ;  /* 0x0000000103057836 */ /* 0x000fe40000000000 */
[----:B------:R-:W-:-:S05]  /*7b00*/  @!P4 IMAD.MOV R5, RZ, RZ, R3 ;  /* 0x000000ffff05c224 */ /* 0x000fca00078e0203 */
[----:B------:R-:W1:Y:S01]  /*7b10*/  SHFL.UP PT, R3, R5, 0x1, RZ ;  /* 0x0420000005037989 */ /* 0x000e6200000e00ff */
[----:B------:R-:W-:Y:S02]  /*7b20*/  ISETP.GE.AND P0, PT, R0, 0x1, PT ;  /* 0x000000010000780c */ /* 0x000fe40003f06270 */
[----:B------:R-:W-:Y:S02]  /*7b30*/  P2R R37, PR, RZ, 0x10 ;  /* 0x00000010ff257803 */ /* 0x000fe40000000000 */
[----:B------:R-:W-:Y:S01]  /*7b40*/  ISETP.NE.AND P4, PT, R5, RZ, PT ;  /* 0x000000ff0500720c */ /* 0x000fe20003f85270 */
[----:B0-----:R-:W-:-:S08]  /*7b50*/  FADD R7, R4, R7 ;  /* 0x0000000704077221 */ /* 0x001fd00000000000 */
[----:B------:R-:W-:Y:S02]  /*7b60*/  @P0 FSEL R4, R7, R4, !P4 ;  /* 0x0000000407040208 */ /* 0x000fe40006000000 */
[----:B-1----:R-:W-:-:S03]  /*7b70*/  SEL R6, R3, RZ, P0 ;  /* 0x000000ff03067207 */ /* 0x002fc60000000000 */
        /* <DEDUP_REMOVED lines=40> */
[----:B------:R-:W2:Y:S01]  /*7e00*/  SHFL.UP PT, R39, R40, 0x1, RZ ;  /* 0x0420000028277989 */ /* 0x000ea200000e00ff */
[----:B0-----:R-:W-:Y:S01]  /*7e10*/  ISETP.NE.AND P0, PT, R10, RZ, PT ;  /* 0x000000ff0a00720c */ /* 0x001fe20003f05270 */
[----:B------:R-:W-:-:S12]  /*7e20*/  IMAD.IADD R3, R8, 0x1, R10 ;  /* 0x0000000108037824 */ /* 0x000fd800078e020a */
[----:B------:R-:W-:Y:S01]  /*7e30*/  @!P0 FADD R11, R9, R11 ;  /* 0x0000000b090b8221 */ /* 0x000fe20000000000 */
[----:B------:R-:W-:-:S04]  /*7e40*/  ISETP.NE.AND P0, PT, R31, 0x2, PT ;  /* 0x000000021f00780c */ /* 0x000fc80003f05270 */
[----:B------:R-:W-:Y:S02]  /*7e50*/  SEL R8, R3, R8, !P0 ;  /* 0x0000000803087207 */ /* 0x000fe40004000000 */
[----:B------:R-:W-:Y:S02]  /*7e60*/  FSEL R10, R11, R9, !P0 ;  /* 0x000000090b0a7208 */ /* 0x000fe40004000000 */
[----:B-1----:R-:W-:-:S13]  /*7e70*/  ISETP.NE.AND P0, PT, R4, RZ, PT ;  /* 0x000000ff0400720c */ /* 0x002fda0003f05270 */
[----:B------:R-:W-:Y:S01]  /*7e80*/  @!P0 FADD R5, R11, R5 ;  /* 0x000000050b058221 */ /* 0x000fe20000000000 */
[----:B------:R-:W-:Y:S02]  /*7e90*/  ISETP.GE.U32.AND P0, PT, R28, 0x20, PT ;  /* 0x000000201c00780c */ /* 0x000fe40003f06070 */
[----:B------:R-:W-:Y:S02]  /*7ea0*/  P2R R34, PR, RZ, 0x20 ;  /* 0x00000020ff227803 */ /* 0x000fe40000000000 */
[----:B------:R-:W-:-:S09]  /*7eb0*/  PLOP3.LUT P5, PT, PT, PT, PT, 0x80, 0x8 ;  /* 0x000000000008781c */ /* 0x000fd20003faf070 */
[----:B--2---:R-:W-:-:S04]  /*7ec0*/  @P0 ISETP.NE.AND P4, PT, R39, RZ, PT ;  /* 0x000000ff2700020c */ /* 0x004fc80003f85270 */
[----:B------:R-:W-:Y:S02]  /*7ed0*/  @P0 PLOP3.LUT P5, PT, P4, PT, PT, 0x80, 0x8 ;  /* 0x000000000008081c */ /* 0x000fe400027af070 */
[----:B------:R-:W-:Y:S01]  /*7ee0*/  ISETP.NE.AND P4, PT, R6, RZ, PT ;  /* 0x000000ff0600720c */ /* 0x000fe20003f85270 */
[----:B------:R-:W-:-:S12]  /*7ef0*/  IMAD.IADD R3, R3, 0x1, R4 ;  /* 0x0000000103037824 */ /* 0x000fd800078e0204 */
[----:B------:R-:W-:Y:S01]  /*7f00*/  @!P4 FADD R7, R7, R5 ;  /* 0x000000050707c221 */ /* 0x000fe20000000000 */
[----:B------:R-:W-:-:S04]  /*7f10*/  ISETP.NE.AND P4, PT, R31, 0x3, PT ;  /* 0x000000031f00780c */ /* 0x000fc80003f85270 */
[----:B------:R-:W-:Y:S02]  /*7f20*/  FSEL R42, R5, R10, !P4 ;  /* 0x0000000a052a7208 */ /* 0x000fe40006000000 */
[----:B------:R-:W-:Y:S02]  /*7f30*/  SEL R4, R3, R8, !P4 ;  /* 0x0000000803047207 */ /* 0x000fe40006000000 */
[----:B------:R-:W0:Y:S01]  /*7f40*/  LDS.128 R8, [UR4+0x20] ;  /* 0x00002004ff087984 */ /* 0x000e220008000c00 */
[----:B------:R-:W-:Y:S01]  /*7f50*/  IMAD.IADD R3, R6, 0x1, R3 ;  /* 0x0000000106037824 */ /* 0x000fe200078e0203 */
[----:B0-----:R-:W-:-:S13]  /*7f60*/  ISETP.NE.AND P4, PT, R8, RZ, PT ;  /* 0x000000ff0800720c */ /* 0x001fda0003f85270 */
        /* <DEDUP_REMOVED lines=8> */
[----:B------:R-:W-:Y:S02]  /*7ff0*/  SEL R8, R3, R4, !P4 ;  /* 0x0000000403087207 */ /* 0x000fe40006000000 */
[----:B------:R-:W0:Y:S01]  /*8000*/  LDS.128 R4, [UR4+0x30] ;  /* 0x00003004ff047984 */ /* 0x000e220008000c00 */
[----:B------:R-:W-:Y:S01]  /*8010*/  FSEL R42, R9, R42, !P4 ;  /* 0x0000002a092a7208 */ /* 0x000fe20006000000 */
[----:B------:R-:W-:Y:S01]  /*8020*/  IMAD.IADD R3, R10, 0x1, R3 ;  /* 0x000000010a037824 */ /* 0x000fe200078e0203 */
[----:B0-----:R-:W-:-:S03]  /*8030*/  ISETP.NE.AND P4, PT, R4, RZ, PT ;  /* 0x000000ff0400720c */ /* 0x001fc60003f85270 */
[----:B------:R-:W-:-:S10]  /*8040*/  IMAD.IADD R43, R3, 0x1, R4 ;  /* 0x00000001032b7824 */ /* 0x000fd400078e0204 */
[----:B------:R-:W-:Y:S01]  /*8050*/  @!P4 FADD R5, R11, R5 ;  /* 0x000000050b05c221 */ /* 0x000fe20000000000 */
[----:B------:R-:W-:-:S04]  /*8060*/  ISETP.NE.AND P4, PT, R31, 0x6, PT ;  /* 0x000000061f00780c */ /* 0x000fc80003f85270 */
[----:B------:R-:W-:Y:S02]  /*8070*/  SEL R8, R3, R8, !P4 ;  /* 0x0000000803087207 */ /* 0x000fe40006000000 */
[----:B------:R-:W0:Y:S01]  /*8080*/  SHFL.UP PT, R3, R30, 0x1, RZ ;  /* 0x042000001e037989 */ /* 0x000e2200000e00ff */
[----:B------:R-:W-:Y:S02]  /*8090*/  FSEL R42, R11, R42, !P4 ;  /* 0x0000002a0b2a7208 */ /* 0x000fe40006000000 */
[----:B------:R-:W-:-:S04]  /*80a0*/  ISETP.NE.AND P4, PT, R31, 0x7, PT ;  /* 0x000000071f00780c */ /* 0x000fc80003f85270 */
[----:B------:R-:W-:Y:S02]  /*80b0*/  FSEL R42, R5, R42, !P4 ;  /* 0x0000002a052a7208 */ /* 0x000fe40006000000 */
[----:B------:R-:W-:Y:S02]  /*80c0*/  SEL R8, R43, R8, !P4 ;  /* 0x000000082b087207 */ /* 0x000fe40006000000 */
[----:B------:R-:W-:-:S04]  /*80d0*/  @P0 ISETP.NE.AND P4, PT, R0, RZ, PT ;  /* 0x000000ff0000020c */ /* 0x000fc80003f85270 */
[----:B------:R-:W-:Y:S01]  /*80e0*/  @P0 SEL R9, R39, RZ, P4 ;  /* 0x000000ff27090207 */ /* 0x000fe20002000000 */
[----:B0-----:R-:W-:-:S05]  /*80f0*/  @!P5 FADD R3, R3, R42 ;  /* 0x0000002a0303d221 */ /* 0x001fca0000000000 */
[----:B------:R-:W-:Y:S02]  /*8100*/  @P0 FSEL R3, R42, R3, !P4 ;  /* 0x000000032a030208 */ /* 0x000fe40006000000 */
[C---:B------:R-:W-:Y:S01]  /*8110*/  ISETP.NE.AND P4, PT, R6.reuse, RZ, PT ;  /* 0x000000ff0600720c */ /* 0x040fe20003f85270 */
[----:B------:R-:W-:Y:S02]  /*8120*/  IMAD.IADD R43, R6, 0x1, R43 ;  /* 0x00000001062b7824 */ /* 0x000fe400078e022b */
[----:B------:R-:W-:-:S10]  /*8130*/  @P0 IMAD.IADD R39, R8, 0x1, R9 ;  /* 0x0000000108270824 */ /* 0x000fd400078e0209 */
[----:B------:R-:W-:Y:S01]  /*8140*/  @!P4 FADD R7, R7, R5 ;  /* 0x000000050707c221 */ /* 0x000fe20000000000 */
[----:B------:R-:W-:Y:S06]  /*8150*/  @P0 BRA `(.L_x_960) ;  /* 0x0000000800f80947 */ /* 0x000fec0003800000 */
[----:B------:R-:W0:Y:S01]  /*8160*/  LDC.64 R30, c[0x0][0x3c0] ;  /* 0x0000f000ff1e7b82 */ /* 0x000e220000000a00 */
[----:B------:R-:W1:Y:S01]  /*8170*/  LDCU UR5, c[0x0][0x370] ;  /* 0x00006e00ff0577ac */ /* 0x000e620008000800 */
        /* <DEDUP_REMOVED lines=12> */
.L_x_961:
[----:B------:R-:W-:Y:S05]  /*8240*/  NANOSLEEP 0x1c2 ;  /* 0x000001c20000795d */ /* 0x000fea0003800000 */
[----:B------:R-:W-:Y:S01]  /*8250*/  NOP ;  /* 0x0000000000007918 */ /* 0x000fe20000000000 */
.L_x_962:
[----:B------:R-:W-:-:S03]  /*8260*/  IMAD.WIDE.U32 R4, R28, 0x10, RZ ;  /* 0x000000101c047825 */ /* 0x000fc600078e00ff */
[----:B------:R-:W-:Y:S02]  /*8270*/  LOP3.LUT R41, R4, 0xfffffff0, RZ, 0x3c, !PT ;  /* 0xfffffff004297812 */ /* 0x000fe400078e3cff */
[----:B------:R-:W-:Y:S02]  /*8280*/  LOP3.LUT R5, RZ, R5, RZ, 0x33, !PT ;  /* 0x00000005ff057212 */ /* 0x000fe400078e33ff */
[----:B------:R-:W-:-:S05]  /*8290*/  IADD3 R40, P0, PT, R30, R41, RZ ;  /* 0x000000291e287210 */ /* 0x000fca0007f1e0ff */
[----:B------:R-:W-:-:S08]  /*82a0*/  IMAD.X R41, R31, 0x1, R5, P0 ;  /* 0x000000011f297824 */ /* 0x000fd000000e0605 */
.L_x_964:
[----:B--2---:R-:W2:Y:S01]  /*82b0*/  LD.E.128.STRONG.GPU R8, desc[UR8][R40.64+0x200] ;  /* 0x0002000828087980 */ /* 0x004ea2000c10fd00 */
[----:B------:R-:W-:Y:S05]  /*82c0*/  YIELD ;  /* 0x0000000000007946 */ /* 0x000fea0003800000 */
[----:B------:R-:W-:Y:S01]  /*82d0*/  UMOV UR5, 0xffffffff ;  /* 0xffffffff00057882 */ /* 0x000fe20000000000 */
[----:B--2---:R-:W-:-:S04]  /*82e0*/  ISETP.NE.U32.AND P0, PT, R10, 0x63, PT ;  /* 0x000000630a00780c */ /* 0x004fc80003f05070 */
[----:B------:R-:W-:Y:S01]  /*82f0*/  ISETP.NE.AND.EX P0, PT, R11, RZ, PT, P0 ;  /* 0x000000ff0b00720c */ /* 0x000fe20003f05300 */
[----:B------:R-:W-:-:S12]  /*8300*/  BRA.DIV UR5, `(.L_x_963) ;  /* 0x0000002a05487947 */ /* 0x000fd8000b800000 */
[----:B------:R-:W-:-:S13]  /*8310*/  VOTE.ANY P0, !P0 ;  /* 0x0000000000ff7806 */ /* 0x000fda0004000100 */
.L_x_1020:
[----:B------:R-:W-:Y:S05]  /*8320*/  @P0 BRA `(.L_x_964) ;  /* 0xfffffffc00e00947 */ /* 0x000fea000383ffff */
[----:B------:R-:W-:Y:S01]  /*8330*/  UMOV UR5, 0xffffffff ;  /* 0xffffffff00057882 */ /* 0x000fe20000000000 */
[----:B------:R-:W-:-:S04]  /*8340*/  ISETP.NE.U32.AND P0, PT, R10, 0x65, PT ;  /* 0x000000650a00780c */ /* 0x000fc80003f05070 */
[----:B------:R-:W-:Y:S01]  /*8350*/  ISETP.NE.AND.EX P0, PT, R11, RZ, PT, P0 ;  /* 0x000000ff0b00720c */ /* 0x000fe20003f05300 */
[----:B------:R-:W-:-:S12]  /*8360*/  BRA.DIV UR5, `(.L_x_965) ;  /* 0x0000002a05507947 */ /* 0x000fd8000b800000 */
[----:B------:R-:W0:Y:S01]  /*8370*/  S2R R44, SR_GEMASK ;  /* 0x00000000002c7919 */ /* 0x000e220000003c00 */
[----:B------:R-:W-:Y:S01]  /*8380*/  VOTE.ANY R4, PT, !P0 ;  /* 0x0000000000047806 */ /* 0x000fe200040e0100 */
[----:B------:R-:W1:Y:S01]  /*8390*/  LDC.64 R46, c[0x0][0x3c0] ;  /* 0x0000f000ff2e7b82 */ /* 0x000e620000000a00 */
[----:B------:R-:W-:-:S04]  /*83a0*/  ISETP.NE.U32.AND P5, PT, R10, 0x65, PT ;  /* 0x000000650a00780c */ /* 0x000fc80003fa5070 */
[----:B------:R-:W-:Y:S02]  /*83b0*/  ISETP.NE.AND.EX P5, PT, R11, RZ, PT, P5 ;  /* 0x000000ff0b00720c */ /* 0x000fe40003fa5350 */
[----:B-1----:R-:W-:-:S05]  /*83c0*/  IADD3 R46, P0, PT, R46, 0x200, RZ ;  /* 0x000002002e2e7810 */ /* 0x002fca0007f1e0ff */
[----:B------:R-:W-:Y:S01]  /*83d0*/  IMAD.X R47, RZ, RZ, R47, P0 ;  /* 0x000000ffff2f7224 */ /* 0x000fe200000e062f */
[----:B0-----:R-:W-:Y:S02]  /*83e0*/  LOP3.LUT R4, R4, 0x80000000, R44, 0xec, !PT ;  /* 0x8000000004047812 */ /* 0x001fe400078eec2c */
[----:B------:R-:W-:-:S03]  /*83f0*/  ISETP.NE.AND P0, PT, R8, RZ, PT ;  /* 0x000000ff0800720c */ /* 0x000fc60003f05270 */
[----:B------:R-:W-:-:S05]  /*8400*/  VIADD R5, R4, 0xffffffff ;  /* 0xffffffff04057836 */ /* 0x000fca0000000000 */
[----:B------:R-:W-:Y:S01]  /*8410*/  LOP3.LUT R5, R4, R5, RZ, 0xc, !PT ;  /* 0x0000000504057212 */ /* 0x000fe200078e0cff */
[----:B------:R-:W-:-:S03]  /*8420*/  VIADD R4, R0, 0x2 ;  /* 0x0000000200047836 */ /* 0x000fc60000000000 */
[----:B------:R-:W0:Y:S02]  /*8430*/  POPC R41, R5 ;  /* 0x0000000500297309 */ /* 0x000e240000000000 */
[----:B0-----:R-:W0:Y:S04]  /*8440*/  SHFL.DOWN PT, R42, R9, 0x1, R41 ;  /* 0x08200000092a7989 */ /* 0x001e2800000e0029 */
[----:B------:R-:W1:Y:S01]  /*8450*/  SHFL.DOWN PT, R40, R8, 0x1, R41 ;  /* 0x0820000008287989 */ /* 0x000e6200000e0029 */
[----:B0-----:R-:W-:-:S05]  /*8460*/  FADD R45, R9, R42 ;  /* 0x0000002a092d7221 */ /* 0x001fca0000000000 */
[----:B------:R-:W-:Y:S02]  /*8470*/  FSEL R45, R45, R9, !P0 ;  /* 0x000000092d2d7208 */ /* 0x000fe40004000000 */
[----:B------:R-:W-:-:S04]  /*8480*/  ISETP.GE.AND P0, PT, R0, R41, PT ;  /* 0x000000290000720c */ /* 0x000fc80003f06270 */
[----:B------:R-:W-:Y:S02]  /*8490*/  FSEL R48, R45, R9, !P0 ;  /* 0x000000092d307208 */ /* 0x000fe40004000000 */
[----:B-1----:R-:W-:Y:S02]  /*84a0*/  SEL R45, R40, RZ, !P0 ;  /* 0x000000ff282d7207 */ /* 0x002fe40004000000 */
[----:B------:R-:W-:Y:S01]  /*84b0*/  ISETP.GT.AND P0, PT, R4, R41, PT ;  /* 0x000000290400720c */ /* 0x000fe20003f04270 */
[----:B------:R-:W0:Y:S01]  /*84c0*/  SHFL.DOWN PT, R42, R48, 0x2, R41 ;  /* 0x08400000302a7989 */ /* 0x000e2200000e0029 */
[----:B------:R-:W-:Y:S02]  /*84d0*/  VIADD R4, R0, 0x4 ;  /* 0x0000000400047836 */ /* 0x000fe40000000000 */
[----:B------:R-:W-:Y:S02]  /*84e0*/  IMAD.IADD R40, R8, 0x1, R45 ;  /* 0x0000000108287824 */ /* 0x000fe400078e022d */
[----:B------:R-:W-:-:S03]  /*84f0*/  VIADD R45, R0, 0x8 ;  /* 0x00000008002d7836 */ /* 0x000fc60000000000 */
[----:B------:R-:W1:Y:S01]  /*8500*/  SHFL.DOWN PT, R8, R40, 0x2, R41 ;  /* 0x0840000028087989 */ /* 0x000e6200000e0029 */
[----:B------:R-:W-:Y:S01]  /*8510*/  ISETP.NE.AND P4, PT, R40, RZ, PT ;  /* 0x000000ff2800720c */ /* 0x000fe20003f85270 */
[----:B0-----:R-:W-:-:S05]  /*8520*/  FADD R5, R48, R42 ;  /* 0x0000002a30057221 */ /* 0x001fca0000000000 */
[----:B------:R-:W-:Y:S02]  /*8530*/  @!P0 FSEL R48, R5, R48, !P4 ;  /* 0x0000003005308208 */ /* 0x000fe40006000000 */
[----:B-1----:R-:W-:-:S03]  /*8540*/  SEL R5, R8, RZ, !P0 ;  /* 0x000000ff08057207 */ /* 0x002fc60004000000 */
[----:B------:R-:W0:Y:S01]  /*8550*/  SHFL.DOWN PT, R42, R48, 0x4, R41 ;  /* 0x08800000302a7989 */ /* 0x000e2200000e0029 */
[----:B------:R-:W-:Y:S01]  /*8560*/  ISETP.GT.AND P0, PT, R4, R41, PT ;  /* 0x000000290400720c */ /* 0x000fe20003f04270 */
[----:B------:R-:W-:Y:S02]  /*8570*/  VIADD R4, R0, 0x10 ;  /* 0x0000001000047836 */ /* 0x000fe40000000000 */
[----:B------:R-:W-:-:S05]  /*8580*/  IMAD.IADD R8, R40, 0x1, R5 ;  /* 0x0000000128087824 */ /* 0x000fca00078e0205 */
[----:B------:R-:W1:Y:S01]  /*8590*/  SHFL.DOWN PT, R9, R8, 0x4, R41 ;  /* 0x0880000008097989 */ /* 0x000e6200000e0029 */
[----:B------:R-:W-:Y:S01]  /*85a0*/  ISETP.NE.AND P4, PT, R8, RZ, PT ;  /* 0x000000ff0800720c */ /* 0x000fe20003f85270 */
[----:B0-----:R-:W-:-:S05]  /*85b0*/  FADD R5, R48, R42 ;  /* 0x0000002a30057221 */ /* 0x001fca0000000000 */
[----:B------:R-:W-:Y:S02]  /*85c0*/  @!P0 FSEL R48, R5, R48, !P4 ;  /* 0x0000003005308208 */ /* 0x000fe40006000000 */
[----:B-1----:R-:W-:-:S03]  /*85d0*/  SEL R9, R9, RZ, !P0 ;  /* 0x000000ff09097207 */ /* 0x002fc60004000000 */
[----:B------:R-:W0:Y:S01]  /*85e0*/  SHFL.DOWN PT, R42, R48, 0x8, R41 ;  /* 0x09000000302a7989 */ /* 0x000e2200000e0029 */
[----:B------:R-:W-:Y:S01]  /*85f0*/  ISETP.GT.AND P0, PT, R45, R41, PT ;  /* 0x000000292d00720c */ /* 0x000fe20003f04270 */
        /* <DEDUP_REMOVED lines=13> */
[----:B------:R-:W-:Y:S02]  /*86d0*/  LOP3.LUT R5, RZ, R28, RZ, 0x33, !PT ;  /* 0x0000001cff057212 */ /* 0x000fe400078e33ff */
[----:B-1----:R-:W-:Y:S02]  /*86e0*/  SEL R9, R9, RZ, !P0 ;  /* 0x000000ff09097207 */ /* 0x002fe40004000000 */
[----:B------:R-:W-:Y:S01]  /*86f0*/  VOTE.ALL P0, P5 ;  /* 0x0000000000ff7806 */ /* 0x000fe20002800000 */
[----:B------:R-:W-:Y:S02]  /*8700*/  IMAD.IADD R38, R5, 0x1, R38 ;  /* 0x0000000105267824 */ /* 0x000fe400078e0226 */
[----:B------:R-:W-:-:S10]  /*8710*/  IMAD.IADD R40, R8, 0x1, R9 ;  /* 0x0000000108287824 */ /* 0x000fd400078e0209 */
.L_x_1034:
[----:B------:R-:W-:Y:S05]  /*8720*/  @!P0 BRA `(.L_x_966) ;  /* 0x00000004001c8947 */ /* 0x000fea0003800000 */
.L_x_970:
[----:B------:R-:W-:Y:S01]  /*8730*/  MOV R50, R48 ;  /* 0x0000003000327202 */ /* 0x000fe20000000f00 */
[----:B------:R-:W-:-:S07]  /*8740*/  IMAD.WIDE R48, R38, 0x10, R46 ;  /* 0x0000001026307825 */ /* 0x000fce00078e022e */
.L_x_968:
[----:B------:R-:W2:Y:S01]  /*8750*/  LD.E.128.STRONG.GPU R8, desc[UR8][R48.64+-0x200] ;  /* 0xfffe000830087980 */ /* 0x000ea2000c10fd00 */
[----:B------:R-:W-:Y:S05]  /*8760*/  YIELD ;  /* 0x0000000000007946 */ /* 0x000fea0003800000 */
[----:B------:R-:W-:Y:S01]  /*8770*/  UMOV UR5, 0xffffffff ;  /* 0xffffffff00057882 */ /* 0x000fe20000000000 */
[----:B--2---:R-:W-:-:S04]  /*8780*/  ISETP.NE.U32.AND P0, PT, R10, 0x63, PT ;  /* 0x000000630a00780c */ /* 0x004fc80003f05070 */
[----:B------:R-:W-:Y:S01]  /*8790*/  ISETP.NE.AND.EX P0, PT, R11, RZ, PT, P0 ;  /* 0x000000ff0b00720c */ /* 0x000fe20003f05300 */
[----:B------:R-:W-:-:S12]  /*87a0*/  BRA.DIV UR5, `(.L_x_967) ;  /* 0x0000002a05f87947 */ /* 0x000fd8000b800000 */
[----:B------:R-:W-:-:S13]  /*87b0*/  VOTE.ANY P0, !P0 ;  /* 0x0000000000ff7806 */ /* 0x000fda0004000100 */
.L_x_1037:
[----:B------:R-:W-:Y:S05]  /*87c0*/  @P0 BRA `(.L_x_968) ;  /* 0xfffffffc00e00947 */ /* 0x000fea000383ffff */
[----:B------:R-:W-:Y:S01]  /*87d0*/  UMOV UR5, 0xffffffff ;  /* 0xffffffff00057882 */ /* 0x000fe20000000000 */
[----:B------:R-:W-:-:S04]  /*87e0*/  ISETP.NE.U32.AND P0, PT, R10, 0x65, PT ;  /* 0x000000650a00780c */ /* 0x000fc80003f05070 */
[----:B------:R-:W-:Y:S01]  /*87f0*/  ISETP.NE.AND.EX P0, PT, R11, RZ, PT, P0 ;  /* 0x000000ff0b00720c */ /* 0x000fe20003f05300 */
[----:B------:R-:W-:-:S12]  /*8800*/  BRA.DIV UR5, `(.L_x_969) ;  /* 0x0000002e05007947 */ /* 0x000fd8000b800000 */
[----:B------:R-:W-:Y:S01]  /*8810*/  VOTE.ANY R4, PT, !P0 ;  /* 0x0000000000047806 */ /* 0x000fe200040e0100 */
[----:B------:R-:W-:Y:S01]  /*8820*/  VIADD R38, R38, 0xffffffe0 ;  /* 0xffffffe026267836 */ /* 0x000fe20000000000 */
[----:B------:R-:W-:Y:S02]  /*8830*/  ISETP.NE.AND P0, PT, R8, RZ, PT ;  /* 0x000000ff0800720c */ /* 0x000fe40003f05270 */
[----:B------:R-:W-:-:S05]  /*8840*/  LOP3.LUT R4, R4, 0x80000000, R44, 0xec, !PT ;  /* 0x8000000004047812 */ /* 0x000fca00078eec2c */
[----:B------:R-:W-:-:S05]  /*8850*/  VIADD R5, R4, 0xffffffff ;  /* 0xffffffff04057836 */ /* 0x000fca0000000000 */
[----:B------:R-:W-:Y:S01]  /*8860*/  LOP3.LUT R5, R4, R5, RZ, 0xc, !PT ;  /* 0x0000000504057212 */ /* 0x000fe200078e0cff */
[----:B------:R-:W-:-:S03]  /*8870*/  VIADD R4, R0, 0x2 ;  /* 0x0000000200047836 */ /* 0x000fc60000000000 */
[----:B------:R-:W0:Y:S02]  /*8880*/  POPC R41, R5 ;  /* 0x0000000500297309 */ /* 0x000e240000000000 */
[----:B0-----:R-:W0:Y:S02]  /*8890*/  SHFL.DOWN PT, R42, R9, 0x1, R41 ;  /* 0x08200000092a7989 */ /* 0x001e2400000e0029 */
[----:B0-----:R-:W-:-:S05]  /*88a0*/  FADD R49, R9, R42 ;  /* 0x0000002a09317221 */ /* 0x001fca0000000000 */
[----:B------:R-:W-:Y:S02]  /*88b0*/  FSEL R51, R49, R9, !P0 ;  /* 0x0000000931337208 */ /* 0x000fe40004000000 */
[----:B------:R-:W0:Y:S01]  /*88c0*/  SHFL.DOWN PT, R49, R8, 0x1, R41 ;  /* 0x0820000008317989 */ /* 0x000e2200000e0029 */
[----:B------:R-:W-:-:S04]  /*88d0*/  ISETP.GE.AND P0, PT, R0, R41, PT ;  /* 0x000000290000720c */ /* 0x000fc80003f06270 */
[----:B------:R-:W-:-:S05]  /*88e0*/  FSEL R48, R51, R9, !P0 ;  /* 0x0000000933307208 */ /* 0x000fca0004000000 */
[----:B------:R-:W1:Y:S01]  /*88f0*/  SHFL.DOWN PT, R42, R48, 0x2, R41 ;  /* 0x08400000302a7989 */ /* 0x000e6200000e0029 */
[----:B0-----:R-:W-:Y:S02]  /*8900*/  SEL R49, R49, RZ, !P0 ;  /* 0x000000ff31317207 */ /* 0x001fe40004000000 */
[----:B------:R-:W-:Y:S01]  /*8910*/  ISETP.GT.AND P0, PT, R4, R41, PT ;  /* 0x000000290400720c */ /* 0x000fe20003f04270 */
[----:B------:R-:W-:Y:S02]  /*8920*/  VIADD R4, R0, 0x4 ;  /* 0x0000000400047836 */ /* 0x000fe40000000000 */
[----:B------:R-:W-:Y:S02]  /*8930*/  IMAD.IADD R52, R8, 0x1, R49 ;  /* 0x0000000108347824 */ /* 0x000fe400078e0231 */
[----:B-1----:R-:W-:-:S03]  /*8940*/  FADD R5, R48, R42 ;  /* 0x0000002a30057221 */ /* 0x002fc60000000000 */
[----:B------:R-:W-:Y:S01]  /*8950*/  ISETP.NE.AND P4, PT, R52, RZ, PT ;  /* 0x000000ff3400720c */ /* 0x000fe20003f85270 */
[----:B------:R-:W0:Y:S04]  /*8960*/  SHFL.DOWN PT, R42, R52, 0x2, R41 ;  /* 0x08400000342a7989 */ /* 0x000e2800000e0029 */
[----:B------:R-:W-:Y:S02]  /*8970*/  @!P0 FSEL R48, R5, R48, !P4 ;  /* 0x0000003005308208 */ /* 0x000fe40006000000 */
[----:B0-----:R-:W-:-:S03]  /*8980*/  SEL R5, R42, RZ, !P0 ;  /* 0x000000ff2a057207 */ /* 0x001fc60004000000 */
[----:B------:R-:W0:Y:S01]  /*8990*/  SHFL.DOWN PT, R42, R48, 0x4, R41 ;  /* 0x08800000302a7989 */ /* 0x000e2200000e0029 */
[----:B------:R-:W-:Y:S01]  /*89a0*/  ISETP.GT.AND P0, PT, R4, R41, PT ;  /* 0x000000290400720c */ /* 0x000fe20003f04270 */
[----:B------:R-:W-:Y:S02]  /*89b0*/  VIADD R4, R0, 0x10 ;  /* 0x0000001000047836 */ /* 0x000fe40000000000 */
[----:B------:R-:W-:-:S05]  /*89c0*/  IMAD.IADD R8, R52, 0x1, R5 ;  /* 0x0000000134087824 */ /* 0x000fca00078e0205 */
[----:B------:R-:W-:Y:S01]  /*89d0*/  ISETP.NE.AND P4, PT, R8, RZ, PT ;  /* 0x000000ff0800720c */ /* 0x000fe20003f85270 */
[----:B0-----:R-:W-:Y:S02]  /*89e0*/  FADD R5, R48, R42 ;  /* 0x0000002a30057221 */ /* 0x001fe40000000000 */
[----:B------:R-:W0:Y:S03]  /*89f0*/  SHFL.DOWN PT, R42, R8, 0x4, R41 ;  /* 0x08800000082a7989 */ /* 0x000e2600000e0029 */
[----:B------:R-:W-:Y:S02]  /*8a00*/  @!P0 FSEL R48, R5, R48, !P4 ;  /* 0x0000003005308208 */ /* 0x000fe40006000000 */
[----:B0-----:R-:W-:-:S03]  /*8a10*/  SEL R5, R42, RZ, !P0 ;  /* 0x000000ff2a057207 */ /* 0x001fc60004000000 */
[----:B------:R-:W0:Y:S01]  /*8a20*/  SHFL.DOWN PT, R42, R48, 0x8, R41 ;  /* 0x09000000302a7989 */ /* 0x000e2200000e0029 */
[----:B------:R-:W-:Y:S01]  /*8a30*/  ISETP.GT.AND P0, PT, R45, R41, PT ;  /* 0x000000292d00720c */ /* 0x000fe20003f04270 */
[----:B------:R-:W-:-:S05]  /*8a40*/  IMAD.IADD R52, R8, 0x1, R5 ;  /* 0x0000000108347824 */ /* 0x000fca00078e0205 */
[----:B------:R-:W-:Y:S01]  /*8a50*/  ISETP.NE.AND P4, PT, R52, RZ, PT ;  /* 0x000000ff3400720c */ /* 0x000fe20003f85270 */
[----:B0-----:R-:W-:Y:S02]  /*8a60*/  FADD R5, R48, R42 ;  /* 0x0000002a30057221 */ /* 0x001fe40000000000 */
[----:B------:R-:W0:Y:S04]  /*8a70*/  SHFL.DOWN PT, R42, R52, 0x8, R41 ;  /* 0x09000000342a7989 */ /* 0x000e2800000e0029 */
[----:B------:R-:W-:Y:S02]  /*8a80*/  @!P0 FSEL R48, R5, R48, !P4 ;  /* 0x0000003005308208 */ /* 0x000fe40006000000 */
[----:B0-----:R-:W-:-:S03]  /*8a90*/  SEL R5, R42, RZ, !P0 ;  /* 0x000000ff2a057207 */ /* 0x001fc60004000000 */
[----:B------:R-:W0:Y:S01]  /*8aa0*/  SHFL.DOWN PT, R42, R48, 0x10, R41 ;  /* 0x0a000000302a7989 */ /* 0x000e2200000e0029 */
[----:B------:R-:W-:Y:S01]  /*8ab0*/  ISETP.GT.AND P0, PT, R4, R41, PT ;  /* 0x000000290400720c */ /* 0x000fe20003f04270 */
[----:B------:R-:W-:-:S05]  /*8ac0*/  IMAD.IADD R9, R52, 0x1, R5 ;  /* 0x0000000134097824 */ /* 0x000fca00078e0205 */
[----:B------:R-:W1:Y:S01]  /*8ad0*/  SHFL.DOWN PT, R8, R9, 0x10, R41 ;  /* 0x0a00000009087989 */ /* 0x000e6200000e0029 */
[----:B------:R-:W-:Y:S01]  /*8ae0*/  ISETP.NE.AND P4, PT, R9, RZ, PT ;  /* 0x000000ff0900720c */ /* 0x000fe20003f85270 */
[----:B0-----:R-:W-:-:S05]  /*8af0*/  FADD R5, R48, R42 ;  /* 0x0000002a30057221 */ /* 0x001fca0000000000 */
[----:B------:R-:W-:Y:S02]  /*8b00*/  @!P0 FSEL R48, R5, R48, !P4 ;  /* 0x0000003005308208 */ /* 0x000fe40006000000 */
[----:B------:R-:W-:Y:S02]  /*8b10*/  ISETP.NE.U32.AND P4, PT, R10, 0x65, PT ;  /* 0x000000650a00780c */ /* 0x000fe40003f85070 */
[----:B-1----:R-:W-:Y:S02]  /*8b20*/  SEL R8, R8, RZ, !P0 ;  /* 0x000000ff08087207 */ /* 0x002fe40004000000 */
[----:B------:R-:W-:Y:S02]  /*8b30*/  ISETP.NE.AND P0, PT, R40, RZ, PT ;  /* 0x000000ff2800720c */ /* 0x000fe40003f05270 */
[----:B------:R-:W-:Y:S02]  /*8b40*/  ISETP.NE.AND.EX P4, PT, R11, RZ, PT, P4 ;  /* 0x000000ff0b00720c */ /* 0x000fe40003f85340 */
[----:B------:R-:W-:-:S09]  /*8b50*/  IADD3 R40, PT, PT, R9, R8, R40 ;  /* 0x0000000809287210 */ /* 0x000fd20007ffe028 */
[----:B------:R-:W-:Y:S02]  /*8b60*/  @!P0 FADD R50, R48, R50 ;  /* 0x0000003230328221 */ /* 0x000fe40000000000 */
[----:B------:R-:W-:Y:S02]  /*8b70*/  VOTE.ALL P0, P4 ;  /* 0x0000000000ff7806 */ /* 0x000fe40002000000 */
[----:B------:R-:W-:-:S11]  /*8b80*/  IMAD.MOV.U32 R48, RZ, RZ, R50 ;  /* 0x000000ffff307224 */ /* 0x000fd600078e0032 */
.L_x_1051:
[----:B------:R-:W-:Y:S05]  /*8b90*/  @P0 BRA `(.L_x_970) ;  /* 0xfffffff800e40947 */ /* 0x000fea000383ffff */
.L_x_966:
[----:B------:R-:W-:Y:S01]  /*8ba0*/  ISETP.NE.AND P0, PT, R28, RZ, PT ;  /* 0x000000ff1c00720c */ /* 0x000fe20003f05270 */
[----:B------:R-:W-:-:S12]  /*8bb0*/  BSSY.RECONVERGENT B0, `(.L_x_971) ;  /* 0x0000010000007945 */ /* 0x000fd80003800200 */
[----:B------:R-:W-:Y:S05]  /*8bc0*/  @P0 BRA `(.L_x_972) ;  /* 0x0000000000380947 */ /* 0x000fea0003800000 */
        /* <DEDUP_REMOVED lines=14> */
.L_x_972:
[----:B------:R-:W-:Y:S05]  /*8cb0*/  BSYNC.RECONVERGENT B0 ;  /* 0x0000000000007941 */ /* 0x000fea0003800200 */
.L_x_971:
[----:B------:R-:W-:Y:S01]  /*8cc0*/  ISETP.NE.AND P0, PT, R0, RZ, PT ;  /* 0x000000ff0000720c */ /* 0x000fe20003f05270 */
[----:B------:R-:W-:-:S12]  /*8cd0*/  IMAD.MOV.U32 R41, RZ, RZ, R48 ;  /* 0x000000ffff297224 */ /* 0x000fd800078e0030 */
[----:B-1----:R-:W0:Y:S01]  /*8ce0*/  @!P0 S2R R5, SR_CgaCtaId ;  /* 0x0000000000058919 */ /* 0x002e220000008800 */
[----:B------:R-:W-:Y:S01]  /*8cf0*/  @!P0 MOV R0, 0x400 ;  /* 0x0000040000008802 */ /* 0x000fe20000000f00 */
[----:B------:R-:W-:Y:S02]  /*8d00*/  @!P0 IMAD.MOV.U32 R39, RZ, RZ, R40 ;  /* 0x000000ffff278224 */ /* 0x000fe400078e0028 */
[----:B------:R-:W-:Y:S01]  /*8d10*/  @!P0 IMAD.MOV.U32 R3, RZ, RZ, R48 ;  /* 0x000000ffff038224 */ /* 0x000fe200078e0030 */
[----:B0-----:R-:W-:-:S05]  /*8d20*/  @!P0 LEA R0, R5, R0, 0x18 ;  /* 0x0000000005008211 */ /* 0x001fca00078ec0ff */
[----:B------:R0:W-:Y:S02]  /*8d30*/  @!P0 STS.64 [R0+0x48], R40 ;  /* 0x0000482800008388 */ /* 0x0001e40000000a00 */
.L_x_960:
[----:B------:R-:W-:Y:S05]  /*8d40*/  WARPSYNC.ALL ;  /* 0x0000000000007948 */ /* 0x000fea0003800000 */
[----:B------:R-:W-:Y:S01]  /*8d50*/  ISETP.NE.AND P0, PT, R28, RZ, PT ;  /* 0x000000ff1c00720c */ /* 0x000fe20003f05270 */
[----:B------:R-:W1:Y:S08]  /*8d60*/  S2UR UR5, SR_CgaCtaId ;  /* 0x00000000000579c3 */ /* 0x000e700000008800 */
[----:B------:R-:W-:Y:S01]  /*8d70*/  BAR.SYNC.DEFER_BLOCKING 0x0 ;  /* 0x0000000000007b1d */ /* 0x000fe20000010000 */
[----:B------:R-:W-:-:S02]  /*8d80*/  ISETP.NE.OR P4, PT, R39, RZ, !P0 ;  /* 0x000000ff2700720c */ /* 0x000fc40004785670 */
[----:B------:R-:W-:Y:S02]  /*8d90*/  P2R R6, PR, RZ, 0x8 ;  /* 0x00000008ff067803 */ /* 0x000fe40000000000 */
[----:B------:R-:W-:Y:S01]  /*8da0*/  ISETP.NE.AND P3, PT, R32, RZ, PT ;  /* 0x000000ff2000720c */ /* 0x000fe20003f65270 */
[----:B------:R-:W-:Y:S01]  /*8db0*/  UMOV UR4, 0x400 ;  /* 0x0000040000047882 */ /* 0x000fe20000000000 */
[----:B------:R-:W-:Y:S01]  /*8dc0*/  SEL R30, RZ, 0x1, !P1 ;  /* 0x00000001ff1e7807 */ /* 0x000fe20004800000 */
[----:B------:R-:W-:Y:S01]  /*8dd0*/  BSSY.RECONVERGENT B0, `(.L_x_973) ;  /* 0x00000f0000007945 */ /* 0x000fe20003800200 */
[----:B------:R-:W-:Y:S02]  /*8de0*/  ISETP.NE.AND P5, PT, R33, RZ, PT ;  /* 0x000000ff2100720c */ /* 0x000fe40003fa5270 */
[----:B------:R-:W-:Y:S01]  /*8df0*/  ISETP.NE.AND P6, PT, R34, RZ, PT ;  /* 0x000000ff2200720c */ /* 0x000fe20003fc5270 */
[----:B------:R-:W-:-:S06]  /*8e00*/  VIADD R38, R30, 0x1 ;  /* 0x000000011e267836 */ /* 0x000fcc0000000000 */
[----:B------:R-:W-:Y:S01]  /*8e10*/  @!P3 IMAD.MOV R38, RZ, RZ, R30 ;  /* 0x000000ffff26b224 */ /* 0x000fe200078e021e */
[----:B-1----:R-:W-:-:S09]  /*8e20*/  ULEA UR4, UR5, UR4, 0x18 ;  /* 0x0000000405047291 */ /* 0x002fd2000f8ec0ff */
[----:B------:R-:W1:Y:S04]  /*8e30*/  @P0 LDS.64 R4, [UR4+0x48] ;  /* 0x00004804ff040984 */ /* 0x000e680008000a00 */
[----:B0-----:R-:W-:Y:S01]  /*8e40*/  LDS R0, [UR4+0x6c] ;  /* 0x00006c04ff007984 */ /* 0x001fe20008000800 */
[----:B-1----:R-:W-:Y:S02]  /*8e50*/  @P0 IMAD.IADD R4, R39, 0x1, R4 ;  /* 0x0000000127040824 */ /* 0x002fe400078e0204 */
[----:B------:R-:W-:Y:S01]  /*8e60*/  @!P4 FADD R3, R3, R5 ;  /* 0x000000050303c221 */ /* 0x000fe20000000000 */
[----:B------:R-:W-:Y:S01]  /*8e70*/  ISETP.NE.AND P4, PT, R35, RZ, PT ;  /* 0x000000ff2300720c */ /* 0x000fe20003f85270 */
[----:B------:R-:W-:Y:S01]  /*8e80*/  @P0 IMAD.MOV.U32 R39, RZ, RZ, R4 ;  /* 0x000000ffff270224 */ /* 0x000fe200078e0004 */
[----:B------:R-:W-:Y:S01]  /*8e90*/  ISETP.NE.AND P0, PT, R36, RZ, PT ;  /* 0x000000ff2400720c */ /* 0x000fe20003f05270 */
[----:B------:R-:W0:Y:S01]  /*8ea0*/  LDS.64 R4, [UR4+0x70] ;  /* 0x00007004ff047984 */ /* 0x000e220008000a00 */
[----:B------:R-:W-:Y:S01]  /*8eb0*/  @!P1 FADD R27, R27, R3 ;  /* 0x000000031b1b9221 */ /* 0x000fe20000000000 */
[----:B------:R-:W-:-:S02]  /*8ec0*/  IMAD.IADD R38, R39, 0x1, R38 ;  /* 0x0000000127267824 */ /* 0x000fc400078e0226 */
[----:B------:R-:W-:Y:S02]  /*8ed0*/  IMAD.IADD R30, R30, 0x1, R39 ;  /* 0x000000011e1e7824 */ /* 0x000fe400078e0227 */
[----:B------:R-:W-:Y:S01]  /*8ee0*/  @!P3 FADD R25, R25, R27 ;  /* 0x0000001b1919b221 */ /* 0x000fe20000000000 */
[----:B------:R-:W-:Y:S01]  /*8ef0*/  VIADD R11, R38, 0x1 ;  /* 0x00000001260b7836 */ /* 0x000fe20000000000 */
[----:B------:R-:W-:-:S04]  /*8f00*/  ISETP.NE.AND P3, PT, R6, RZ, PT ;  /* 0x000000ff0600720c */ /* 0x000fc80003f65270 */
[----:B------:R-:W-:Y:S02]  /*8f10*/  @!P0 IMAD.MOV R11, RZ, RZ, R38 ;  /* 0x000000ffff0b8224 */ /* 0x000fe400078e0226 */
[----:B------:R-:W-:Y:S02]  /*8f20*/  @!P0 FADD R23, R23, R25 ;  /* 0x0000001917178221 */ /* 0x000fe40000000000 */
[----:B------:R-:W-:Y:S02]  /*8f30*/  VIADD R10, R11, 0x1 ;  /* 0x000000010b0a7836 */ /* 0x000fe40000000000 */
[----:B------:R-:W-:Y:S01]  /*8f40*/  @!P5 FADD R21, R21, R23 ;  /* 0x000000171515d221 */ /* 0x000fe20000000000 */
[----:B------:R-:W-:-:S03]  /*8f50*/  @!P5 IMAD.MOV R10, RZ, RZ, R11 ;  /* 0x000000ffff0ad224 */ /* 0x000fc600078e020b */
[----:B------:R-:W-:Y:S01]  /*8f60*/  @!P4 FADD R19, R19, R21 ;  /* 0x000000151313c221 */ /* 0x000fe20000000000 */
[----:B------:R-:W-:Y:S02]  /*8f70*/  VIADD R9, R10, 0x1 ;  /* 0x000000010a097836 */ /* 0x000fe40000000000 */
[----:B------:R-:W-:Y:S02]  /*8f80*/  @!P4 IMAD.MOV R9, RZ, RZ, R10 ;  /* 0x000000ffff09c224 */ /* 0x000fe400078e020a */
[----:B------:R-:W-:Y:S02]  /*8f90*/  @!P6 FADD R17, R17, R19 ;  /* 0x000000131111e221 */ /* 0x000fe40000000000 */
[----:B------:R-:W-:Y:S02]  /*8fa0*/  VIADD R8, R9, 0x1 ;  /* 0x0000000109087836 */ /* 0x000fe40000000000 */
[----:B------:R-:W-:Y:S01]  /*8fb0*/  @!P2 FADD R15, R15, R17 ;  /* 0x000000110f0fa221 */ /* 0x000fe20000000000 */
[----:B------:R-:W-:-:S03]  /*8fc0*/  @!P6 IMAD.MOV R8, RZ, RZ, R9 ;  /* 0x000000ffff08e224 */ /* 0x000fc600078e0209 */
[----:B------:R-:W-:Y:S01]  /*8fd0*/  @!P3 FADD R13, R13, R15 ;  /* 0x0000000f0d0db221 */ /* 0x000fe20000000000 */
[----:B------:R-:W-:Y:S02]  /*8fe0*/  VIADD R7, R8, 0x1 ;  /* 0x0000000108077836 */ /* 0x000fe40000000000 */
[----:B------:R-:W-:Y:S01]  /*8ff0*/  @!P2 IMAD.MOV R7, RZ, RZ, R8 ;  /* 0x000000ffff07a224 */ /* 0x000fe200078e0208 */
[----:B0-----:R-:W-:-:S03]  /*9000*/  ISETP.GE.AND P0, PT, R5, 0x101, PT ;  /* 0x000001010500780c */ /* 0x001fc60003f06270 */
[----:B------:R-:W-:Y:S02]  /*9010*/  VIADD R6, R7, 0x1 ;  /* 0x0000000107067836 */ /* 0x000fe40000000000 */
[----:B------:R-:W-:-:S08]  /*9020*/  @!P3 IMAD.MOV R6, RZ, RZ, R7 ;  /* 0x000000ffff06b224 */ /* 0x000fd000078e0207 */
[----:B------:R-:W-:Y:S05]  /*9030*/  @!P0 BRA `(.L_x_974) ;  /* 0x0000000800988947 */ /* 0x000fea0003800000 */
[----:B------:R-:W0:Y:S01]  /*9040*/  LDS R31, [UR4+0x64] ;  /* 0x00006404ff1f7984 */ /* 0x000e220008000800 */
[----:B------:R-:W-:Y:S01]  /*9050*/  P2R R34, PR, RZ, 0x8 ;  /* 0x00000008ff227803 */ /* 0x000fe20000000000 */
[----:B------:R-:W-:Y:S01]  /*9060*/  BAR.SYNC.DEFER_BLOCKING 0x0 ;  /* 0x0000000000007b1d */ /* 0x000fe20000010000 */
[----:B------:R-:W-:Y:S02]  /*9070*/  ISETP.NE.AND P3, PT, R32, RZ, PT ;  /* 0x000000ff2000720c */ /* 0x000fe40003f65270 */
[----:B------:R-:W-:Y:S02]  /*9080*/  ISETP.NE.AND P0, PT, R33, RZ, PT ;  /* 0x000000ff2100720c */ /* 0x000fe40003f05270 */
[----:B------:R-:W-:Y:S01]  /*9090*/  ISETP.NE.AND P5, PT, R37, RZ, PT ;  /* 0x000000ff2500720c */ /* 0x000fe20003fa5270 */
[----:B0-----:R-:W-:Y:S01]  /*90a0*/  @P1 IMAD.IADD R39, R39, 0x1, -R31 ;  /* 0x0000000127271824 */ /* 0x001fe200078e0a1f */
[----:B------:R-:W-:-:S07]  /*90b0*/  @P2 IADD3 R8, PT, PT, R8, -R31, RZ ;  /* 0x8000001f08082210 */ /* 0x000fce0007ffe0ff */
        /* <DEDUP_REMOVED lines=8> */
[----:B------:R-:W-:Y:S01]  /*9140*/  ISETP.NE.AND P1, PT, R36, RZ, PT ;  /* 0x000000ff2400720c */ /* 0x000fe20003f25270 */
[----:B------:R-:W-:Y:S01]  /*9150*/  @P5 IMAD.IADD R6, R6, 0x1, -R31 ;  /* 0x0000000106065824 */ /* 0x000fe200078e0a1f */
[----:B------:R-:W-:Y:S01]  /*9160*/  @P4 LEA R10, R10, UR4, 0x3 ;  /* 0x000000040a0a4c11 */ /* 0x000fe2000f8e18ff */
[----:B------:R0:W-:Y:S01]  /*9170*/  @P3 STS.64 [R30], R26 ;  /* 0x0000001a1e003388 */ /* 0x0001e20000000a00 */
[----:B------:R-:W-:-:S02]  /*9180*/  ISETP.NE.AND P3, PT, R34, RZ, PT ;  /* 0x000000ff2200720c */ /* 0x000fc40003f65270 */
[----:B------:R-:W-:Y:S02]  /*9190*/  @P6 LEA R9, R9, UR4, 0x3 ;  /* 0x0000000409096c11 */ /* 0x000fe4000f8e18ff */
[----:B------:R-:W-:Y:S02]  /*91a0*/  @P2 LEA R8, R8, UR4, 0x3 ;  /* 0x0000000408082c11 */ /* 0x000fe4000f8e18ff */
[----:B------:R-:W-:-:S03]  /*91b0*/  @P5 LEA R6, R6, UR4, 0x3 ;  /* 0x0000000406065c11 */ /* 0x000fc6000f8e18ff */
[----:B------:R-:W-:-:S04]  /*91c0*/  @P1 IMAD.IADD R38, R38, 0x1, -R31 ;  /* 0x0000000126261824 */ /* 0x000fc800078e0a1f */
[----:B------:R-:W-:Y:S01]  /*91d0*/  @P3 IMAD.IADD R7, R7, 0x1, -R31 ;  /* 0x0000000107073824 */ /* 0x000fe200078e0a1f */
[----:B------:R-:W-:-:S04]  /*91e0*/  @P1 LEA R38, R38, UR4, 0x3 ;  /* 0x0000000426261c11 */ /* 0x000fc8000f8e18ff */
[----:B------:R-:W-:Y:S01]  /*91f0*/  @P3 LEA R7, R7, UR4, 0x3 ;  /* 0x0000000407073c11 */ /* 0x000fe2000f8e18ff */
[----:B------:R0:W-:Y:S04]  /*9200*/  @P1 STS.64 [R38], R24 ;  /* 0x0000001826001388 */ /* 0x0001e80000000a00 */
[----:B------:R0:W-:Y:S01]  /*9210*/  @P0 STS.64 [R11], R22 ;  /* 0x000000160b000388 */ /* 0x0001e20000000a00 */
[----:B------:R-:W-:-:S03]  /*9220*/  ISETP.GE.AND P0, PT, R28, R5, PT ;  /* 0x000000051c00720c */ /* 0x000fc60003f06270 */
[----:B------:R0:W-:Y:S04]  /*9230*/  @P4 STS.64 [R10], R20 ;  /* 0x000000140a004388 */ /* 0x0001e80000000a00 */
[----:B------:R0:W-:Y:S04]  /*9240*/  @P6 STS.64 [R9], R18 ;  /* 0x0000001209006388 */ /* 0x0001e80000000a00 */
[----:B------:R0:W-:Y:S04]  /*9250*/  @P2 STS.64 [R8], R16 ;  /* 0x0000001008002388 */ /* 0x0001e80000000a00 */
[----:B------:R0:W-:Y:S04]  /*9260*/  @P3 STS.64 [R7], R14 ;  /* 0x0000000e07003388 */ /* 0x0001e80000000a00 */
[----:B------:R0:W-:Y:S01]  /*9270*/  @P5 STS.64 [R6], R12 ;  /* 0x0000000c06005388 */ /* 0x0001e20000000a00 */
[----:B------:R-:W-:Y:S06]  /*9280*/  BAR.SYNC.DEFER_BLOCKING 0x0 ;  /* 0x0000000000007b1d */ /* 0x000fec0000010000 */
[----:B------:R-:W-:Y:S05]  /*9290*/  @P0 BRA `(.L_x_975) ;  /* 0x00000008008c0947 */ /* 0x000fea0003800000 */
[----:B0-----:R-:W-:Y:S01]  /*92a0*/  LOP3.LUT R2, RZ, R28, RZ, 0x33, !PT ;  /* 0x0000001cff027212 */ /* 0x001fe200078e33ff */
[----:B------:R-:W-:Y:S01]  /*92b0*/  BSSY.RECONVERGENT B1, `(.L_x_976) ;  /* 0x0000019000017945 */ /* 0x000fe20003800200 */
[----:B------:R-:W-:-:S03]  /*92c0*/  IMAD.MOV.U32 R6, RZ, RZ, R28 ;  /* 0x000000ffff067224 */ /* 0x000fc600078e001c */
[----:B------:R-:W-:-:S05]  /*92d0*/  IMAD.IADD R2, R2, 0x1, R5 ;  /* 0x0000000102027824 */ /* 0x000fca00078e0205 */
[C---:B------:R-:W-:Y:S02]  /*92e0*/  LOP3.LUT R3, R2.reuse, 0x300, RZ, 0xc0, !PT ;  /* 0x0000030002037812 */ /* 0x040fe400078ec0ff */
[----:B------:R-:W-:Y:S02]  /*92f0*/  ISETP.GE.U32.AND P1, PT, R2, 0x300, PT ;  /* 0x000003000200780c */ /* 0x000fe40003f26070 */
[----:B------:R-:W-:-:S13]  /*9300*/  ISETP.NE.AND P0, PT, R3, 0x300, PT ;  /* 0x000003000300780c */ /* 0x000fda0003f05270 */
[----:B------:R-:W-:Y:S05]  /*9310*/  @!P0 BRA `(.L_x_977) ;  /* 0x0000000000488947 */ /* 0x000fea0003800000 */
[----:B------:R-:W0:Y:S01]  /*9320*/  LDC.64 R8, c[0x0][0x3b0] ;  /* 0x0000ec00ff087b82 */ /* 0x000e220000000a00 */
[----:B------:R-:W-:Y:S01]  /*9330*/  LEA.HI R2, R2, 0x1, RZ, 0x18 ;  /* 0x0000000102027811 */ /* 0x000fe200078fc0ff */
[C---:B------:R-:W-:Y:S01]  /*9340*/  IMAD.IADD R11, R28.reuse, 0x1, R31 ;  /* 0x000000011c0b7824 */ /* 0x040fe200078e021f */
[----:B------:R-:W-:-:S03]  /*9350*/  LEA R7, R28, UR4, 0x3 ;  /* 0x000000041c077c11 */ /* 0x000fc6000f8e18ff */
[C---:B------:R-:W-:Y:S01]  /*9360*/  IMAD.SHL.U32 R3, R2.reuse, 0x100, RZ ;  /* 0x0000010002037824 */ /* 0x040fe200078e00ff */
[----:B------:R-:W-:Y:S01]  /*9370*/  LOP3.LUT R2, R2, 0x3, RZ, 0xc0, !PT ;  /* 0x0000000302027812 */ /* 0x000fe200078ec0ff */
[----:B------:R-:W-:-:S03]  /*9380*/  VIADD R7, R7, 0x4 ;  /* 0x0000000407077836 */ /* 0x000fc60000000000 */
[----:B------:R-:W-:Y:S01]  /*9390*/  LOP3.LUT R3, R3, 0x300, RZ, 0xc0, !PT ;  /* 0x0000030003037812 */ /* 0x000fe200078ec0ff */
[----:B------:R-:W-:-:S04]  /*93a0*/  IMAD.MOV R10, RZ, RZ, -R2 ;  /* 0x000000ffff0a7224 */ /* 0x000fc800078e0a02 */
[----:B------:R-:W-:-:S07]  /*93b0*/  IMAD.IADD R6, R3, 0x1, R28 ;  /* 0x0000000103067824 */ /* 0x000fce00078e021c */
.L_x_978:
[----:B-1----:R1:W2:Y:S01]  /*93c0*/  LDS R13, [R7] ;  /* 0x00000000070d7984 */ /* 0x0022a20000000800 */
[----:B0-----:R-:W-:-:S04]  /*93d0*/  IMAD.WIDE R2, R11, 0x4, R8 ;  /* 0x000000040b027825 */ /* 0x001fc800078e0208 */
[----:B------:R-:W-:Y:S02]  /*93e0*/  VIADD R10, R10, 0x1 ;  /* 0x000000010a0a7836 */ /* 0x000fe40000000000 */
[----:B------:R-:W-:Y:S02]  /*93f0*/  VIADD R11, R11, 0x100 ;  /* 0x000001000b0b7836 */ /* 0x000fe40000000000 */
[----:B-1----:R-:W-:Y:S01]  /*9400*/  VIADD R7, R7, 0x800 ;  /* 0x0000080007077836 */ /* 0x002fe20000000000 */
[----:B------:R-:W-:Y:S01]  /*9410*/  ISETP.NE.AND P0, PT, R10, RZ, PT ;  /* 0x000000ff0a00720c */ /* 0x000fe20003f05270 */
[----:B--2---:R1:W-:-:S12]  /*9420*/  STG.E desc[UR8][R2.64], R13 ;  /* 0x0000000d02007986 */ /* 0x0043d8000c101908 */
[----:B------:R-:W-:Y:S05]  /*9430*/  @P0 BRA `(.L_x_978) ;  /* 0xfffffffc00e00947 */ /* 0x000fea000383ffff */
.L_x_977:
[----:B------:R-:W-:Y:S05]  /*9440*/  BSYNC.RECONVERGENT B1 ;  /* 0x0000000000017941 */ /* 0x000fea0003800200 */
.L_x_976:
[----:B------:R-:W-:Y:S05]  /*9450*/  @!P1 BRA `(.L_x_975) ;  /* 0x00000008001c9947 */ /* 0x000fea0003800000 */
        /* <DEDUP_REMOVED lines=15> */
.L_x_981:
        /* <DEDUP_REMOVED lines=44> */
.L_x_980:
[----:B------:R-:W-:Y:S05]  /*9810*/  BSYNC.RECONVERGENT B1 ;  /* 0x0000000000017941 */ /* 0x000fea0003800200 */
.L_x_979:
        /* <DEDUP_REMOVED lines=27> */
.L_x_983:
[----:B------:R-:W-:Y:S05]  /*99d0*/  BSYNC.RECONVERGENT B1 ;  /* 0x0000000000017941 */ /* 0x000fea0003800200 */
.L_x_982:
[----:B------:R-:W-:-:S13]  /*99e0*/  ISETP.LT.OR P0, PT, R6, R5, P0 ;  /* 0x000000050600720c */ /* 0x000fda0000701670 */
[----:B------:R-:W-:Y:S05]  /*99f0*/  @!P0 BRA `(.L_x_975) ;  /* 0x0000000000b48947 */ /* 0x000fea0003800000 */
[----:B------:R-:W1:Y:S01]  /*9a00*/  LDS R5, [R7+-0x1000] ;  /* 0xfff0000007057984 */ /* 0x000e620000000800 */
[----:B------:R-:W-:-:S03]  /*9a10*/  IMAD.WIDE R2, R31, 0x4, R2 ;  /* 0x000000041f027825 */ /* 0x000fc600078e0202 */
[----:B0-----:R-:W0:Y:S04]  /*9a20*/  LDS R9, [R7+-0x800] ;  /* 0xfff8000007097984 */ /* 0x001e280000000800 */
[----:B------:R-:W2:Y:S04]  /*9a30*/  LDS R11, [R7] ;  /* 0x00000000070b7984 */ /* 0x000ea80000000800 */
[----:B------:R-:W3:Y:S04]  /*9a40*/  LDS R13, [R7+0x800] ;  /* 0x00080000070d7984 */ /* 0x000ee80000000800 */
[----:B-1----:R4:W-:Y:S04]  /*9a50*/  STG.E desc[UR8][R2.64+-0x800], R5 ;  /* 0xfff8000502007986 */ /* 0x0029e8000c101908 */
[----:B0-----:R4:W-:Y:S04]  /*9a60*/  STG.E desc[UR8][R2.64+-0x400], R9 ;  /* 0xfffc000902007986 */ /* 0x0019e8000c101908 */
[----:B--2---:R4:W-:Y:S04]  /*9a70*/  STG.E desc[UR8][R2.64], R11 ;  /* 0x0000000b02007986 */ /* 0x0049e8000c101908 */
[----:B---3--:R4:W-:Y:S01]  /*9a80*/  STG.E desc[UR8][R2.64+0x400], R13 ;  /* 0x0004000d02007986 */ /* 0x0089e2000c101908 */
[----:B------:R-:W-:Y:S05]  /*9a90*/  BRA `(.L_x_975) ;  /* 0x00000000008c7947 */ /* 0x000fea0003800000 */
.L_x_974:
[----:B------:R-:W-:Y:S01]  /*9aa0*/  P2R R2, PR, RZ, 0x8 ;  /* 0x00000008ff027803 */ /* 0x000fe20000000000 */
[----:B------:R-:W0:Y:S01]  /*9ab0*/  @P2 LDC.64 R46, c[0x0][0x3b0] ;  /* 0x0000ec00ff2e2b82 */ /* 0x000e220000000a00 */
[----:B------:R-:W-:Y:S02]  /*9ac0*/  ISETP.NE.AND P3, PT, R32, RZ, PT ;  /* 0x000000ff2000720c */ /* 0x000fe40003f65270 */
[----:B------:R-:W-:Y:S02]  /*9ad0*/  ISETP.NE.AND P6, PT, R33, RZ, PT ;  /* 0x000000ff2100720c */ /* 0x000fe40003fc5270 */
[----:B------:R-:W-:Y:S02]  /*9ae0*/  ISETP.NE.AND P5, PT, R35, RZ, PT ;  /* 0x000000ff2300720c */ /* 0x000fe40003fa5270 */
[----:B------:R-:W-:Y:S01]  /*9af0*/  ISETP.NE.AND P4, PT, R34, RZ, PT ;  /* 0x000000ff2200720c */ /* 0x000fe20003f85270 */
[----:B------:R-:W1:Y:S01]  /*9b00*/  @P1 LDC.64 R32, c[0x0][0x3b0] ;  /* 0x0000ec00ff201b82 */ /* 0x000e620000000a00 */
[----:B------:R-:W-:-:S07]  /*9b10*/  ISETP.NE.AND P0, PT, R37, RZ, PT ;  /* 0x000000ff2500720c */ /* 0x000fce0003f05270 */
[----:B------:R-:W2:Y:S08]  /*9b20*/  @P3 LDC.64 R34, c[0x0][0x3b0] ;  /* 0x0000ec00ff223b82 */ /* 0x000eb00000000a00 */
[----:B------:R-:W3:Y:S01]  /*9b30*/  @P6 LDC.64 R40, c[0x0][0x3b0] ;  /* 0x0000ec00ff286b82 */ /* 0x000ee20000000a00 */
[----:B-1----:R-:W-:-:S07]  /*9b40*/  @P1 IMAD.WIDE R32, R39, 0x4, R32 ;  /* 0x0000000427201825 */ /* 0x002fce00078e0220 */
[----:B------:R-:W1:Y:S01]  /*9b50*/  @P5 LDC.64 R42, c[0x0][0x3b0] ;  /* 0x0000ec00ff2a5b82 */ /* 0x000e620000000a00 */
[----:B------:R3:W-:Y:S01]  /*9b60*/  @P1 STG.E desc[UR8][R32.64], R3 ;  /* 0x0000000320001986 */ /* 0x0007e2000c101908 */
[----:B------:R-:W-:Y:S01]  /*9b70*/  ISETP.NE.AND P1, PT, R36, RZ, PT ;  /* 0x000000ff2400720c */ /* 0x000fe20003f25270 */
[----:B--2---:R-:W-:-:S05]  /*9b80*/  @P3 IMAD.WIDE R34, R30, 0x4, R34 ;  /* 0x000000041e223825 */ /* 0x004fca00078e0222 */
[----:B------:R-:W2:Y:S01]  /*9b90*/  @P4 LDC.64 R44, c[0x0][0x3b0] ;  /* 0x0000ec00ff2c4b82 */ /* 0x000ea20000000a00 */
[----:B------:R2:W-:Y:S01]  /*9ba0*/  @P3 STG.E desc[UR8][R34.64], R27 ;  /* 0x0000001b22003986 */ /* 0x0005e2000c101908 */
[----:B------:R-:W-:-:S06]  /*9bb0*/  ISETP.NE.AND P3, PT, R2, RZ, PT ;  /* 0x000000ff0200720c */ /* 0x000fcc0003f65270 */
[----:B------:R-:W4:Y:S01]  /*9bc0*/  @P0 LDC.64 R30, c[0x0][0x3b0] ;  /* 0x0000ec00ff1e0b82 */ /* 0x000f220000000a00 */
[----:B---3--:R-:W-:-:S07]  /*9bd0*/  @P6 IMAD.WIDE R2, R11, 0x4, R40 ;  /* 0x000000040b026825 */ /* 0x008fce00078e0228 */
[----:B------:R-:W3:Y:S01]  /*9be0*/  @P1 LDC.64 R36, c[0x0][0x3b0] ;  /* 0x0000ec00ff241b82 */ /* 0x000ee20000000a00 */
[----:B-1----:R-:W-:-:S07]  /*9bf0*/  @P5 IMAD.WIDE R10, R10, 0x4, R42 ;  /* 0x000000040a0a5825 */ /* 0x002fce00078e022a */
[----:B------:R-:W1:Y:S01]  /*9c00*/  @P3 LDC.64 R48, c[0x0][0x3b0] ;  /* 0x0000ec00ff303b82 */ /* 0x000e620000000a00 */
[----:B--2---:R-:W-:-:S04]  /*9c10*/  @P4 IMAD.WIDE R26, R9, 0x4, R44 ;  /* 0x00000004091a4825 */ /* 0x004fc800078e022c */
[----:B0-----:R-:W-:-:S04]  /*9c20*/  @P2 IMAD.WIDE R8, R8, 0x4, R46 ;  /* 0x0000000408082825 */ /* 0x001fc800078e022e */
[----:B----4-:R-:W-:-:S04]  /*9c30*/  @P0 IMAD.WIDE R30, R6, 0x4, R30 ;  /* 0x00000004061e0825 */ /* 0x010fc800078e021e */
[----:B---3--:R-:W-:-:S05]  /*9c40*/  @P1 IMAD.WIDE R38, R38, 0x4, R36 ;  /* 0x0000000426261825 */ /* 0x008fca00078e0224 */
[----:B------:R2:W-:Y:S01]  /*9c50*/  @P1 STG.E desc[UR8][R38.64], R25 ;  /* 0x0000001926001986 */ /* 0x0005e2000c101908 */
[----:B-1----:R-:W-:-:S03]  /*9c60*/  @P3 IMAD.WIDE R32, R7, 0x4, R48 ;  /* 0x0000000407203825 */ /* 0x002fc600078e0230 */
[----:B------:R2:W-:Y:S04]  /*9c70*/  @P6 STG.E desc[UR8][R2.64], R23 ;  /* 0x0000001702006986 */ /* 0x0005e8000c101908 */
[----:B------:R2:W-:Y:S04]  /*9c80*/  @P5 STG.E desc[UR8][R10.64], R21 ;  /* 0x000000150a005986 */ /* 0x0005e8000c101908 */
[----:B------:R2:W-:Y:S04]  /*9c90*/  @P4 STG.E desc[UR8][R26.64], R19 ;  /* 0x000000131a004986 */ /* 0x0005e8000c101908 */
[----:B------:R2:W-:Y:S04]  /*9ca0*/  @P2 STG.E desc[UR8][R8.64], R17 ;  /* 0x0000001108002986 */ /* 0x0005e8000c101908 */
[----:B------:R2:W-:Y:S04]  /*9cb0*/  @P3 STG.E desc[UR8][R32.64], R15 ;  /* 0x0000000f20003986 */ /* 0x0005e8000c101908 */
[----:B------:R2:W-:Y:S02]  /*9cc0*/  @P0 STG.E desc[UR8][R30.64], R13 ;  /* 0x0000000d1e000986 */ /* 0x0005e4000c101908 */
.L_x_975:
[----:B------:R-:W-:Y:S05]  /*9cd0*/  BSYNC.RECONVERGENT B0 ;  /* 0x0000000000007941 */ /* 0x000fea0003800200 */
.L_x_973:
[----:B------:R-:W-:-:S13]  /*9ce0*/  ISETP.NE.AND P0, PT, R28, 0xff, PT ;  /* 0x000000ff1c00780c */ /* 0x000fda0003f05270 */
[----:B------:R-:W-:Y:S05]  /*9cf0*/  @P0 EXIT ;  /* 0x000000000000094d */ /* 0x000fea0003800000 */
[----:B------:R-:W-:Y:S01]  /*9d00*/  ISETP.NE.AND P0, PT, R29, 0x900, PT ;  /* 0x000009001d00780c */ /* 0x000fe20003f05270 */
[----:B0-----:R-:W0:-:S12]  /*9d10*/  LDC.64 R6, c[0x0][0x3b8] ;  /* 0x0000ee00ff067b82 */ /* 0x001e180000000a00 */
[----:B-12-4-:R-:W1:Y:S02]  /*9d20*/  @!P0 LDC.64 R2, c[0x0][0x3b0] ;  /* 0x0000ec00ff028b82 */ /* 0x016e640000000a00 */
[----:B-1----:R-:W-:-:S04]  /*9d30*/  @!P0 IMAD.WIDE R2, R0, 0x4, R2 ;  /* 0x0000000400028825 */ /* 0x002fc800078e0202 */
[----:B------:R-:W-:Y:S01]  /*9d40*/  @!P0 VIADD R0, R0, 0x1 ;  /* 0x0000000100008836 */ /* 0x000fe20000000000 */
[----:B------:R-:W-:Y:S04]  /*9d50*/  @!P0 STG.E desc[UR8][R2.64], R4 ;  /* 0x0000000402008986 */ /* 0x000fe8000c101908 */
[----:B0-----:R-:W-:Y:S01]  /*9d60*/  STG.E desc[UR8][R6.64], R0 ;  /* 0x0000000006007986 */ /* 0x001fe2000c101908 */
[----:B------:R-:W-:Y:S05]  /*9d70*/  EXIT ;  /* 0x000000000000794d */ /* 0x000fea0003800000 */
.L_x_929:
[----:B------:R-:W-:Y:S01]  /*9d80*/  BSSY B0, `(.L_x_984) ;  /* 0x0000006000007945 */ /* 0x000fe20003800000 */
[----:B------:R-:W-:Y:S01]  /*9d90*/  PLOP3.LUT P0, PT, P0, PT, PT, 0x8, 0x80 ;  /* 0x000000000080781c */ /* 0x000fe2000070e170 */
[----:B------:R-:W-:-:S12]  /*9da0*/  IMAD.MOV.U32 R4, RZ, RZ, -0x1 ;  /* 0xffffffffff047424 */ /* 0x000fd800078e00ff */
[----:B------:R-:W-:Y:S05]  /*9db0*/  WARPSYNC.COLLECTIVE R4, `(.L_x_985) ;  /* 0x0000000004087348 */ /* 0x000fea0003c00000 */
[----:B------:R-:W-:Y:S01]  /*9dc0*/  VOTE.ANY P0, P0 ;  /* 0x0000000000ff7806 */ /* 0x000fe20000000100 */
[----:B------:R-:W-:-:S12]  /*9dd0*/  ENDCOLLECTIVE ;  /* 0x000000000000791b */ /* 0x000fd80003800000 */
.L_x_985:
[----:B------:R-:W-:Y:S05]  /*9de0*/  BSYNC B0 ;  /* 0x0000000000007941 */ /* 0x000fea0003800000 */
.L_x_984:
[----:B------:R-:W-:Y:S05]  /*9df0*/  BRA `(.L_x_986) ;  /* 0xffffff90008c7947 */ /* 0x000fea000383ffff */
.L_x_931:
[----:B------:R-:W0:Y:S01]  /*9e00*/  S2R R31, SR_GEMASK ;  /* 0x00000000001f7919 */ /* 0x000e220000003c00 */
[----:B------:R-:W-:Y:S01]  /*9e10*/  BSSY B0, `(.L_x_987) ;  /* 0x0000006000007945 */ /* 0x000fe20003800000 */
[----:B------:R-:W-:Y:S01]  /*9e20*/  PLOP3.LUT P0, PT, P0, PT, PT, 0x8, 0x80 ;  /* 0x000000000080781c */ /* 0x000fe2000070e170 */
[----:B------:R-:W-:-:S12]  /*9e30*/  IMAD.MOV.U32 R4, RZ, RZ, -0x1 ;  /* 0xffffffffff047424 */ /* 0x000fd800078e00ff */
[----:B0-----:R-:W-:Y:S05]  /*9e40*/  WARPSYNC.COLLECTIVE R4, `(.L_x_988) ;  /* 0x0000000004087348 */ /* 0x001fea0003c00000 */
[----:B------:R-:W-:Y:S01]  /*9e50*/  VOTE.ANY R4, PT, P0 ;  /* 0x0000000000047806 */ /* 0x000fe200000e0100 */
[----:B0-----:R-:W-:Y:S06]  /*9e60*/  ENDCOLLECTIVE ;  /* 0x000000000000791b */ /* 0x001fec0003800000 */
.L_x_988:
[----:B------:R-:W-:Y:S05]  /*9e70*/  BSYNC B0 ;  /* 0x0000000000007941 */ /* 0x000fea0003800000 */
.L_x_987:
[----:B------:R-:W-:Y:S01]  /*9e80*/  LOP3.LUT R4, R4, 0x80000000, R31, 0xec, !PT ;  /* 0x8000000004047812 */ /* 0x000fe200078eec1f */
[----:B------:R-:W-:Y:S01]  /*9e90*/  IMAD.MOV.U32 R6, RZ, RZ, 0x1 ;  /* 0x00000001ff067424 */ /* 0x000fe200078e00ff */
[----:B------:R-:W-:-:S03]  /*9ea0*/  ISETP.NE.AND P1, PT, R8, RZ, PT ;  /* 0x000000ff0800720c */ /* 0x000fc60003f25270 */
        /* <DEDUP_REMOVED lines=8> */
.L_x_989:
[----:B------:R-:W-:Y:S02]  /*9f30*/  IMAD.MOV.U32 R5, RZ, RZ, R9 ;  /* 0x000000ffff057224 */ /* 0x000fe400078e0009 */
[----:B------:R-:W-:-:S07]  /*9f40*/  IMAD.MOV.U32 R30, RZ, RZ, R42 ;  /* 0x000000ffff1e7224 */ /* 0x000fce00078e002a */
[----:B------:R-:W-:Y:S05]  /*9f50*/  WARPSYNC.COLLECTIVE R4, `(.L_x_990) ;  /* 0x0000000004087348 */ /* 0x000fea0003c00000 */
[----:B------:R0:W1:Y:S02]  /*9f60*/  SHFL.DOWN P0, R42, R5, R6, R41 ;  /* 0x08000006052a7389 */ /* 0x0000640000000029 */
[----:B01----:R-:W-:Y:S05]  /*9f70*/  ENDCOLLECTIVE ;  /* 0x000000000000791b */ /* 0x003fea0003800000 */
.L_x_990:
[----:B------:R-:W-:Y:S01]  /*9f80*/  HFMA2 R6, -RZ, RZ, 0, 1.1920928955078125e-07 ;  /* 0x00000002ff067431 */ /* 0x000fe200000001ff */
[----:B------:R-:W-:Y:S01]  /*9f90*/  ISETP.GE.AND P0, PT, R36, R41, PT ;  /* 0x000000292400720c */ /* 0x000fe20003f06270 */
[----:B------:R-:W-:-:S03]  /*9fa0*/  FADD R33, R9, R42 ;  /* 0x0000002a09217221 */ /* 0x000fc60000000000 */
[----:B------:R-:W-:Y:S02]  /*9fb0*/  SEL R35, R30, RZ, !P0 ;  /* 0x000000ff1e237207 */ /* 0x000fe40004000000 */
[----:B------:R-:W-:-:S03]  /*9fc0*/  FSEL R33, R33, R9, !P1 ;  /* 0x0000000921217208 */ /* 0x000fc60004800000 */
[----:B------:R-:W-:Y:S01]  /*9fd0*/  IMAD.IADD R30, R8, 0x1, R35 ;  /* 0x00000001081e7824 */ /* 0x000fe200078e0223 */
[----:B------:R-:W-:Y:S01]  /*9fe0*/  FSEL R33, R33, R9, !P0 ;  /* 0x0000000921217208 */ /* 0x000fe20004000000 */
[----:B------:R-:W-:Y:S02]  /*9ff0*/  VIADD R8, R36, 0x2 ;  /* 0x0000000224087836 */ /* 0x000fe40000000000 */
[----:B------:R-:W-:Y:S01]  /*a000*/  IMAD.MOV.U32 R5, RZ, RZ, R30 ;  /* 0x000000ffff057224 */ /* 0x000fe200078e001e */
[----:B------:R-:W-:Y:S02]  /*a010*/  ISETP.NE.AND P2, PT, R30, RZ, PT ;  /* 0x000000ff1e00720c */ /* 0x000fe40003f45270 */
[----:B------:R-:W-:-:S13]  /*a020*/  ISETP.GT.AND P1, PT, R8, R41, PT ;  /* 0x000000290800720c */ /* 0x000fda0003f24270 */
[----:B------:R-:W-:Y:S05]  /*a030*/  WARPSYNC.COLLECTIVE R4, `(.L_x_991) ;  /* 0x0000000004087348 */ /* 0x000fea0003c00000 */
[----:B------:R0:W1:Y:S02]  /*a040*/  SHFL.DOWN P0, R42, R5, R6, R41 ;  /* 0x08000006052a7389 */ /* 0x0000640000000029 */
[----:B01----:R-:W-:Y:S05]  /*a050*/  ENDCOLLECTIVE ;  /* 0x000000000000791b */ /* 0x003fea0003800000 */
.L_x_991:
[----:B------:R-:W-:Y:S01]  /*a060*/  IMAD.MOV.U32 R5, RZ, RZ, R33 ;  /* 0x000000ffff057224 */ /* 0x000fe200078e0021 */
[----:B------:R-:W-:-:S07]  /*a070*/  SEL R9, R42, RZ, !P1 ;  /* 0x000000ff2a097207 */ /* 0x000fce0004800000 */
[----:B------:R-:W-:Y:S05]  /*a080*/  WARPSYNC.COLLECTIVE R4, `(.L_x_992) ;  /* 0x0000000004087348 */ /* 0x000fea0003c00000 */
[----:B------:R0:W1:Y:S02]  /*a090*/  SHFL.DOWN P0, R42, R5, R6, R41 ;  /* 0x08000006052a7389 */ /* 0x0000640000000029 */
[----:B01----:R-:W-:Y:S05]  /*a0a0*/  ENDCOLLECTIVE ;  /* 0x000000000000791b */ /* 0x003fea0003800000 */
.L_x_992:
[----:B------:R-:W-:-:S04]  /*a0b0*/  IMAD.IADD R8, R30, 0x1, R9 ;  /* 0x000000011e087824 */ /* 0x000fc800078e0209 */
[----:B------:R-:W-:Y:S02]  /*a0c0*/  IMAD.MOV.U32 R5, RZ, RZ, R8 ;  /* 0x000000ffff057224 */ /* 0x000fe400078e0008 */
[----:B------:R-:W-:Y:S02]  /*a0d0*/  IMAD.MOV.U32 R6, RZ, RZ, 0x4 ;  /* 0x00000004ff067424 */ /* 0x000fe400078e00ff */
[----:B------:R-:W-:-:S07]  /*a0e0*/  IMAD.MOV.U32 R34, RZ, RZ, R42 ;  /* 0x000000ffff227224 */ /* 0x000fce00078e002a */
[----:B------:R-:W-:Y:S05]  /*a0f0*/  WARPSYNC.COLLECTIVE R4, `(.L_x_993) ;  /* 0x0000000004087348 */ /* 0x000fea0003c00000 */
[----:B------:R0:W1:Y:S02]  /*a100*/  SHFL.DOWN P0, R42, R5, R6, R41 ;  /* 0x08000006052a7389 */ /* 0x0000640000000029 */
[----:B01----:R-:W-:Y:S05]  /*a110*/  ENDCOLLECTIVE ;  /* 0x000000000000791b */ /* 0x003fea0003800000 */
.L_x_993:
[----:B------:R-:W-:-:S05]  /*a120*/  FADD R34, R33, R34 ;  /* 0x0000002221227221 */ /* 0x000fca0000000000 */
[----:B------:R-:W-:Y:S02]  /*a130*/  @!P1 FSEL R33, R34, R33, !P2 ;  /* 0x0000002122219208 */ /* 0x000fe40005000000 */
[----:B------:R-:W-:Y:S01]  /*a140*/  ISETP.NE.U32.AND P1, PT, R10, 0x65, PT ;  /* 0x000000650a00780c */ /* 0x000fe20003f25070 */
[----:B------:R-:W-:Y:S01]  /*a150*/  VIADD R10, R36, 0x4 ;  /* 0x00000004240a7836 */ /* 0x000fe20000000000 */
[----:B------:R-:W0:Y:S02]  /*a160*/  LDC.64 R34, c[0x0][0x3c0] ;  /* 0x0000f000ff227b82 */ /* 0x000e240000000a00 */
[----:B------:R-:W-:Y:S01]  /*a170*/  ISETP.NE.AND.EX P1, PT, R11, RZ, PT, P1 ;  /* 0x000000ff0b00720c */ /* 0x000fe20003f25310 */
[----:B------:R-:W-:Y:S01]  /*a180*/  IMAD.MOV.U32 R5, RZ, RZ, R33 ;  /* 0x000000ffff057224 */ /* 0x000fe200078e0021 */
[----:B------:R-:W-:Y:S01]  /*a190*/  ISETP.GT.AND P2, PT, R10, R41, PT ;  /* 0x000000290a00720c */ /* 0x000fe20003f44270 */
[----:B------:R-:W-:Y:S02]  /*a1a0*/  VIADD R10, R36, 0x10 ;  /* 0x00000010240a7836 */ /* 0x000fe40000000000 */
[----:B------:R-:W-:-:S10]  /*a1b0*/  IMAD.MOV.U32 R9, RZ, RZ, R42 ;  /* 0x000000ffff097224 */ /* 0x000fd400078e002a */
[----:B0-----:R-:W-:Y:S05]  /*a1c0*/  WARPSYNC.COLLECTIVE R4, `(.L_x_994) ;  /* 0x0000000004087348 */ /* 0x001fea0003c00000 */
[----:B------:R1:W2:Y:S02]  /*a1d0*/  SHFL.DOWN P0, R42, R5, R6, R41 ;  /* 0x08000006052a7389 */ /* 0x0002a40000000029 */
[----:B012---:R-:W-:Y:S05]  /*a1e0*/  ENDCOLLECTIVE ;  /* 0x000000000000791b */ /* 0x007fea0003800000 */
.L_x_994:
[----:B------:R-:W-:-:S05]  /*a1f0*/  SEL R9, R9, RZ, !P2 ;  /* 0x000000ff09097207 */ /* 0x000fca0005000000 */
[----:B------:R-:W-:-:S04]  /*a200*/  IMAD.IADD R30, R8, 0x1, R9 ;  /* 0x00000001081e7824 */ /* 0x000fc800078e0209 */
[----:B------:R-:W-:Y:S02]  /*a210*/  IMAD.MOV.U32 R5, RZ, RZ, R30 ;  /* 0x000000ffff057224 */ /* 0x000fe400078e001e */
[----:B------:R-:W-:Y:S01]  /*a220*/  IMAD.MOV.U32 R6, RZ, RZ, 0x8 ;  /* 0x00000008ff067424 */ /* 0x000fe200078e00ff */
[----:B------:R-:W-:Y:S01]  /*a230*/  ISETP.NE.AND P0, PT, R8, RZ, PT ;  /* 0x000000ff0800720c */ /* 0x000fe20003f05270 */
[----:B------:R-:W-:Y:S01]  /*a240*/  FADD R42, R33, R42 ;  /* 0x0000002a212a7221 */ /* 0x000fe20000000000 */
[----:B------:R-:W-:-:S04]  /*a250*/  VIADD R8, R36, 0x8 ;  /* 0x0000000824087836 */ /* 0x000fc80000000000 */
[----:B------:R-:W-:Y:S02]  /*a260*/  @!P2 FSEL R33, R42, R33, !P0 ;  /* 0x000000212a21a208 */ /* 0x000fe40004000000 */
[----:B------:R-:W-:-:S13]  /*a270*/  ISETP.GT.AND P2, PT, R8, R41, PT ;  /* 0x000000290800720c */ /* 0x000fda0003f44270 */
[----:B------:R-:W-:Y:S05]  /*a280*/  WARPSYNC.COLLECTIVE R4, `(.L_x_995) ;  /* 0x0000000004087348 */ /* 0x000fea0003c00000 */
[----:B------:R0:W1:Y:S02]  /*a290*/  SHFL.DOWN P0, R42, R5, R6, R41 ;  /* 0x08000006052a7389 */ /* 0x0000640000000029 */
[----:B01----:R-:W-:Y:S05]  /*a2a0*/  ENDCOLLECTIVE ;  /* 0x000000000000791b */ /* 0x003fea0003800000 */
.L_x_995:
[----:B------:R-:W-:Y:S02]  /*a2b0*/  IMAD.MOV.U32 R5, RZ, RZ, R33 ;  /* 0x000000ffff057224 */ /* 0x000fe400078e0021 */
[----:B------:R-:W-:-:S07]  /*a2c0*/  IMAD.MOV.U32 R9, RZ, RZ, R42 ;  /* 0x000000ffff097224 */ /* 0x000fce00078e002a */
[----:B------:R-:W-:Y:S05]  /*a2d0*/  WARPSYNC.COLLECTIVE R4, `(.L_x_996) ;  /* 0x0000000004087348 */ /* 0x000fea0003c00000 */
[----:B------:R0:W1:Y:S02]  /*a2e0*/  SHFL.DOWN P0, R42, R5, R6, R41 ;  /* 0x08000006052a7389 */ /* 0x0000640000000029 */
[----:B01----:R-:W-:Y:S05]  /*a2f0*/  ENDCOLLECTIVE ;  /* 0x000000000000791b */ /* 0x003fea0003800000 */
.L_x_996:
[----:B------:R-:W-:-:S05]  /*a300*/  SEL R9, R9, RZ, !P2 ;  /* 0x000000ff09097207 */ /* 0x000fca0005000000 */
[----:B------:R-:W-:-:S04]  /*a310*/  IMAD.IADD R8, R30, 0x1, R9 ;  /* 0x000000011e087824 */ /* 0x000fc800078e0209 */
[----:B------:R-:W-:Y:S02]  /*a320*/  IMAD.MOV.U32 R5, RZ, RZ, R8 ;  /* 0x000000ffff057224 */ /* 0x000fe400078e0008 */
[----:B------:R-:W-:Y:S01]  /*a330*/  IMAD.MOV.U32 R6, RZ, RZ, 0x10 ;  /* 0x00000010ff067424 */ /* 0x000fe200078e00ff */
[----:B------:R-:W-:Y:S01]  /*a340*/  ISETP.NE.AND P0, PT, R30, RZ, PT ;  /* 0x000000ff1e00720c */ /* 0x000fe20003f05270 */
[----:B------:R-:W-:-:S05]  /*a350*/  FADD R42, R33, R42 ;  /* 0x0000002a212a7221 */ /* 0x000fca0000000000 */
[----:B------:R-:W-:Y:S02]  /*a360*/  @!P2 FSEL R33, R42, R33, !P0 ;  /* 0x000000212a21a208 */ /* 0x000fe40004000000 */
[----:B------:R-:W-:-:S13]  /*a370*/  ISETP.NE.AND P2, PT, R8, RZ, PT ;  /* 0x000000ff0800720c */ /* 0x000fda0003f45270 */
[----:B------:R-:W-:Y:S05]  /*a380*/  WARPSYNC.COLLECTIVE R4, `(.L_x_997) ;  /* 0x0000000004087348 */ /* 0x000fea0003c00000 */
[----:B------:R0:W1:Y:S02]  /*a390*/  SHFL.DOWN P0, R42, R5, R6, R41 ;  /* 0x08000006052a7389 */ /* 0x0000640000000029 */
[----:B01----:R-:W-:Y:S05]  /*a3a0*/  ENDCOLLECTIVE ;  /* 0x000000000000791b */ /* 0x003fea0003800000 */
.L_x_997:
[----:B------:R-:W-:Y:S02]  /*a3b0*/  IMAD.MOV.U32 R5, RZ, RZ, R33 ;  /* 0x000000ffff057224 */ /* 0x000fe400078e0021 */
[----:B------:R-:W-:-:S07]  /*a3c0*/  IMAD.MOV.U32 R9, RZ, RZ, R42 ;  /* 0x000000ffff097224 */ /* 0x000fce00078e002a */
[----:B------:R-:W-:Y:S05]  /*a3d0*/  WARPSYNC.COLLECTIVE R4, `(.L_x_998) ;  /* 0x0000000004087348 */ /* 0x000fea0003c00000 */
[----:B------:R0:W1:Y:S02]  /*a3e0*/  SHFL.DOWN P0, R42, R5, R6, R41 ;  /* 0x08000006052a7389 */ /* 0x0000640000000029 */
[----:B01----:R-:W-:Y:S05]  /*a3f0*/  ENDCOLLECTIVE ;  /* 0x000000000000791b */ /* 0x003fea0003800000 */
.L_x_998:
[----:B------:R-:W-:-:S05]  /*a400*/  LOP3.LUT R5, RZ, R0, RZ, 0x33, !PT ;  /* 0x00000000ff057212 */ /* 0x000fca00078e33ff */
[----:B------:R-:W-:Y:S01]  /*a410*/  IMAD.IADD R38, R5, 0x1, R38 ;  /* 0x0000000105267824 */ /* 0x000fe200078e0226 */
[----:B------:R-:W-:Y:S01]  /*a420*/  ISETP.GT.AND P0, PT, R10, R41, PT ;  /* 0x000000290a00720c */ /* 0x000fe20003f04270 */
[----:B------:R-:W-:-:S03]  /*a430*/  FADD R42, R33, R42 ;  /* 0x0000002a212a7221 */ /* 0x000fc60000000000 */
[----:B------:R-:W-:-:S05]  /*a440*/  SEL R9, R9, RZ, !P0 ;  /* 0x000000ff09097207 */ /* 0x000fca0004000000 */
[----:B------:R-:W-:-:S04]  /*a450*/  IMAD.IADD R30, R8, 0x1, R9 ;  /* 0x00000001081e7824 */ /* 0x000fc800078e0209 */
[----:B------:R-:W-:Y:S02]  /*a460*/  @!P0 FSEL R33, R42, R33, !P2 ;  /* 0x000000212a218208 */ /* 0x000fe40005000000 */
[----:B------:R-:W-:Y:S02]  /*a470*/  PLOP3.LUT P0, PT, P1, PT, PT, 0x80, 0x8 ;  /* 0x000000000008781c */ /* 0x000fe40000f0f070 */
[----:B------:R-:W-:Y:S01]  /*a480*/  IADD3 R34, P2, PT, R34, 0x200, RZ ;  /* 0x0000020022227810 */ /* 0x000fe20007f5e0ff */
[----:B------:R-:W-:-:S04]  /*a490*/  IMAD.MOV.U32 R8, RZ, RZ, R33 ;  /* 0x000000ffff087224 */ /* 0x000fc800078e0021 */
[----:B------:R-:W-:-:S08]  /*a4a0*/  IMAD.X R35, RZ, RZ, R35, P2 ;  /* 0x000000ffff237224 */ /* 0x000fd000010e0623 */
[----:B------:R-:W-:Y:S05]  /*a4b0*/  WARPSYNC.COLLECTIVE R4, `(.L_x_999) ;  /* 0x0000000004087348 */ /* 0x000fea0003c00000 */
[----:B------:R-:W-:Y:S01]  /*a4c0*/  VOTE.ALL P0, P0 ;  /* 0x0000000000ff7806 */ /* 0x000fe20000000000 */
[----:B------:R-:W-:-:S12]  /*a4d0*/  ENDCOLLECTIVE ;  /* 0x000000000000791b */ /* 0x000fd80003800000 */
.L_x_999:
[----:B------:R-:W-:Y:S05]  /*a4e0*/  BRA `(.L_x_1000) ;  /* 0xffffff8c00d47947 */ /* 0x000fea000383ffff */
.L_x_933:
[----:B------:R-:W-:Y:S01]  /*a4f0*/  BSSY B0, `(.L_x_1001) ;  /* 0x0000006000007945 */ /* 0x000fe20003800000 */
[----:B------:R-:W-:Y:S01]  /*a500*/  PLOP3.LUT P0, PT, P0, PT, PT, 0x8, 0x80 ;  /* 0x000000000080781c */ /* 0x000fe2000070e170 */
[----:B------:R-:W-:-:S12]  /*a510*/  IMAD.MOV.U32 R4, RZ, RZ, -0x1 ;  /* 0xffffffffff047424 */ /* 0x000fd800078e00ff */
[----:B------:R-:W-:Y:S05]  /*a520*/  WARPSYNC.COLLECTIVE R4, `(.L_x_1002) ;  /* 0x0000000004087348 */ /* 0x000fea0003c00000 */
[----:B------:R-:W-:Y:S01]  /*a530*/  VOTE.ANY P0, P0 ;  /* 0x0000000000ff7806 */ /* 0x000fe20000000100 */
[----:B------:R-:W-:-:S12]  /*a540*/  ENDCOLLECTIVE ;  /* 0x000000000000791b */ /* 0x000fd80003800000 */
.L_x_1002:
[----:B------:R-:W-:Y:S05]  /*a550*/  BSYNC B0 ;  /* 0x0000000000007941 */ /* 0x000fea0003800000 */
.L_x_1001:
[----:B------:R-:W-:Y:S05]  /*a560*/  BRA `(.L_x_1003) ;  /* 0xffffff8c00e07947 */ /* 0x000fea000383ffff */
.L_x_935:
[----:B------:R-:W-:Y:S01]  /*a570*/  BSSY B0, `(.L_x_1004) ;  /* 0x0000006000007945 */ /* 0x000fe20003800000 */
[----:B------:R-:W-:Y:S01]  /*a580*/  PLOP3.LUT P0, PT, P0, PT, PT, 0x8, 0x80 ;  /* 0x000000000080781c */ /* 0x000fe2000070e170 */
[----:B------:R-:W-:-:S12]  /*a590*/  IMAD.MOV.U32 R4, RZ, RZ, -0x1 ;  /* 0xffffffffff047424 */ /* 0x000fd800078e00ff */
[----:B------:R-:W-:Y:S05]  /*a5a0*/  WARPSYNC.COLLECTIVE R4, `(.L_x_1005) ;  /* 0x0000000004087348 */ /* 0x000fea0003c00000 */
[----:B------:R-:W-:Y:S01]  /*a5b0*/  VOTE.ANY R4, PT, P0 ;  /* 0x0000000000047806 */ /* 0x000fe200000e0100 */
[----:B------:R-:W-:Y:S06]  /*a5c0*/  ENDCOLLECTIVE ;  /* 0x000000000000791b */ /* 0x000fec0003800000 */
.L_x_1005:
[----:B------:R-:W-:Y:S05]  /*a5d0*/  BSYNC B0 ;  /* 0x0000000000007941 */ /* 0x000fea0003800000 */
.L_x_1004:
[----:B------:R-:W-:Y:S01]  /*a5e0*/  LOP3.LUT R4, R4, 0x80000000, R31, 0xec, !PT ;  /* 0x8000000004047812 */ /* 0x000fe200078eec1f */
[----:B------:R-:W-:Y:S01]  /*a5f0*/  IMAD.MOV.U32 R6, RZ, RZ, 0x1 ;  /* 0x00000001ff067424 */ /* 0x000fe200078e00ff */
[----:B------:R-:W-:Y:S01]  /*a600*/  ISETP.NE.AND P1, PT, R8, RZ, PT ;  /* 0x000000ff0800720c */ /* 0x000fe20003f25270 */
[----:B------:R-:W-:Y:S02]  /*a610*/  VIADD R33, R33, 0xffffffe0 ;  /* 0xffffffe021217836 */ /* 0x000fe40000000000 */
        /* <DEDUP_REMOVED lines=8> */
.L_x_1006:
[----:B------:R-:W-:Y:S02]  /*a6a0*/  IMAD.MOV.U32 R5, RZ, RZ, R9 ;  /* 0x000000ffff057224 */ /* 0x000fe400078e0009 */
[----:B------:R-:W-:-:S07]  /*a6b0*/  IMAD.MOV.U32 R40, RZ, RZ, R42 ;  /* 0x000000ffff287224 */ /* 0x000fce00078e002a */
[----:B------:R-:W-:Y:S05]  /*a6c0*/  WARPSYNC.COLLECTIVE R4, `(.L_x_1007) ;  /* 0x0000000004087348 */ /* 0x000fea0003c00000 */
[----:B------:R0:W1:Y:S02]  /*a6d0*/  SHFL.DOWN P0, R42, R5, R6, R41 ;  /* 0x08000006052a7389 */ /* 0x0000640000000029 */
[----:B01----:R-:W-:Y:S05]  /*a6e0*/  ENDCOLLECTIVE ;  /* 0x000000000000791b */ /* 0x003fea0003800000 */
.L_x_1007:
[----:B------:R-:W-:Y:S01]  /*a6f0*/  IMAD.MOV.U32 R6, RZ, RZ, 0x2 ;  /* 0x00000002ff067424 */ /* 0x000fe200078e00ff */
        /* <DEDUP_REMOVED lines=13> */
.L_x_1008:
[----:B------:R-:W-:Y:S01]  /*a7d0*/  IMAD.MOV.U32 R5, RZ, RZ, R40 ;  /* 0x000000ffff057224 */ /* 0x000fe200078e0028 */
[----:B------:R-:W-:-:S07]  /*a7e0*/  SEL R9, R42, RZ, !P1 ;  /* 0x000000ff2a097207 */ /* 0x000fce0004800000 */
[----:B------:R-:W-:Y:S05]  /*a7f0*/  WARPSYNC.COLLECTIVE R4, `(.L_x_1009) ;  /* 0x0000000004087348 */ /* 0x000fea0003c00000 */
[----:B------:R0:W1:Y:S02]  /*a800*/  SHFL.DOWN P0, R42, R5, R6, R41 ;  /* 0x08000006052a7389 */ /* 0x0000640000000029 */
[----:B01----:R-:W-:Y:S05]  /*a810*/  ENDCOLLECTIVE ;  /* 0x000000000000791b */ /* 0x003fea0003800000 */
.L_x_1009:
[----:B------:R-:W-:-:S05]  /*a820*/  IMAD.IADD R8, R44, 0x1, R9 ;  /* 0x000000012c087824 */ /* 0x000fca00078e0209 */
[----:B------:R-:W-:Y:S01]  /*a830*/  ISETP.NE.AND P3, PT, R8, RZ, PT ;  /* 0x000000ff0800720c */ /* 0x000fe20003f65270 */
[----:B------:R-:W-:Y:S02]  /*a840*/  HFMA2 R6, -RZ, RZ, 0, 2.384185791015625e-07 ;  /* 0x00000004ff067431 */ /* 0x000fe400000001ff */
[----:B------:R-:W-:Y:S02]  /*a850*/  IMAD.MOV.U32 R5, RZ, RZ, R8 ;  /* 0x000000ffff057224 */ /* 0x000fe400078e0008 */
[----:B------:R-:W-:-:S08]  /*a860*/  IMAD.MOV.U32 R43, RZ, RZ, R42 ;  /* 0x000000ffff2b7224 */ /* 0x000fd000078e002a */
[----:B------:R-:W-:Y:S05]  /*a870*/  WARPSYNC.COLLECTIVE R4, `(.L_x_1010) ;  /* 0x0000000004087348 */ /* 0x000fea0003c00000 */
[----:B------:R0:W1:Y:S02]  /*a880*/  SHFL.DOWN P0, R42, R5, R6, R41 ;  /* 0x08000006052a7389 */ /* 0x0000640000000029 */
[----:B01----:R-:W-:Y:S05]  /*a890*/  ENDCOLLECTIVE ;  /* 0x000000000000791b */ /* 0x003fea0003800000 */
.L_x_1010:
[----:B------:R-:W-:-:S05]  /*a8a0*/  FADD R43, R40, R43 ;  /* 0x0000002b282b7221 */ /* 0x000fca0000000000 */
[----:B------:R-:W-:Y:S02]  /*a8b0*/  @!P1 FSEL R40, R43, R40, !P2 ;  /* 0x000000282b289208 */ /* 0x000fe40005000000 */
[----:B------:R-:W-:Y:S01]  /*a8c0*/  ISETP.NE.U32.AND P1, PT, R10, 0x65, PT ;  /* 0x000000650a00780c */ /* 0x000fe20003f25070 */
[----:B------:R-:W-:-:S03]  /*a8d0*/  VIADD R10, R36, 0x4 ;  /* 0x00000004240a7836 */ /* 0x000fc60000000000 */
[----:B------:R-:W-:Y:S01]  /*a8e0*/  ISETP.NE.AND.EX P1, PT, R11, RZ, PT, P1 ;  /* 0x000000ff0b00720c */ /* 0x000fe20003f25310 */
[----:B------:R-:W-:Y:S01]  /*a8f0*/  IMAD.MOV.U32 R5, RZ, RZ, R40 ;  /* 0x000000ffff057224 */ /* 0x000fe200078e0028 */
[----:B------:R-:W-:Y:S01]  /*a900*/  ISETP.GT.AND P2, PT, R10, R41, PT ;  /* 0x000000290a00720c */ /* 0x000fe20003f44270 */
[----:B------:R-:W-:-:S03]  /*a910*/  VIADD R10, R36, 0x10 ;  /* 0x00000010240a7836 */ /* 0x000fc60000000000 */
[----:B------:R-:W-:-:S09]  /*a920*/  SEL R9, R42, RZ, !P2 ;  /* 0x000000ff2a097207 */ /* 0x000fd20005000000 */
[----:B------:R-:W-:Y:S05]  /*a930*/  WARPSYNC.COLLECTIVE R4, `(.L_x_1011) ;  /* 0x0000000004087348 */ /* 0x000fea0003c00000 */
[----:B------:R0:W1:Y:S02]  /*a940*/  SHFL.DOWN P0, R42, R5, R6, R41 ;  /* 0x08000006052a7389 */ /* 0x0000640000000029 */
[----:B01----:R-:W-:Y:S05]  /*a950*/  ENDCOLLECTIVE ;  /* 0x000000000000791b */ /* 0x003fea0003800000 */
.L_x_1011:
[----:B------:R-:W-:Y:S02]  /*a960*/  IMAD.IADD R44, R8, 0x1, R9 ;  /* 0x00000001082c7824 */ /* 0x000fe400078e0209 */
[----:B------:R-:W-:Y:S02]  /*a970*/  VIADD R8, R36, 0x8 ;  /* 0x0000000824087836 */ /* 0x000fe40000000000 */
[----:B------:R-:W-:Y:S02]  /*a980*/  IMAD.MOV.U32 R5, RZ, RZ, R44 ;  /* 0x000000ffff057224 */ /* 0x000fe400078e002c */
[----:B------:R-:W-:Y:S02]  /*a990*/  IMAD.MOV.U32 R6, RZ, RZ, 0x8 ;  /* 0x00000008ff067424 */ /* 0x000fe400078e00ff */
[----:B------:R-:W-:-:S07]  /*a9a0*/  IMAD.MOV.U32 R9, RZ, RZ, R42 ;  /* 0x000000ffff097224 */ /* 0x000fce00078e002a */
[----:B------:R-:W-:Y:S05]  /*a9b0*/  WARPSYNC.COLLECTIVE R4, `(.L_x_1012) ;  /* 0x0000000004087348 */ /* 0x000fea0003c00000 */
[----:B------:R0:W1:Y:S02]  /*a9c0*/  SHFL.DOWN P0, R42, R5, R6, R41 ;  /* 0x08000006052a7389 */ /* 0x0000640000000029 */
[----:B01----:R-:W-:Y:S05]  /*a9d0*/  ENDCOLLECTIVE ;  /* 0x000000000000791b */ /* 0x003fea0003800000 */
.L_x_1012:
[----:B------:R-:W-:-:S05]  /*a9e0*/  FADD R9, R40, R9 ;  /* 0x0000000928097221 */ /* 0x000fca0000000000 */
[----:B------:R-:W-:Y:S02]  /*a9f0*/  @!P2 FSEL R40, R9, R40, !P3 ;  /* 0x000000280928a208 */ /* 0x000fe40005800000 */
[----:B------:R-:W-:Y:S02]  /*aa00*/  ISETP.GT.AND P2, PT, R8, R41, PT ;  /* 0x000000290800720c */ /* 0x000fe40003f44270 */
[----:B------:R-:W-:Y:S01]  /*aa10*/  ISETP.NE.AND P3, PT, R44, RZ, PT ;  /* 0x000000ff2c00720c */ /* 0x000fe20003f65270 */
[----:B------:R-:W-:Y:S01]  /*aa20*/  IMAD.MOV.U32 R5, RZ, RZ, R40 ;  /* 0x000000ffff057224 */ /* 0x000fe200078e0028 */
[----:B------:R-:W-:-:S11]  /*aa30*/  SEL R43, R42, RZ, !P2 ;  /* 0x000000ff2a2b7207 */ /* 0x000fd60005000000 */
[----:B------:R-:W-:Y:S05]  /*aa40*/  WARPSYNC.COLLECTIVE R4, `(.L_x_1013) ;  /* 0x0000000004087348 */ /* 0x000fea0003c00000 */
[----:B------:R0:W1:Y:S02]  /*aa50*/  SHFL.DOWN P0, R42, R5, R6, R41 ;  /* 0x08000006052a7389 */ /* 0x0000640000000029 */
[----:B01----:R-:W-:Y:S05]  /*aa60*/  ENDCOLLECTIVE ;  /* 0x000000000000791b */ /* 0x003fea0003800000 */
.L_x_1013:
[----:B------:R-:W-:-:S04]  /*aa70*/  IMAD.IADD R43, R44, 0x1, R43 ;  /* 0x000000012c2b7824 */ /* 0x000fc800078e022b */
[----:B------:R-:W-:Y:S02]  /*aa80*/  IMAD.MOV.U32 R5, RZ, RZ, R43 ;  /* 0x000000ffff057224 */ /* 0x000fe400078e002b */
[----:B------:R-:W-:Y:S02]  /*aa90*/  IMAD.MOV.U32 R6, RZ, RZ, 0x10 ;  /* 0x00000010ff067424 */ /* 0x000fe400078e00ff */
[----:B------:R-:W-:-:S07]  /*aaa0*/  IMAD.MOV.U32 R9, RZ, RZ, R42 ;  /* 0x000000ffff097224 */ /* 0x000fce00078e002a */
[----:B------:R-:W-:Y:S05]  /*aab0*/  WARPSYNC.COLLECTIVE R4, `(.L_x_1014) ;  /* 0x0000000004087348 */ /* 0x000fea0003c00000 */
[----:B------:R0:W1:Y:S02]  /*aac0*/  SHFL.DOWN P0, R42, R5, R6, R41 ;  /* 0x08000006052a7389 */ /* 0x0000640000000029 */
[----:B01----:R-:W-:Y:S05]  /*aad0*/  ENDCOLLECTIVE ;  /* 0x000000000000791b */ /* 0x003fea0003800000 */
.L_x_1014:
[----:B------:R-:W-:-:S05]  /*aae0*/  FADD R9, R40, R9 ;  /* 0x0000000928097221 */ /* 0x000fca0000000000 */
[----:B------:R-:W-:Y:S02]  /*aaf0*/  @!P2 FSEL R40, R9, R40, !P3 ;  /* 0x000000280928a208 */ /* 0x000fe40005800000 */
[----:B------:R-:W-:-:S03]  /*ab00*/  ISETP.NE.AND P2, PT, R43, RZ, PT ;  /* 0x000000ff2b00720c */ /* 0x000fc60003f45270 */
[----:B------:R-:W-:Y:S02]  /*ab10*/  IMAD.MOV.U32 R5, RZ, RZ, R40 ;  /* 0x000000ffff057224 */ /* 0x000fe400078e0028 */
[----:B------:R-:W-:-:S08]  /*ab20*/  IMAD.MOV.U32 R8, RZ, RZ, R42 ;  /* 0x000000ffff087224 */ /* 0x000fd000078e002a */
[----:B------:R-:W-:Y:S05]  /*ab30*/  WARPSYNC.COLLECTIVE R4, `(.L_x_1015) ;  /* 0x0000000004087348 */ /* 0x000fea0003c00000 */
[----:B------:R0:W1:Y:S02]  /*ab40*/  SHFL.DOWN P0, R42, R5, R6, R41 ;  /* 0x08000006052a7389 */ /* 0x0000640000000029 */
[----:B01----:R-:W-:Y:S05]  /*ab50*/  ENDCOLLECTIVE ;  /* 0x000000000000791b */ /* 0x003fea0003800000 */
.L_x_1015:
[----:B------:R-:W-:Y:S01]  /*ab60*/  ISETP.GT.AND P0, PT, R10, R41, PT ;  /* 0x000000290a00720c */ /* 0x000fe20003f04270 */
[----:B------:R-:W-:-:S03]  /*ab70*/  FADD R9, R40, R42 ;  /* 0x0000002a28097221 */ /* 0x000fc60000000000 */
[----:B------:R-:W-:-:S09]  /*ab80*/  SEL R8, R8, RZ, !P0 ;  /* 0x000000ff08087207 */ /* 0x000fd20004000000 */
[----:B------:R-:W-:Y:S02]  /*ab90*/  @!P0 FSEL R40, R9, R40, !P2 ;  /* 0x0000002809288208 */ /* 0x000fe40005000000 */
[----:B------:R-:W-:Y:S02]  /*aba0*/  ISETP.NE.AND P2, PT, R30, RZ, PT ;  /* 0x000000ff1e00720c */ /* 0x000fe40003f45270 */
[----:B------:R-:W-:Y:S02]  /*abb0*/  PLOP3.LUT P0, PT, P1, PT, PT, 0x80, 0x8 ;  /* 0x000000000008781c */ /* 0x000fe40000f0f070 */
[----:B------:R-:W-:-:S09]  /*abc0*/  IADD3 R30, PT, PT, R43, R8, R30 ;  /* 0x000000082b1e7210 */ /* 0x000fd20007ffe01e */
[----:B------:R-:W-:-:S07]  /*abd0*/  @!P2 FADD R38, R40, R38 ;  /* 0x000000262826a221 */ /* 0x000fce0000000000 */
[----:B------:R-:W-:Y:S05]  /*abe0*/  WARPSYNC.COLLECTIVE R4, `(.L_x_1016) ;  /* 0x0000000004087348 */ /* 0x000fea0003c00000 */
[----:B------:R-:W-:Y:S01]  /*abf0*/  VOTE.ALL P0, P0 ;  /* 0x0000000000ff7806 */ /* 0x000fe20000000000 */
[----:B------:R-:W-:-:S12]  /*ac00*/  ENDCOLLECTIVE ;  /* 0x000000000000791b */ /* 0x000fd80003800000 */
.L_x_1016:
[----:B------:R-:W-:Y:S01]  /*ac10*/  IMAD.MOV.U32 R8, RZ, RZ, R38 ;  /* 0x000000ffff087224 */ /* 0x000fe200078e0026 */
[----:B------:R-:W-:Y:S06]  /*ac20*/  BRA `(.L_x_1017) ;  /* 0xffffff8c00287947 */ /* 0x000fec000383ffff */
.L_x_963:
[----:B------:R-:W-:Y:S01]  /*ac30*/  BSSY B0, `(.L_x_1018) ;  /* 0x0000006000007945 */ /* 0x000fe20003800000 */
[----:B------:R-:W-:Y:S01]  /*ac40*/  PLOP3.LUT P0, PT, P0, PT, PT, 0x8, 0x80 ;  /* 0x000000000080781c */ /* 0x000fe2000070e170 */
[----:B------:R-:W-:-:S12]  /*ac50*/  IMAD.MOV.U32 R4, RZ, RZ, -0x1 ;  /* 0xffffffffff047424 */ /* 0x000fd800078e00ff */
[----:B------:R-:W-:Y:S05]  /*ac60*/  WARPSYNC.COLLECTIVE R4, `(.L_x_1019) ;  /* 0x0000000004087348 */ /* 0x000fea0003c00000 */
[----:B------:R-:W-:Y:S01]  /*ac70*/  VOTE.ANY P0, P0 ;  /* 0x0000000000ff7806 */ /* 0x000fe20000000100 */
[----:B------:R-:W-:-:S12]  /*ac80*/  ENDCOLLECTIVE ;  /* 0x000000000000791b */ /* 0x000fd80003800000 */
.L_x_1019:
[----:B------:R-:W-:Y:S05]  /*ac90*/  BSYNC B0 ;  /* 0x0000000000007941 */ /* 0x000fea0003800000 */
.L_x_1018:
[----:B------:R-:W-:Y:S05]  /*aca0*/  BRA `(.L_x_1020) ;  /* 0xffffffd4009c7947 */ /* 0x000fea000383ffff */
.L_x_965:
[----:B------:R-:W-:Y:S01]  /*acb0*/  BSSY B0, `(.L_x_1021) ;  /* 0x0000006000007945 */ /* 0x000fe20003800000 */
[----:B------:R-:W-:Y:S01]  /*acc0*/  PLOP3.LUT P0, PT, P0, PT, PT, 0x8, 0x80 ;  /* 0x000000000080781c */ /* 0x000fe2000070e170 */
[----:B------:R-:W-:-:S12]  /*acd0*/  IMAD.MOV.U32 R4, RZ, RZ, -0x1 ;  /* 0xffffffffff047424 */ /* 0x000fd800078e00ff */
[----:B------:R-:W-:Y:S05]  /*ace0*/  WARPSYNC.COLLECTIVE R4, `(.L_x_1022) ;  /* 0x0000000004087348 */ /* 0x000fea0003c00000 */
[----:B------:R-:W-:Y:S01]  /*acf0*/  VOTE.ANY R4, PT, P0 ;  /* 0x0000000000047806 */ /* 0x000fe200000e0100 */
[----:B------:R-:W-:Y:S06]  /*ad00*/  ENDCOLLECTIVE ;  /* 0x000000000000791b */ /* 0x000fec0003800000 */
.L_x_1022:
[----:B------:R-:W-:Y:S05]  /*ad10*/  BSYNC B0 ;  /* 0x0000000000007941 */ /* 0x000fea0003800000 */
.L_x_1021:
[----:B------:R-:W0:Y:S01]  /*ad20*/  S2R R44, SR_GEMASK ;  /* 0x00000000002c7919 */ /* 0x000e220000003c00 */
[----:B------:R-:W-:Y:S01]  /*ad30*/  ISETP.NE.U32.AND P5, PT, R10, 0x65, PT ;  /* 0x000000650a00780c */ /* 0x000fe20003fa5070 */
[----:B------:R-:W-:Y:S01]  /*ad40*/  IMAD.MOV.U32 R6, RZ, RZ, 0x1 ;  /* 0x00000001ff067424 */ /* 0x000fe200078e00ff */
[----:B------:R-:W1:Y:S02]  /*ad50*/  LDC.64 R46, c[0x0][0x3c0] ;  /* 0x0000f000ff2e7b82 */ /* 0x000e640000000a00 */
[----:B------:R-:W-:Y:S02]  /*ad60*/  ISETP.NE.AND.EX P5, PT, R11, RZ, PT, P5 ;  /* 0x000000ff0b00720c */ /* 0x000fe40003fa5350 */
[----:B0-----:R-:W-:-:S05]  /*ad70*/  LOP3.LUT R4, R4, 0x80000000, R44, 0xec, !PT ;  /* 0x8000000004047812 */ /* 0x001fca00078eec2c */
[----:B------:R-:W-:-:S05]  /*ad80*/  VIADD R5, R4, 0xffffffff ;  /* 0xffffffff04057836 */ /* 0x000fca0000000000 */
[----:B------:R-:W-:Y:S01]  /*ad90*/  LOP3.LUT R10, R4, R5, RZ, 0xc, !PT ;  /* 0x00000005040a7212 */ /* 0x000fe200078e0cff */
[----:B------:R-:W-:Y:S02]  /*ada0*/  IMAD.MOV.U32 R5, RZ, RZ, R8 ;  /* 0x000000ffff057224 */ /* 0x000fe400078e0008 */
[----:B------:R-:W-:Y:S01]  /*adb0*/  IMAD.MOV.U32 R4, RZ, RZ, -0x1 ;  /* 0xffffffffff047424 */ /* 0x000fe200078e00ff */
[----:B------:R0:W2:Y:S02]  /*adc0*/  POPC R41, R10 ;  /* 0x0000000a00297309 */ /* 0x0000a40000000000 */
[----:B01----:R-:W-:-:S07]  /*add0*/  VIADD R10, R0, 0x2 ;  /* 0x00000002000a7836 */ /* 0x003fce0000000000 */
[----:B--2---:R-:W-:Y:S05]  /*ade0*/  WARPSYNC.COLLECTIVE R4, `(.L_x_1023) ;  /* 0x0000000004087348 */ /* 0x004fea0003c00000 */
[----:B--2---:R0:W1:Y:S02]  /*adf0*/  SHFL.DOWN P0, R42, R5, R6, R41 ;  /* 0x08000006052a7389 */ /* 0x0040640000000029 */
[----:B01----:R-:W-:Y:S05]  /*ae00*/  ENDCOLLECTIVE ;  /* 0x000000000000791b */ /* 0x003fea0003800000 */
.L_x_1023:
[----:B------:R-:W-:Y:S01]  /*ae10*/  ISETP.GT.AND P4, PT, R10, R41, PT ;  /* 0x000000290a00720c */ /* 0x000fe20003f84270 */
[----:B------:R-:W-:Y:S02]  /*ae20*/  VIADD R10, R0, 0x4 ;  /* 0x00000004000a7836 */ /* 0x000fe40000000000 */
[----:B------:R-:W-:Y:S02]  /*ae30*/  IMAD.MOV.U32 R5, RZ, RZ, R9 ;  /* 0x000000ffff057224 */ /* 0x000fe400078e0009 */
[----:B------:R-:W-:-:S08]  /*ae40*/  IMAD.MOV.U32 R40, RZ, RZ, R42 ;  /* 0x000000ffff287224 */ /* 0x000fd000078e002a */
[----:B------:R-:W-:Y:S05]  /*ae50*/  WARPSYNC.COLLECTIVE R4, `(.L_x_1024) ;  /* 0x0000000004087348 */ /* 0x000fea0003c00000 */
[----:B------:R0:W1:Y:S02]  /*ae60*/  SHFL.DOWN P0, R42, R5, R6, R41 ;  /* 0x08000006052a7389 */ /* 0x0000640000000029 */
[----:B01----:R-:W-:Y:S05]  /*ae70*/  ENDCOLLECTIVE ;  /* 0x000000000000791b */ /* 0x003fea0003800000 */
.L_x_1024:
[----:B------:R-:W-:Y:S02]  /*ae80*/  IMAD.MOV.U32 R6, RZ, RZ, 0x2 ;  /* 0x00000002ff067424 */ /* 0x000fe400078e00ff */
[----:B------:R-:W-:Y:S01]  /*ae90*/  FADD R11, R9, R42 ;  /* 0x0000002a090b7221 */ /* 0x000fe20000000000 */
[----:B------:R-:W-:-:S04]  /*aea0*/  ISETP.NE.AND P0, PT, R8, RZ, PT ;  /* 0x000000ff0800720c */ /* 0x000fc80003f05270 */
[----:B------:R-:W-:Y:S02]  /*aeb0*/  FSEL R45, R11, R9, !P0 ;  /* 0x000000090b2d7208 */ /* 0x000fe40004000000 */
[----:B------:R-:W-:-:S04]  /*aec0*/  ISETP.GE.AND P0, PT, R0, R41, PT ;  /* 0x000000290000720c */ /* 0x000fc80003f06270 */
[----:B------:R-:W-:Y:S02]  /*aed0*/  SEL R11, R40, RZ, !P0 ;  /* 0x000000ff280b7207 */ /* 0x000fe40004000000 */
[----:B------:R-:W-:Y:S02]  /*aee0*/  FSEL R48, R45, R9, !P0 ;  /* 0x000000092d307208 */ /* 0x000fe40004000000 */
[----:B------:R-:W-:Y:S01]  /*aef0*/  IADD3 R45, PT, PT, R0, 0x8, RZ ;  /* 0x00000008002d7810 */ /* 0x000fe20007ffe0ff */
[----:B------:R-:W-:-:S04]  /*af00*/  IMAD.IADD R40, R8, 0x1, R11 ;  /* 0x0000000108287824 */ /* 0x000fc800078e020b */
[----:B------:R-:W-:-:S07]  /*af10*/  IMAD.MOV.U32 R5, RZ, RZ, R40 ;  /* 0x000000ffff057224 */ /* 0x000fce00078e0028 */
[----:B------:R-:W-:Y:S05]  /*af20*/  WARPSYNC.COLLECTIVE R4, `(.L_x_1025) ;  /* 0x0000000004087348 */ /* 0x000fea0003c00000 */
[----:B------:R0:W1:Y:S02]  /*af30*/  SHFL.DOWN P0, R42, R5, R6, R41 ;  /* 0x08000006052a7389 */ /* 0x0000640000000029 */
[----:B01----:R-:W-:Y:S05]  /*af40*/  ENDCOLLECTIVE ;  /* 0x000000000000791b */ /* 0x003fea0003800000 */
.L_x_1025:
[----:B------:R-:W-:Y:S02]  /*af50*/  IMAD.MOV.U32 R5, RZ, RZ, R48 ;  /* 0x000000ffff057224 */ /* 0x000fe400078e0030 */
[----:B------:R-:W-:-:S07]  /*af60*/  IMAD.MOV.U32 R8, RZ, RZ, R42 ;  /* 0x000000ffff087224 */ /* 0x000fce00078e002a */
[----:B------:R-:W-:Y:S05]  /*af70*/  WARPSYNC.COLLECTIVE R4, `(.L_x_1026) ;  /* 0x0000000004087348 */ /* 0x000fea0003c00000 */
[----:B------:R0:W1:Y:S02]  /*af80*/  SHFL.DOWN P0, R42, R5, R6, R41 ;  /* 0x08000006052a7389 */ /* 0x0000640000000029 */
[----:B01----:R-:W-:Y:S05]  /*af90*/  ENDCOLLECTIVE ;  /* 0x000000000000791b */ /* 0x003fea0003800000 */
.L_x_1026:
[----:B------:R-:W-:Y:S02]  /*afa0*/  IMAD.MOV.U32 R6, RZ, RZ, 0x4 ;  /* 0x00000004ff067424 */ /* 0x000fe400078e00ff */
[----:B------:R-:W-:Y:S01]  /*afb0*/  FADD R9, R48, R42 ;  /* 0x0000002a30097221 */ /* 0x000fe20000000000 */
[----:B------:R-:W-:-:S04]  /*afc0*/  ISETP.NE.AND P0, PT, R40, RZ, PT ;  /* 0x000000ff2800720c */ /* 0x000fc80003f05270 */
[----:B------:R-:W-:Y:S02]  /*afd0*/  @!P4 FSEL R48, R9, R48, !P0 ;  /* 0x000000300930c208 */ /* 0x000fe40004000000 */
[----:B------:R-:W-:Y:S02]  /*afe0*/  SEL R9, R8, RZ, !P4 ;  /* 0x000000ff08097207 */ /* 0x000fe40006000000 */
[----:B------:R-:W-:Y:S01]  /*aff0*/  ISETP.GT.AND P4, PT, R10, R41, PT ;  /* 0x000000290a00720c */ /* 0x000fe20003f84270 */
[----:B------:R-:W-:Y:S02]  /*b000*/  VIADD R10, R0, 0x10 ;  /* 0x00000010000a7836 */ /* 0x000fe40000000000 */
[----:B------:R-:W-:-:S04]  /*b010*/  IMAD.IADD R8, R40, 0x1, R9 ;  /* 0x0000000128087824 */ /* 0x000fc800078e0209 */
[----:B------:R-:W-:-:S07]  /*b020*/  IMAD.MOV.U32 R5, RZ, RZ, R8 ;  /* 0x000000ffff057224 */ /* 0x000fce00078e0008 */
[----:B------:R-:W-:Y:S05]  /*b030*/  WARPSYNC.COLLECTIVE R4, `(.L_x_1027) ;  /* 0x0000000004087348 */ /* 0x000fea0003c00000 */
[----:B------:R0:W1:Y:S02]  /*b040*/  SHFL.DOWN P0, R42, R5, R6, R41 ;  /* 0x08000006052a7389 */ /* 0x0000640000000029 */
[----:B01----:R-:W-:Y:S05]  /*b050*/  ENDCOLLECTIVE ;  /* 0x000000000000791b */ /* 0x003fea0003800000 */
.L_x_1027:
[----:B------:R-:W-:Y:S02]  /*b060*/  IMAD.MOV.U32 R5, RZ, RZ, R48 ;  /* 0x000000ffff057224 */ /* 0x000fe400078e0030 */
[----:B------:R-:W-:-:S07]  /*b070*/  IMAD.MOV.U32 R9, RZ, RZ, R42 ;  /* 0x000000ffff097224 */ /* 0x000fce00078e002a */
[----:B------:R-:W-:Y:S05]  /*b080*/  WARPSYNC.COLLECTIVE R4, `(.L_x_1028) ;  /* 0x0000000004087348 */ /* 0x000fea0003c00000 */
[----:B------:R0:W1:Y:S02]  /*b090*/  SHFL.DOWN P0, R42, R5, R6, R41 ;  /* 0x08000006052a7389 */ /* 0x0000640000000029 */
[----:B01----:R-:W-:Y:S05]  /*b0a0*/  ENDCOLLECTIVE ;  /* 0x000000000000791b */ /* 0x003fea0003800000 */
.L_x_1028:
        /* <DEDUP_REMOVED lines=11> */
.L_x_1029:
[----:B------:R-:W-:Y:S02]  /*b160*/  IMAD.MOV.U32 R5, RZ, RZ, R48 ;  /* 0x000000ffff057224 */ /* 0x000fe400078e0030 */
[----:B------:R-:W-:-:S07]  /*b170*/  IMAD.MOV.U32 R9, RZ, RZ, R42 ;  /* 0x000000ffff097224 */ /* 0x000fce00078e002a */
[----:B------:R-:W-:Y:S05]  /*b180*/  WARPSYNC.COLLECTIVE R4, `(.L_x_1030) ;  /* 0x0000000004087348 */ /* 0x000fea0003c00000 */
[----:B------:R0:W1:Y:S02]  /*b190*/  SHFL.DOWN P0, R42, R5, R6, R41 ;  /* 0x08000006052a7389 */ /* 0x0000640000000029 */
[----:B01----:R-:W-:Y:S05]  /*b1a0*/  ENDCOLLECTIVE ;  /* 0x000000000000791b */ /* 0x003fea0003800000 */
.L_x_1030:
[----:B------:R-:W-:Y:S01]  /*b1b0*/  IMAD.MOV.U32 R6, RZ, RZ, 0x10 ;  /* 0x00000010ff067424 */ /* 0x000fe200078e00ff */
[----:B------:R-:W-:Y:S01]  /*b1c0*/  ISETP.GT.AND P0, PT, R45, R41, PT ;  /* 0x000000292d00720c */ /* 0x000fe20003f04270 */
[----:B------:R-:W-:-:S03]  /*b1d0*/  FADD R11, R48, R42 ;  /* 0x0000002a300b7221 */ /* 0x000fc60000000000 */
[----:B------:R-:W-:-:S05]  /*b1e0*/  SEL R9, R9, RZ, !P0 ;  /* 0x000000ff09097207 */ /* 0x000fca0004000000 */
[----:B------:R-:W-:-:S04]  /*b1f0*/  IMAD.IADD R8, R40, 0x1, R9 ;  /* 0x0000000128087824 */ /* 0x000fc800078e0209 */
[----:B------:R-:W-:Y:S01]  /*b200*/  IMAD.MOV.U32 R5, RZ, RZ, R8 ;  /* 0x000000ffff057224 */ /* 0x000fe200078e0008 */
[----:B------:R-:W-:Y:S02]  /*b210*/  @!P0 FSEL R48, R11, R48, !P4 ;  /* 0x000000300b308208 */ /* 0x000fe40006000000 */
[----:B------:R-:W-:-:S13]  /*b220*/  ISETP.NE.AND P4, PT, R8, RZ, PT ;  /* 0x000000ff0800720c */ /* 0x000fda0003f85270 */
[----:B------:R-:W-:Y:S05]  /*b230*/  WARPSYNC.COLLECTIVE R4, `(.L_x_1031) ;  /* 0x0000000004087348 */ /* 0x000fea0003c00000 */
[----:B------:R0:W1:Y:S02]  /*b240*/  SHFL.DOWN P0, R42, R5, R6, R41 ;  /* 0x08000006052a7389 */ /* 0x0000640000000029 */
[----:B01----:R-:W-:Y:S05]  /*b250*/  ENDCOLLECTIVE ;  /* 0x000000000000791b */ /* 0x003fea0003800000 */
.L_x_1031:
[----:B------:R-:W-:Y:S02]  /*b260*/  IMAD.MOV.U32 R5, RZ, RZ, R48 ;  /* 0x000000ffff057224 */ /* 0x000fe400078e0030 */
[----:B------:R-:W-:-:S07]  /*b270*/  IMAD.MOV.U32 R9, RZ, RZ, R42 ;  /* 0x000000ffff097224 */ /* 0x000fce00078e002a */
[----:B------:R-:W-:Y:S05]  /*b280*/  WARPSYNC.COLLECTIVE R4, `(.L_x_1032) ;  /* 0x0000000004087348 */ /* 0x000fea0003c00000 */
[----:B------:R0:W1:Y:S02]  /*b290*/  SHFL.DOWN P0, R42, R5, R6, R41 ;  /* 0x08000006052a7389 */ /* 0x0000640000000029 */
[----:B01----:R-:W-:Y:S05]  /*b2a0*/  ENDCOLLECTIVE ;  /* 0x000000000000791b */ /* 0x003fea0003800000 */
.L_x_1032:
[----:B------:R-:W-:Y:S01]  /*b2b0*/  ISETP.GT.AND P0, PT, R10, R41, PT ;  /* 0x000000290a00720c */ /* 0x000fe20003f04270 */
[----:B------:R-:W-:-:S03]  /*b2c0*/  FADD R11, R48, R42 ;  /* 0x0000002a300b7221 */ /* 0x000fc60000000000 */
[----:B------:R-:W-:-:S05]  /*b2d0*/  SEL R9, R9, RZ, !P0 ;  /* 0x000000ff09097207 */ /* 0x000fca0004000000 */
[----:B------:R-:W-:Y:S01]  /*b2e0*/  IMAD.IADD R40, R8, 0x1, R9 ;  /* 0x0000000108287824 */ /* 0x000fe200078e0209 */
[----:B------:R-:W-:-:S03]  /*b2f0*/  LOP3.LUT R9, RZ, R28, RZ, 0x33, !PT ;  /* 0x0000001cff097212 */ /* 0x000fc600078e33ff */
[----:B------:R-:W-:Y:S02]  /*b300*/  @!P0 FSEL R48, R11, R48, !P4 ;  /* 0x000000300b308208 */ /* 0x000fe40006000000 */
[----:B------:R-:W-:Y:S01]  /*b310*/  IADD3 R46, P0, PT, R46, 0x200, RZ ;  /* 0x000002002e2e7810 */ /* 0x000fe20007f1e0ff */
[----:B------:R-:W-:-:S04]  /*b320*/  IMAD.IADD R38, R9, 0x1, R38 ;  /* 0x0000000109267824 */ /* 0x000fc800078e0226 */
[----:B------:R-:W-:Y:S01]  /*b330*/  IMAD.X R47, RZ, RZ, R47, P0 ;  /* 0x000000ffff2f7224 */ /* 0x000fe200000e062f */
[----:B------:R-:W-:-:S13]  /*b340*/  PLOP3.LUT P0, PT, P5, PT, PT, 0x80, 0x8 ;  /* 0x000000000008781c */ /* 0x000fda0002f0f070 */
[----:B------:R-:W-:Y:S05]  /*b350*/  WARPSYNC.COLLECTIVE R4, `(.L_x_1033) ;  /* 0x0000000004087348 */ /* 0x000fea0003c00000 */
[----:B------:R-:W-:Y:S01]  /*b360*/  VOTE.ALL P0, P0 ;  /* 0x0000000000ff7806 */ /* 0x000fe20000000000 */
[----:B------:R-:W-:-:S12]  /*b370*/  ENDCOLLECTIVE ;  /* 0x000000000000791b */ /* 0x000fd80003800000 */
.L_x_1033:
[----:B------:R-:W-:Y:S05]  /*b380*/  BRA `(.L_x_1034) ;  /* 0xffffffd000e47947 */ /* 0x000fea000383ffff */
.L_x_967:
[----:B------:R-:W-:Y:S01]  /*b390*/  BSSY B0, `(.L_x_1035) ;  /* 0x0000006000007945 */ /* 0x000fe20003800000 */
[----:B------:R-:W-:Y:S01]  /*b3a0*/  PLOP3.LUT P0, PT, P0, PT, PT, 0x8, 0x80 ;  /* 0x000000000080781c */ /* 0x000fe2000070e170 */
[----:B------:R-:W-:-:S12]  /*b3b0*/  IMAD.MOV.U32 R4, RZ, RZ, -0x1 ;  /* 0xffffffffff047424 */ /* 0x000fd800078e00ff */
[----:B------:R-:W-:Y:S05]  /*b3c0*/  WARPSYNC.COLLECTIVE R4, `(.L_x_1036) ;  /* 0x0000000004087348 */ /* 0x000fea0003c00000 */
[----:B------:R-:W-:Y:S01]  /*b3d0*/  VOTE.ANY P0, P0 ;  /* 0x0000000000ff7806 */ /* 0x000fe20000000100 */
[----:B------:R-:W-:-:S12]  /*b3e0*/  ENDCOLLECTIVE ;  /* 0x000000000000791b */ /* 0x000fd80003800000 */
.L_x_1036:
[----:B------:R-:W-:Y:S05]  /*b3f0*/  BSYNC B0 ;  /* 0x0000000000007941 */ /* 0x000fea0003800000 */
.L_x_1035:
[----:B------:R-:W-:Y:S05]  /*b400*/  BRA `(.L_x_1037) ;  /* 0xffffffd000ec7947 */ /* 0x000fea000383ffff */
.L_x_969:
[----:B------:R-:W-:Y:S01]  /*b410*/  ISETP.NE.U32.AND P4, PT, R10, 0x65, PT ;  /* 0x000000650a00780c */ /* 0x000fe20003f85070 */
[----:B------:R-:W-:Y:S01]  /*b420*/  BSSY B0, `(.L_x_1038) ;  /* 0x0000007000007945 */ /* 0x000fe20003800000 */
[----:B------:R-:W-:Y:S01]  /*b430*/  PLOP3.LUT P0, PT, P0, PT, PT, 0x8, 0x80 ;  /* 0x000000000080781c */ /* 0x000fe2000070e170 */
[----:B------:R-:W-:Y:S01]  /*b440*/  IMAD.MOV.U32 R4, RZ, RZ, -0x1 ;  /* 0xffffffffff047424 */ /* 0x000fe200078e00ff */
[----:B------:R-:W-:-:S13]  /*b450*/  ISETP.NE.AND.EX P4, PT, R11, RZ, PT, P4 ;  /* 0x000000ff0b00720c */ /* 0x000fda0003f85340 */
[----:B------:R-:W-:Y:S05]  /*b460*/  WARPSYNC.COLLECTIVE R4, `(.L_x_1039) ;  /* 0x0000000004087348 */ /* 0x000fea0003c00000 */
[----:B------:R-:W-:Y:S01]  /*b470*/  VOTE.ANY R4, PT, P0 ;  /* 0x0000000000047806 */ /* 0x000fe200000e0100 */
[----:B------:R-:W-:Y:S06]  /*b480*/  ENDCOLLECTIVE ;  /* 0x000000000000791b */ /* 0x000fec0003800000 */
.L_x_1039:
[----:B------:R-:W-:Y:S05]  /*b490*/  BSYNC B0 ;  /* 0x0000000000007941 */ /* 0x000fea0003800000 */
.L_x_1038:
[----:B------:R-:W-:Y:S01]  /*b4a0*/  LOP3.LUT R4, R4, 0x80000000, R44, 0xec, !PT ;  /* 0x8000000004047812 */ /* 0x000fe200078eec2c */
[----:B------:R-:W-:Y:S02]  /*b4b0*/  IMAD.MOV.U32 R6, RZ, RZ, 0x1 ;  /* 0x00000001ff067424 */ /* 0x000fe400078e00ff */
[----:B------:R-:W-:Y:S02]  /*b4c0*/  VIADD R38, R38, 0xffffffe0 ;  /* 0xffffffe026267836 */ /* 0x000fe40000000000 */
[----:B------:R-:W-:-:S05]  /*b4d0*/  VIADD R5, R4, 0xffffffff ;  /* 0xffffffff04057836 */ /* 0x000fca0000000000 */
[----:B------:R-:W-:Y:S01]  /*b4e0*/  LOP3.LUT R10, R4, R5, RZ, 0xc, !PT ;  /* 0x00000005040a7212 */ /* 0x000fe200078e0cff */
[----:B------:R-:W-:Y:S02]  /*b4f0*/  IMAD.MOV.U32 R5, RZ, RZ, R8 ;  /* 0x000000ffff057224 */ /* 0x000fe400078e0008 */
[----:B------:R-:W-:Y:S01]  /*b500*/  IMAD.MOV.U32 R4, RZ, RZ, -0x1 ;  /* 0xffffffffff047424 */ /* 0x000fe200078e00ff */
[----:B------:R0:W1:Y:S02]  /*b510*/  POPC R41, R10 ;  /* 0x0000000a00297309 */ /* 0x0000640000000000 */
[----:B0-----:R-:W-:-:S07]  /*b520*/  VIADD R10, R0, 0x4 ;  /* 0x00000004000a7836 */ /* 0x001fce0000000000 */
[----:B-1----:R-:W-:Y:S05]  /*b530*/  WARPSYNC.COLLECTIVE R4, `(.L_x_1040) ;  /* 0x0000000004087348 */ /* 0x002fea0003c00000 */
[----:B-1----:R0:W1:Y:S02]  /*b540*/  SHFL.DOWN P0, R42, R5, R6, R41 ;  /* 0x08000006052a7389 */ /* 0x0020640000000029 */
[----:B01----:R-:W-:Y:S05]  /*b550*/  ENDCOLLECTIVE ;  /* 0x000000000000791b */ /* 0x003fea0003800000 */
.L_x_1040:
[----:B------:R-:W-:Y:S02]  /*b560*/  IMAD.MOV.U32 R5, RZ, RZ, R9 ;  /* 0x000000ffff057224 */ /* 0x000fe400078e0009 */
[----:B------:R-:W-:-:S07]  /*b570*/  IMAD.MOV.U32 R49, RZ, RZ, R42 ;  /* 0x000000ffff317224 */ /* 0x000fce00078e002a */
[----:B------:R-:W-:Y:S05]  /*b580*/  WARPSYNC.COLLECTIVE R4, `(.L_x_1041) ;  /* 0x0000000004087348 */ /* 0x000fea0003c00000 */
[----:B------:R0:W1:Y:S02]  /*b590*/  SHFL.DOWN P0, R42, R5, R6, R41 ;  /* 0x08000006052a7389 */ /* 0x0000640000000029 */
[----:B01----:R-:W-:Y:S05]  /*b5a0*/  ENDCOLLECTIVE ;  /* 0x000000000000791b */ /* 0x003fea0003800000 */
.L_x_1041:
[----:B------:R-:W-:Y:S02]  /*b5b0*/  IMAD.MOV.U32 R6, RZ, RZ, 0x2 ;  /* 0x00000002ff067424 */ /* 0x000fe400078e00ff */
[----:B------:R-:W-:Y:S01]  /*b5c0*/  FADD R11, R9, R42 ;  /* 0x0000002a090b7221 */ /* 0x000fe20000000000 */
[----:B------:R-:W-:-:S04]  /*b5d0*/  ISETP.NE.AND P0, PT, R8, RZ, PT ;  /* 0x000000ff0800720c */ /* 0x000fc80003f05270 */
[----:B------:R-:W-:Y:S02]  /*b5e0*/  FSEL R11, R11, R9, !P0 ;  /* 0x000000090b0b7208 */ /* 0x000fe40004000000 */
[----:B------:R-:W-:-:S04]  /*b5f0*/  ISETP.GE.AND P0, PT, R0, R41, PT ;  /* 0x000000290000720c */ /* 0x000fc80003f06270 */
[----:B------:R-:W-:Y:S02]  /*b600*/  SEL R49, R49, RZ, !P0 ;  /* 0x000000ff31317207 */ /* 0x000fe40004000000 */
[----:B------:R-:W-:-:S03]  /*b610*/  FSEL R48, R11, R9, !P0 ;  /* 0x000000090b307208 */ /* 0x000fc60004000000 */
[----:B------:R-:W-:Y:S02]  /*b620*/  IMAD.IADD R52, R8, 0x1, R49 ;  /* 0x0000000108347824 */ /* 0x000fe400078e0231 */
[----:B------:R-:W-:Y:S02]  /*b630*/  VIADD R8, R0, 0x2 ;  /* 0x0000000200087836 */ /* 0x000fe40000000000 */
[----:B------:R-:W-:Y:S01]  /*b640*/  IMAD.MOV.U32 R5, RZ, RZ, R52 ;  /* 0x000000ffff057224 */ /* 0x000fe200078e0034 */
[----:B------:R-:W-:Y:S02]  /*b650*/  ISETP.NE.AND P6, PT, R52, RZ, PT ;  /* 0x000000ff3400720c */ /* 0x000fe40003fc5270 */
[----:B------:R-:W-:-:S13]  /*b660*/  ISETP.GT.AND P5, PT, R8, R41, PT ;  /* 0x000000290800720c */ /* 0x000fda0003fa4270 */
[----:B------:R-:W-:Y:S05]  /*b670*/  WARPSYNC.COLLECTIVE R4, `(.L_x_1042) ;  /* 0x0000000004087348 */ /* 0x000fea0003c00000 */
[----:B------:R0:W1:Y:S02]  /*b680*/  SHFL.DOWN P0, R42, R5, R6, R41 ;  /* 0x08000006052a7389 */ /* 0x0000640000000029 */
[----:B01----:R-:W-:Y:S05]  /*b690*/  ENDCOLLECTIVE ;  /* 0x000000000000791b */ /* 0x003fea0003800000 */
.L_x_1042:
[----:B------:R-:W-:Y:S01]  /*b6a0*/  IMAD.MOV.U32 R5, RZ, RZ, R48 ;  /* 0x000000ffff057224 */ /* 0x000fe200078e0030 */
[----:B------:R-:W-:-:S07]  /*b6b0*/  SEL R9, R42, RZ, !P5 ;  /* 0x000000ff2a097207 */ /* 0x000fce0006800000 */
[----:B------:R-:W-:Y:S05]  /*b6c0*/  WARPSYNC.COLLECTIVE R4, `(.L_x_1043) ;  /* 0x0000000004087348 */ /* 0x000fea0003c00000 */
[----:B------:R0:W1:Y:S02]  /*b6d0*/  SHFL.DOWN P0, R42, R5, R6, R41 ;  /* 0x08000006052a7389 */ /* 0x0000640000000029 */
[----:B01----:R-:W-:Y:S05]  /*b6e0*/  ENDCOLLECTIVE ;  /* 0x000000000000791b */ /* 0x003fea0003800000 */
.L_x_1043:
[----:B------:R-:W-:-:S04]  /*b6f0*/  IMAD.IADD R8, R52, 0x1, R9 ;  /* 0x0000000134087824 */ /* 0x000fc800078e0209 */
[----:B------:R-:W-:Y:S02]  /*b700*/  IMAD.MOV.U32 R5, RZ, RZ, R8 ;  /* 0x000000ffff057224 */ /* 0x000fe400078e0008 */
[----:B------:R-:W-:Y:S02]  /*b710*/  IMAD.MOV.U32 R6, RZ, RZ, 0x4 ;  /* 0x00000004ff067424 */ /* 0x000fe400078e00ff */
[----:B------:R-:W-:-:S07]  /*b720*/  FADD R9, R48, R42 ;  /* 0x0000002a30097221 */ /* 0x000fce0000000000 */
[----:B------:R-:W-:Y:S05]  /*b730*/  WARPSYNC.COLLECTIVE R4, `(.L_x_1044) ;  /* 0x0000000004087348 */ /* 0x000fea0003c00000 */
[----:B------:R0:W1:Y:S02]  /*b740*/  SHFL.DOWN P0, R42, R5, R6, R41 ;  /* 0x08000006052a7389 */ /* 0x0000640000000029 */
[----:B01----:R-:W-:Y:S05]  /*b750*/  ENDCOLLECTIVE ;  /* 0x000000000000791b */ /* 0x003fea0003800000 */
.L_x_1044:
[----:B------:R-:W-:Y:S02]  /*b760*/  @!P5 FSEL R48, R9, R48, !P6 ;  /* 0x000000300930d208 */ /* 0x000fe40007000000 */
[----:B------:R-:W-:Y:S01]  /*b770*/  ISETP.GT.AND P5, PT, R10, R41, PT ;  /* 0x000000290a00720c */ /* 0x000fe20003fa4270 */
[----:B------:R-:W-:Y:S01]  /*b780*/  VIADD R10, R0, 0x10 ;  /* 0x00000010000a7836 */ /* 0x000fe20000000000 */
[----:B------:R-:W-:Y:S01]  /*b790*/  ISETP.NE.AND P6, PT, R8, RZ, PT ;  /* 0x000000ff0800720c */ /* 0x000fe20003fc5270 */
[----:B------:R-:W-:Y:S01]  /*b7a0*/  IMAD.MOV.U32 R5, RZ, RZ, R48 ;  /* 0x000000ffff057224 */ /* 0x000fe200078e0030 */
[----:B------:R-:W-:-:S11]  /*b7b0*/  SEL R9, R42, RZ, !P5 ;  /* 0x000000ff2a097207 */ /* 0x000fd60006800000 */
[----:B------:R-:W-:Y:S05]  /*b7c0*/  WARPSYNC.COLLECTIVE R4, `(.L_x_1045) ;  /* 0x0000000004087348 */ /* 0x000fea0003c00000 */
[----:B------:R0:W1:Y:S02]  /*b7d0*/  SHFL.DOWN P0, R42, R5, R6, R41 ;  /* 0x08000006052a7389 */ /* 0x0000640000000029 */
[----:B01----:R-:W-:Y:S05]  /*b7e0*/  ENDCOLLECTIVE ;  /* 0x000000000000791b */ /* 0x003fea0003800000 */
.L_x_1045:
[----:B------:R-:W-:-:S04]  /*b7f0*/  IMAD.IADD R52, R8, 0x1, R9 ;  /* 0x0000000108347824 */ /* 0x000fc800078e0209 */
[----:B------:R-:W-:Y:S02]  /*b800*/  IMAD.MOV.U32 R5, RZ, RZ, R52 ;  /* 0x000000ffff057224 */ /* 0x000fe400078e0034 */
[----:B------:R-:W-:Y:S02]  /*b810*/  IMAD.MOV.U32 R6, RZ, RZ, 0x8 ;  /* 0x00000008ff067424 */ /* 0x000fe400078e00ff */
[----:B------:R-:W-:-:S07]  /*b820*/  FADD R9, R48, R42 ;  /* 0x0000002a30097221 */ /* 0x000fce0000000000 */
[----:B------:R-:W-:Y:S05]  /*b830*/  WARPSYNC.COLLECTIVE R4, `(.L_x_1046) ;  /* 0x0000000004087348 */ /* 0x000fea0003c00000 */
[----:B------:R0:W1:Y:S02]  /*b840*/  SHFL.DOWN P0, R42, R5, R6, R41 ;  /* 0x08000006052a7389 */ /* 0x0000640000000029 */
[----:B01----:R-:W-:Y:S05]  /*b850*/  ENDCOLLECTIVE ;  /* 0x000000000000791b */ /* 0x003fea0003800000 */
.L_x_1046:
        /* <DEDUP_REMOVED lines=8> */
.L_x_1047:
[----:B------:R-:W-:-:S04]  /*b8e0*/  IMAD.IADD R9, R52, 0x1, R9 ;  /* 0x0000000134097824 */ /* 0x000fc800078e0209 */
[----:B------:R-:W-:Y:S02]  /*b8f0*/  IMAD.MOV.U32 R5, RZ, RZ, R9 ;  /* 0x000000ffff057224 */ /* 0x000fe400078e0009 */
[----:B------:R-:W-:Y:S02]  /*b900*/  IMAD.MOV.U32 R6, RZ, RZ, 0x10 ;  /* 0x00000010ff067424 */ /* 0x000fe400078e00ff */
[----:B------:R-:W-:-:S07]  /*b910*/  FADD R11, R48, R42 ;  /* 0x0000002a300b7221 */ /* 0x000fce0000000000 */
[----:B------:R-:W-:Y:S05]  /*b920*/  WARPSYNC.COLLECTIVE R4, `(.L_x_1048) ;  /* 0x0000000004087348 */ /* 0x000fea0003c00000 */
[----:B------:R0:W1:Y:S02]  /*b930*/  SHFL.DOWN P0, R42, R5, R6, R41 ;  /* 0x08000006052a7389 */ /* 0x0000640000000029 */
[----:B01----:R-:W-:Y:S05]  /*b940*/  ENDCOLLECTIVE ;  /* 0x000000000000791b */ /* 0x003fea0003800000 */
.L_x_1048:
[----:B------:R-:W-:Y:S02]  /*b950*/  @!P5 FSEL R48, R11, R48, !P6 ;  /* 0x000000300b30d208 */ /* 0x000fe40007000000 */
[----:B------:R-:W-:-:S03]  /*b960*/  ISETP.NE.AND P5, PT, R9, RZ, PT ;  /* 0x000000ff0900720c */ /* 0x000fc60003fa5270 */
[----:B------:R-:W-:Y:S02]  /*b970*/  IMAD.MOV.U32 R5, RZ, RZ, R48 ;  /* 0x000000ffff057224 */ /* 0x000fe400078e0030 */
[----:B------:R-:W-:-:S08]  /*b980*/  IMAD.MOV.U32 R8, RZ, RZ, R42 ;  /* 0x000000ffff087224 */ /* 0x000fd000078e002a */
[----:B------:R-:W-:Y:S05]  /*b990*/  WARPSYNC.COLLECTIVE R4, `(.L_x_1049) ;  /* 0x0000000004087348 */ /* 0x000fea0003c00000 */
[----:B------:R0:W1:Y:S02]  /*b9a0*/  SHFL.DOWN P0, R42, R5, R6, R41 ;  /* 0x08000006052a7389 */ /* 0x0000640000000029 */
[----:B01----:R-:W-:Y:S05]  /*b9b0*/  ENDCOLLECTIVE ;  /* 0x000000000000791b */ /* 0x003fea0003800000 */
.L_x_1049:
[----:B------:R-:W-:Y:S01]  /*b9c0*/  ISETP.GT.AND P0, PT, R10, R41, PT ;  /* 0x000000290a00720c */ /* 0x000fe20003f04270 */
[----:B------:R-:W-:-:S03]  /*b9d0*/  FADD R11, R48, R42 ;  /* 0x0000002a300b7221 */ /* 0x000fc60000000000 */
[----:B------:R-:W-:-:S09]  /*b9e0*/  SEL R8, R8, RZ, !P0 ;  /* 0x000000ff08087207 */ /* 0x000fd20004000000 */
[----:B------:R-:W-:Y:S02]  /*b9f0*/  @!P0 FSEL R48, R11, R48, !P5 ;  /* 0x000000300b308208 */ /* 0x000fe40006800000 */
[----:B------:R-:W-:Y:S02]  /*ba00*/  ISETP.NE.AND P0, PT, R40, RZ, PT ;  /* 0x000000ff2800720c */ /* 0x000fe40003f05270 */
[----:B------:R-:W-:-:S11]  /*ba10*/  IADD3 R40, PT, PT, R9, R8, R40 ;  /* 0x0000000809287210 */ /* 0x000fd60007ffe028 */
[----:B------:R-:W-:Y:S01]  /*ba20*/  @!P0 FADD R50, R48, R50 ;  /* 0x0000003230328221 */ /* 0x000fe20000000000 */
[----:B------:R-:W-:-:S03]  /*ba30*/  PLOP3.LUT P0, PT, P4, PT, PT, 0x80, 0x8 ;  /* 0x000000000008781c */ /* 0x000fc6000270f070 */
[----:B------:R-:W-:-:S10]  /*ba40*/  IMAD.MOV.U32 R48, RZ, RZ, R50 ;  /* 0x000000ffff307224 */ /* 0x000fd400078e0032 */
[----:B------:R-:W-:Y:S05]  /*ba50*/  WARPSYNC.COLLECTIVE R4, `(.L_x_1050) ;  /* 0x0000000004087348 */ /* 0x000fea0003c00000 */
[----:B------:R-:W-:Y:S01]  /*ba60*/  VOTE.ALL P0, P0 ;  /* 0x0000000000ff7806 */ /* 0x000fe20000000000 */
[----:B------:R-:W-:-:S12]  /*ba70*/  ENDCOLLECTIVE ;  /* 0x000000000000791b */ /* 0x000fd80003800000 */
.L_x_1050:
[----:B------:R-:W-:Y:S05]  /*ba80*/  BRA `(.L_x_1051) ;  /* 0xffffffd000407947 */ /* 0x000fea000383ffff */
.L_x_1052:
        /* <DEDUP_REMOVED lines=15> */
.L_x_1076:


//--------------------- .text._ZN6thrust24THRUST_300001_SM_1000_NS8cuda_cub4core6detail13_kernel_agentINS1_15__reduce_by_key9InitAgentIN3cub18CUB_300001_SM_100024ReduceByKeyScanTileStateIfiLb1EEEiPiEEJSA_iSB_EEEvDpT0_ --------------------------
	.section	.text._ZN6thrust24THRUST_300001_SM_1000_NS8cuda_cub4core6detail13_kernel_agentINS1_15__reduce_by_key9InitAgentIN3cub18CUB_300001_SM_100024ReduceByKeyScanTileStateIfiLb1EEEiPiEEJSA_iSB_EEEvDpT0_,"ax",@progbits
	.align	128
        .global         _ZN6thrust24THRUST_300001_SM_1000_NS8cuda_cub4core6detail13_kernel_agentINS1_15__reduce_by_key9InitAgentIN3cub18CUB_300001_SM_100024ReduceByKeyScanTileStateIfiLb1EEEiPiEEJSA_iSB_EEEvDpT0_
        .type           _ZN6thrust24THRUST_300001_SM_1000_NS8cuda_cub4core6detail13_kernel_agentINS1_15__reduce_by_key9InitAgentIN3cub18CUB_300001_SM_100024ReduceByKeyScanTileStateIfiLb1EEEiPiEEJSA_iSB_EEEvDpT0_,@function
        .size           _ZN6thrust24THRUST_300001_SM_1000_NS8cuda_cub4core6detail13_kernel_agentINS1_15__reduce_by_key9InitAgentIN3cub18CUB_300001_SM_100024ReduceByKeyScanTileStateIfiLb1EEEiPiEEJSA_iSB_EEEvDpT0_,(.L_x_1077 - _ZN6thrust24THRUST_300001_SM_1000_NS8cuda_cub4core6detail13_kernel_agentINS1_15__reduce_by_key9InitAgentIN3cub18CUB_300001_SM_100024ReduceByKeyScanTileStateIfiLb1EEEiPiEEJSA_iSB_EEEvDpT0_)
        .other          _ZN6thrust24THRUST_300001_SM_1000_NS8cuda_cub4core6detail13_kernel_agentINS1_15__reduce_by_key9InitAgentIN3cub18CUB_300001_SM_100024ReduceByKeyScanTileStateIfiLb1EEEiPiEEJSA_iSB_EEEvDpT0_,@"STO_CUDA_ENTRY STV_DEFAULT"
_ZN6thrust24THRUST_300001_SM_1000_NS8cuda_cub4core6detail13_kernel_agentINS1_15__reduce_by_key9InitAgentIN3cub18CUB_300001_SM_100024ReduceByKeyScanTileStateIfiLb1EEEiPiEEJSA_iSB_EEEvDpT0_:
.text._ZN6thrust24THRUST_300001_SM_1000_NS8cuda_cub4core6detail13_kernel_agentINS1_15__reduce_by_key9InitAgentIN3cub18CUB_300001_SM_100024ReduceByKeyScanTileStateIfiLb1EEEiPiEEJSA_iSB_EEEvDpT0_:
        /* <DEDUP_REMOVED lines=22> */
[----:B0-----:R-:W-:Y:S01]  /*0160*/  STG.E desc[UR4][R2.64], RZ ;  /* 0x000000ff02007986 */ /* 0x001fe2000c101904 */
[----:B------:R-:W-:Y:S05]  /*0170*/  EXIT ;  /* 0x000000000000794d */ /* 0x000fea0003800000 */
.L_x_1053:
        /* <DEDUP_REMOVED lines=16> */
.L_x_1077:


//--------------------- .nv.global.init           --------------------------
	.section	.nv.global.init,"aw",@progbits
	.align	4
.nv.global.init:
	.type		mrg32k3aM1SubSeq,@object
	.size		mrg32k3aM1SubSeq,(mrg32k3aM2SubSeq - mrg32k3aM1SubSeq)
mrg32k3aM1SubSeq:
        /*0000*/ 	.byte	0x0b, 0xcc, 0xee, 0x04, 0x73, 0x29, 0x8b, 0x6f, 0xf6, 0x53, 0x03, 0xf6, 0x23, 0xf6, 0xea, 0xda
        /* <DEDUP_REMOVED lines=125> */
	.type		mrg32k3aM2SubSeq,@object
	.size		mrg32k3aM2SubSeq,(mrg32k3aM1 - mrg32k3aM2SubSeq)
mrg32k3aM2SubSeq:
        /* <DEDUP_REMOVED lines=126> */
	.type		mrg32k3aM1,@object
	.size		mrg32k3aM1,(mrg32k3aM1Seq - mrg32k3aM1)
mrg32k3aM1:
        /* <DEDUP_REMOVED lines=144> */
	.type		mrg32k3aM1Seq,@object
	.size		mrg32k3aM1Seq,(mrg32k3aM2 - mrg32k3aM1Seq)
mrg32k3aM1Seq:
        /* <DEDUP_REMOVED lines=144> */
	.type		mrg32k3aM2,@object
	.size		mrg32k3aM2,(mrg32k3aM2Seq - mrg32k3aM2)
mrg32k3aM2:
        /* <DEDUP_REMOVED lines=144> */
	.type		mrg32k3aM2Seq,@object
	.size		mrg32k3aM2Seq,(precalc_xorwow_matrix - mrg32k3aM2Seq)
mrg32k3aM2Seq:
        /* <DEDUP_REMOVED lines=144> */
	.type		precalc_xorwow_matrix,@object
	.size		precalc_xorwow_matrix,(precalc_xorwow_offset_matrix - precalc_xorwow_matrix)
precalc_xorwow_matrix:
        /* <DEDUP_REMOVED lines=6400> */
	.type		precalc_xorwow_offset_matrix,@object
	.size		precalc_xorwow_offset_matrix,(.L_1 - precalc_xorwow_offset_matrix)
precalc_xorwow_offset_matrix:
        /* <DEDUP_REMOVED lines=6400> */
.L_1:


//--------------------- .nv.shared._ZN3cub18CUB_300001_SM_10006detail10radix_sort29DeviceRadixSortOnesweepKernelINS1_5radix10policy_hubIiiyE10Policy1000ELNS0_9SortOrderE0EiiyiiNS1_21identity_decomposer_tEEEvPT5_SB_PT3_PKSC_PT1_PKSG_PT2_PKSK_T4_iiT6_ --------------------------
	.section	.nv.shared._ZN3cub18CUB_300001_SM_10006detail10radix_sort29DeviceRadixSortOnesweepKernelINS1_5radix10policy_hubIiiyE10Policy1000ELNS0_9SortOrderE0EiiyiiNS1_21identity_decomposer_tEEEvPT5_SB_PT3_PKSC_PT1_PKSG_PT2_PKSK_T4_iiT6_,"aw",@nobits
	.sectionflags	@""
	.align	16
.nv.shared._ZN3cub18CUB_300001_SM_10006detail10radix_sort29DeviceRadixSortOnesweepKernelINS1_5radix10policy_hubIiiyE10Policy1000ELNS0_9SortOrderE0EiiyiiNS1_21identity_decomposer_tEEEvPT5_SB_PT3_PKSC_PT1_PKSG_PT2_PKSK_T4_iiT6_:
	.zero		29184


//--------------------- .nv.shared.reserved.0     --------------------------
	.section	.nv.shared.reserved.0,"aw",@nobits
	.weak		__nv_reservedSMEM_offset_0_alias
	.size		__nv_reservedSMEM_offset_0_alias, 0, 64
	.other		__nv_reservedSMEM_offset_0_alias,@"STO_CUDA_RESERVED_SHARED STV_DEFAULT"
__nv_reservedSMEM_offset_0_alias:
	.zero		0
	.zero		64


//--------------------- .nv.global                --------------------------
	.section	.nv.global,"aw",@nobits
.nv.global:
	.type		_ZN34_INTERNAL_79bf4064_4_k_cu_0ef1d8f96thrust24THRUST_300001_SM_1000_NS12placeholders2_8E,@object
	.size		_ZN34_INTERNAL_79bf4064_4_k_cu_0ef1d8f96thrust24THRUST_300001_SM_1000_NS12placeholders2_8E,(_ZN34_INTERNAL_79bf4064_4_k_cu_0ef1d8f94cuda3std3__436_GLOBAL__N__79bf4064_4_k_cu_0ef1d8f96ignoreE - _ZN34_INTERNAL_79bf4064_4_k_cu_0ef1d8f96thrust24THRUST_300001_SM_1000_NS12placeholders2_8E)
_ZN34_INTERNAL_79bf4064_4_k_cu_0ef1d8f96thrust24THRUST_300001_SM_1000_NS12placeholders2_8E:
	.zero		1
	.type		_ZN34_INTERNAL_79bf4064_4_k_cu_0ef1d8f94cuda3std3__436_GLOBAL__N__79bf4064_4_k_cu_0ef1d8f96ignoreE,@object
	.size		_ZN34_INTERNAL_79bf4064_4_k_cu_0ef1d8f94cuda3std3__436_GLOBAL__N__79bf4064_4_k_cu_0ef1d8f96ignoreE,(_ZN34_INTERNAL_79bf4064_4_k_cu_0ef1d8f94cuda3std6ranges3__45__cpo4dataE - _ZN34_INTERNAL_79bf4064_4_k_cu_0ef1d8f94cuda3std3__436_GLOBAL__N__79bf4064_4_k_cu_0ef1d8f96ignoreE)
_ZN34_INTERNAL_79bf4064_4_k_cu_0ef1d8f94cuda3std3__436_GLOBAL__N__79bf4064_4_k_cu_0ef1d8f96ignoreE:
	.zero		1
	.type		_ZN34_INTERNAL_79bf4064_4_k_cu_0ef1d8f94cuda3std6ranges3__45__cpo4dataE,@object
	.size		_ZN34_INTERNAL_79bf4064_4_k_cu_0ef1d8f94cuda3std6ranges3__45__cpo4dataE,(_ZN34_INTERNAL_79bf4064_4_k_cu_0ef1d8f96thrust24THRUST_300001_SM_1000_NS6system3cpp3parE - _ZN34_INTERNAL_79bf4064_4_k_cu_0ef1d8f94cuda3std6ranges3__45__cpo4dataE)
_ZN34_INTERNAL_79bf4064_4_k_cu_0ef1d8f94cuda3std6ranges3__45__cpo4dataE:
	.zero		1
	.type		_ZN34_INTERNAL_79bf4064_4_k_cu_0ef1d8f96thrust24THRUST_300001_SM_1000_NS6system3cpp3parE,@object
	.size		_ZN34_INTERNAL_79bf4064_4_k_cu_0ef1d8f96thrust24THRUST_300001_SM_1000_NS6system3cpp3parE,(_ZN34_INTERNAL_79bf4064_4_k_cu_0ef1d8f94cuda3std3__45__cpo5beginE - _ZN34_INTERNAL_79bf4064_4_k_cu_0ef1d8f96thrust24THRUST_300001_SM_1000_NS6system3cpp3parE)
_ZN34_INTERNAL_79bf4064_4_k_cu_0ef1d8f96thrust24THRUST_300001_SM_1000_NS6system3cpp3parE:
	.zero		1
	.type		_ZN34_INTERNAL_79bf4064_4_k_cu_0ef1d8f94cuda3std3__45__cpo5beginE,@object
	.size		_ZN34_INTERNAL_79bf4064_4_k_cu_0ef1d8f94cuda3std3__45__cpo5beginE,(_ZN34_INTERNAL_79bf4064_4_k_cu_0ef1d8f94cuda3std6ranges3__45__cpo5beginE - _ZN34_INTERNAL_79bf4064_4_k_cu_0ef1d8f94cuda3std3__45__cpo5beginE)
_ZN34_INTERNAL_79bf4064_4_k_cu_0ef1d8f94cuda3std3__45__cpo5beginE:
	.zero		1
	.type		_ZN34_INTERNAL_79bf4064_4_k_cu_0ef1d8f94cuda3std6ranges3__45__cpo5beginE,@object
	.size		_ZN34_INTERNAL_79bf4064_4_k_cu_0ef1d8f94cuda3std6ranges3__45__cpo5beginE,(_ZN34_INTERNAL_79bf4064_4_k_cu_0ef1d8f96thrust24THRUST_300001_SM_1000_NS6deviceE - _ZN34_INTERNAL_79bf4064_4_k_cu_0ef1d8f94cuda3std6ranges3__45__cpo5beginE)
_ZN34_INTERNAL_79bf4064_4_k_cu_0ef1d8f94cuda3std6ranges3__45__cpo5beginE:
	.zero		1
	.type		_ZN34_INTERNAL_79bf4064_4_k_cu_0ef1d8f96thrust24THRUST_300001_SM_1000_NS6deviceE,@object
	.size		_ZN34_INTERNAL_79bf4064_4_k_cu_0ef1d8f96thrust24THRUST_300001_SM_1000_NS6deviceE,(_ZN34_INTERNAL_79bf4064_4_k_cu_0ef1d8f94cuda3std3__47nulloptE - _ZN34_INTERNAL_79bf4064_4_k_cu_0ef1d8f96thrust24THRUST_300001_SM_1000_NS6deviceE)
_ZN34_INTERNAL_79bf4064_4_k_cu_0ef1d8f96thrust24THRUST_300001_SM_1000_NS6deviceE:
	.zero		1
	.type		_ZN34_INTERNAL_79bf4064_4_k_cu_0ef1d8f94cuda3std3__47nulloptE,@object
	.size		_ZN34_INTERNAL_79bf4064_4_k_cu_0ef1d8f94cuda3std3__47nulloptE,(_ZN34_INTERNAL_79bf4064_4_k_cu_0ef1d8f94cuda3std6ranges3__45__cpo8distanceE - _ZN34_INTERNAL_79bf4064_4_k_cu_0ef1d8f94cuda3std3__47nulloptE)
_ZN34_INTERNAL_79bf4064_4_k_cu_0ef1d8f94cuda3std3__47nulloptE:
	.zero		1
	.type		_ZN34_INTERNAL_79bf4064_4_k_cu_0ef1d8f94cuda3std6ranges3__45__cpo8distanceE,@object
	.size		_ZN34_INTERNAL_79bf4064_4_k_cu_0ef1d8f94cuda3std6ranges3__45__cpo8distanceE,(_ZN34_INTERNAL_79bf4064_4_k_cu_0ef1d8f96thrust24THRUST_300001_SM_1000_NS12placeholders2_4E - _ZN34_INTERNAL_79bf4064_4_k_cu_0ef1d8f94cuda3std6ranges3__45__cpo8distanceE)
_ZN34_INTERNAL_79bf4064_4_k_cu_0ef1d8f94cuda3std6ranges3__45__cpo8distanceE:
	.zero		1
	.type		_ZN34_INTERNAL_79bf4064_4_k_cu_0ef1d8f96thrust24THRUST_300001_SM_1000_NS12placeholders2_4E,@object
	.size		_ZN34_INTERNAL_79bf4064_4_k_cu_0ef1d8f96thrust24THRUST_300001_SM_1000_NS12placeholders2_4E,(_ZN34_INTERNAL_79bf4064_4_k_cu_0ef1d8f94cuda3std3__45__cpo6rbeginE - _ZN34_INTERNAL_79bf4064_4_k_cu_0ef1d8f96thrust24THRUST_300001_SM_1000_NS12placeholders2_4E)
_ZN34_INTERNAL_79bf4064_4_k_cu_0ef1d8f96thrust24THRUST_300001_SM_1000_NS12placeholders2_4E:
	.zero		1
	.type		_ZN34_INTERNAL_79bf4064_4_k_cu_0ef1d8f94cuda3std3__45__cpo6rbeginE,@object
	.size		_ZN34_INTERNAL_79bf4064_4_k_cu_0ef1d8f94cuda3std3__45__cpo6rbeginE,(_ZN34_INTERNAL_79bf4064_4_k_cu_0ef1d8f94cuda3std6ranges3__45__cpo7advanceE - _ZN34_INTERNAL_79bf4064_4_k_cu_0ef1d8f94cuda3std3__45__cpo6rbeginE)
_ZN34_INTERNAL_79bf4064_4_k_cu_0ef1d8f94cuda3std3__45__cpo6rbeginE:
	.zero		1
	.type		_ZN34_INTERNAL_79bf4064_4_k_cu_0ef1d8f94cuda3std6ranges3__45__cpo7advanceE,@object
	.size		_ZN34_INTERNAL_79bf4064_4_k_cu_0ef1d8f94cuda3std6ranges3__45__cpo7advanceE,(_ZN34_INTERNAL_79bf4064_4_k_cu_0ef1d8f96thrust24THRUST_300001_SM_1000_NS12placeholders3_10E - _ZN34_INTERNAL_79bf4064_4_k_cu_0ef1d8f94cuda3std6ranges3__45__cpo7advanceE)
_ZN34_INTERNAL_79bf4064_4_k_cu_0ef1d8f94cuda3std6ranges3__45__cpo7advanceE:
	.zero		1
	.type		_ZN34_INTERNAL_79bf4064_4_k_cu_0ef1d8f96thrust24THRUST_300001_SM_1000_NS12placeholders3_10E,@object
	.size		_ZN34_INTERNAL_79bf4064_4_k_cu_0ef1d8f96thrust24THRUST_300001_SM_1000_NS12placeholders3_10E,(_ZN34_INTERNAL_79bf4064_4_k_cu_0ef1d8f94cuda3std3__48in_placeE - _ZN34_INTERNAL_79bf4064_4_k_cu_0ef1d8f96thrust24THRUST_300001_SM_1000_NS12placeholders3_10E)
_ZN34_INTERNAL_79bf4064_4_k_cu_0ef1d8f96thrust24THRUST_300001_SM_1000_NS12placeholders3_10E:
	.zero		1
	.type		_ZN34_INTERNAL_79bf4064_4_k_cu_0ef1d8f94cuda3std3__48in_placeE,@object
	.size		_ZN34_INTERNAL_79bf4064_4_k_cu_0ef1d8f94cuda3std3__48in_placeE,(_ZN34_INTERNAL_79bf4064_4_k_cu_0ef1d8f94cuda3std6ranges3__45__cpo4sizeE - _ZN34_INTERNAL_79bf4064_4_k_cu_0ef1d8f94cuda3std3__48in_placeE)
_ZN34_INTERNAL_79bf4064_4_k_cu_0ef1d8f94cuda3std3__48in_placeE:
	.zero		1
	.type		_ZN34_INTERNAL_79bf4064_4_k_cu_0ef1d8f94cuda3std6ranges3__45__cpo4sizeE,@object
	.size		_ZN34_INTERNAL_79bf4064_4_k_cu_0ef1d8f94cuda3std6ranges3__45__cpo4sizeE,(_ZN34_INTERNAL_79bf4064_4_k_cu_0ef1d8f96thrust24THRUST_300001_SM_1000_NS12placeholders2_2E - _ZN34_INTERNAL_79bf4064_4_k_cu_0ef1d8f94cuda3std6ranges3__45__cpo4sizeE)
_ZN34_INTERNAL_79bf4064_4_k_cu_0ef1d8f94cuda3std6ranges3__45__cpo4sizeE:
	.zero		1
	.type		_ZN34_INTERNAL_79bf4064_4_k_cu_0ef1d8f96thrust24THRUST_300001_SM_1000_NS12placeholders2_2E,@object
	.size		_ZN34_INTERNAL_79bf4064_4_k_cu_0ef1d8f96thrust24THRUST_300001_SM_1000_NS12placeholders2_2E,(_ZN34_INTERNAL_79bf4064_4_k_cu_0ef1d8f94cuda3std3__45__cpo6cbeginE - _ZN34_INTERNAL_79bf4064_4_k_cu_0ef1d8f96thrust24THRUST_300001_SM_1000_NS12placeholders2_2E)
_ZN34_INTERNAL_79bf4064_4_k_cu_0ef1d8f96thrust24THRUST_300001_SM_1000_NS12placeholders2_2E:
	.zero		1
	.type		_ZN34_INTERNAL_79bf4064_4_k_cu_0ef1d8f94cuda3std3__45__cpo6cbeginE,@object
	.size		_ZN34_INTERNAL_79bf4064_4_k_cu_0ef1d8f94cuda3std3__45__cpo6cbeginE,(_ZN34_INTERNAL_79bf4064_4_k_cu_0ef1d8f94cuda3std6ranges3__45__cpo6cbeginE - _ZN34_INTERNAL_79bf4064_4_k_cu_0ef1d8f94cuda3std3__45__cpo6cbeginE)
_ZN34_INTERNAL_79bf4064_4_k_cu_0ef1d8f94cuda3std3__45__cpo6cbeginE:
	.zero		1
	.type		_ZN34_INTERNAL_79bf4064_4_k_cu_0ef1d8f94cuda3std6ranges3__45__cpo6cbeginE,@object
	.size		_ZN34_INTERNAL_79bf4064_4_k_cu_0ef1d8f94cuda3std6ranges3__45__cpo6cbeginE,(_ZN34_INTERNAL_79bf4064_4_k_cu_0ef1d8f96thrust24THRUST_300001_SM_1000_NS12placeholders2_6E - _ZN34_INTERNAL_79bf4064_4_k_cu_0ef1d8f94cuda3std6ranges3__45__cpo6cbeginE)
_ZN34_INTERNAL_79bf4064_4_k_cu_0ef1d8f94cuda3std6ranges3__45__cpo6cbeginE:
	.zero		1
	.type		_ZN34_INTERNAL_79bf4064_4_k_cu_0ef1d8f96thrust24THRUST_300001_SM_1000_NS12placeholders2_6E,@object
	.size		_ZN34_INTERNAL_79bf4064_4_k_cu_0ef1d8f96thrust24THRUST_300001_SM_1000_NS12placeholders2_6E,(_ZN34_INTERNAL_79bf4064_4_k_cu_0ef1d8f94cuda3std3__45__cpo7crbeginE - _ZN34_INTERNAL_79bf4064_4_k_cu_0ef1d8f96thrust24THRUST_300001_SM_1000_NS12placeholders2_6E)
_ZN34_INTERNAL_79bf4064_4_k_cu_0ef1d8f96thrust24THRUST_300001_SM_1000_NS12placeholders2_6E:
	.zero		1
	.type		_ZN34_INTERNAL_79bf4064_4_k_cu_0ef1d8f94cuda3std3__45__cpo7crbeginE,@object
	.size		_ZN34_INTERNAL_79bf4064_4_k_cu_0ef1d8f94cuda3std3__45__cpo7crbeginE,(_ZN34_INTERNAL_79bf4064_4_k_cu_0ef1d8f94cuda3std6ranges3__45__cpo4nextE - _ZN34_INTERNAL_79bf4064_4_k_cu_0ef1d8f94cuda3std3__45__cpo7crbeginE)
_ZN34_INTERNAL_79bf4064_4_k_cu_0ef1d8f94cuda3std3__45__cpo7crbeginE:
	.zero		1
	.type		_ZN34_INTERNAL_79bf4064_4_k_cu_0ef1d8f94cuda3std6ranges3__45__cpo4nextE,@object
	.size		_ZN34_INTERNAL_79bf4064_4_k_cu_0ef1d8f94cuda3std6ranges3__45__cpo4nextE,(_ZN34_INTERNAL_79bf4064_4_k_cu_0ef1d8f94cuda3std6ranges3__45__cpo4swapE - _ZN34_INTERNAL_79bf4064_4_k_cu_0ef1d8f94cuda3std6ranges3__45__cpo4nextE)
_ZN34_INTERNAL_79bf4064_4_k_cu_0ef1d8f94cuda3std6ranges3__45__cpo4nextE:
	.zero		1
	.type		_ZN34_INTERNAL_79bf4064_4_k_cu_0ef1d8f94cuda3std6ranges3__45__cpo4swapE,@object
	.size		_ZN34_INTERNAL_79bf4064_4_k_cu_0ef1d8f94cuda3std6ranges3__45__cpo4swapE,(_ZN34_INTERNAL_79bf4064_4_k_cu_0ef1d8f96thrust24THRUST_300001_SM_1000_NS8cuda_cub10par_nosyncE - _ZN34_INTERNAL_79bf4064_4_k_cu_0ef1d8f94cuda3std6ranges3__45__cpo4swapE)
_ZN34_INTERNAL_79bf4064_4_k_cu_0ef1d8f94cuda3std6ranges3__45__cpo4swapE:
	.zero		1
	.type		_ZN34_INTERNAL_79bf4064_4_k_cu_0ef1d8f96thrust24THRUST_300001_SM_1000_NS8cuda_cub10par_nosyncE,@object
	.size		_ZN34_INTERNAL_79bf4064_4_k_cu_0ef1d8f96thrust24THRUST_300001_SM_1000_NS8cuda_cub10par_nosyncE,(_ZN34_INTERNAL_79bf4064_4_k_cu_0ef1d8f96thrust24THRUST_300001_SM_1000_NS3seqE - _ZN34_INTERNAL_79bf4064_4_k_cu_0ef1d8f96thrust24THRUST_300001_SM_1000_NS8cuda_cub10par_nosyncE)
_ZN34_INTERNAL_79bf4064_4_k_cu_0ef1d8f96thrust24THRUST_300001_SM_1000_NS8cuda_cub10par_nosyncE:
	.zero		1
	.type		_ZN34_INTERNAL_79bf4064_4_k_cu_0ef1d8f96thrust24THRUST_300001_SM_1000_NS3seqE,@object
	.size		_ZN34_INTERNAL_79bf4064_4_k_cu_0ef1d8f96thrust24THRUST_300001_SM_1000_NS3seqE,(_ZN34_INTERNAL_79bf4064_4_k_cu_0ef1d8f94cuda3std3__420unreachable_sentinelE - _ZN34_INTERNAL_79bf4064_4_k_cu_0ef1d8f96thrust24THRUST_300001_SM_1000_NS3seqE)
_ZN34_INTERNAL_79bf4064_4_k_cu_0ef1d8f96thrust24THRUST_300001_SM_1000_NS3seqE:
	.zero		1
	.type		_ZN34_INTERNAL_79bf4064_4_k_cu_0ef1d8f94cuda3std3__420unreachable_sentinelE,@object
	.size		_ZN34_INTERNAL_79bf4064_4_k_cu_0ef1d8f94cuda3std3__420unreachable_sentinelE,(_ZN34_INTERNAL_79bf4064_4_k_cu_0ef1d8f94cuda3std6ranges3__45__cpo5ssizeE - _ZN34_INTERNAL_79bf4064_4_k_cu_0ef1d8f94cuda3std3__420unreachable_sentinelE)
_ZN34_INTERNAL_79bf4064_4_k_cu_0ef1d8f94cuda3std3__420unreachable_sentinelE:
	.zero		1
	.type		_ZN34_INTERNAL_79bf4064_4_k_cu_0ef1d8f94cuda3std6ranges3__45__cpo5ssizeE,@object
	.size		_ZN34_INTERNAL_79bf4064_4_k_cu_0ef1d8f94cuda3std6ranges3__45__cpo5ssizeE,(_ZN34_INTERNAL_79bf4064_4_k_cu_0ef1d8f96thrust24THRUST_300001_SM_1000_NS12placeholders2_3E - _ZN34_INTERNAL_79bf4064_4_k_cu_0ef1d8f94cuda3std6ranges3__45__cpo5ssizeE)
_ZN34_INTERNAL_79bf4064_4_k_cu_0ef1d8f94cuda3std6ranges3__45__cpo5ssizeE:
	.zero		1
	.type		_ZN34_INTERNAL_79bf4064_4_k_cu_0ef1d8f96thrust24THRUST_300001_SM_1000_NS12placeholders2_3E,@object
	.size		_ZN34_INTERNAL_79bf4064_4_k_cu_0ef1d8f96thrust24THRUST_300001_SM_1000_NS12placeholders2_3E,(_ZN34_INTERNAL_79bf4064_4_k_cu_0ef1d8f94cuda3std3__45__cpo4cendE - _ZN34_INTERNAL_79bf4064_4_k_cu_0ef1d8f96thrust24THRUST_300001_SM_1000_NS12placeholders2_3E)
_ZN34_INTERNAL_79bf4064_4_k_cu_0ef1d8f96thrust24THRUST_300001_SM_1000_NS12placeholders2_3E:
	.zero		1
	.type		_ZN34_INTERNAL_79bf4064_4_k_cu_0ef1d8f94cuda3std3__45__cpo4cendE,@object
	.size		_ZN34_INTERNAL_79bf4064_4_k_cu_0ef1d8f94cuda3std3__45__cpo4cendE,(_ZN34_INTERNAL_79bf4064_4_k_cu_0ef1d8f94cuda3std6ranges3__45__cpo4cendE - _ZN34_INTERNAL_79bf4064_4_k_cu_0ef1d8f94cuda3std3__45__cpo4cendE)
_ZN34_INTERNAL_79bf4064_4_k_cu_0ef1d8f94cuda3std3__45__cpo4cendE:
	.zero		1
	.type		_ZN34_INTERNAL_79bf4064_4_k_cu_0ef1d8f94cuda3std6ranges3__45__cpo4cendE,@object
	.size		_ZN34_INTERNAL_79bf4064_4_k_cu_0ef1d8f94cuda3std6ranges3__45__cpo4cendE,(_ZN34_INTERNAL_79bf4064_4_k_cu_0ef1d8f96thrust24THRUST_300001_SM_1000_NS12placeholders2_7E - _ZN34_INTERNAL_79bf4064_4_k_cu_0ef1d8f94cuda3std6ranges3__45__cpo4cendE)
_ZN34_INTERNAL_79bf4064_4_k_cu_0ef1d8f94cuda3std6ranges3__45__cpo4cendE:
	.zero		1
	.type		_ZN34_INTERNAL_79bf4064_4_k_cu_0ef1d8f96thrust24THRUST_300001_SM_1000_NS12placeholders2_7E,@object
	.size		_ZN34_INTERNAL_79bf4064_4_k_cu_0ef1d8f96thrust24THRUST_300001_SM_1000_NS12placeholders2_7E,(_ZN34_INTERNAL_79bf4064_4_k_cu_0ef1d8f94cuda3std3__45__cpo5crendE - _ZN34_INTERNAL_79bf4064_4_k_cu_0ef1d8f96thrust24THRUST_300001_SM_1000_NS12placeholders2_7E)
_ZN34_INTERNAL_79bf4064_4_k_cu_0ef1d8f96thrust24THRUST_300001_SM_1000_NS12placeholders2_7E:
	.zero		1
	.type		_ZN34_INTERNAL_79bf4064_4_k_cu_0ef1d8f94cuda3std3__45__cpo5crendE,@object
	.size		_ZN34_INTERNAL_79bf4064_4_k_cu_0ef1d8f94cuda3std3__45__cpo5crendE,(_ZN34_INTERNAL_79bf4064_4_k_cu_0ef1d8f94cuda3std6ranges3__45__cpo4prevE - _ZN34_INTERNAL_79bf4064_4_k_cu_0ef1d8f94cuda3std3__45__cpo5crendE)
_ZN34_INTERNAL_79bf4064_4_k_cu_0ef1d8f94cuda3std3__45__cpo5crendE:
	.zero		1
	.type		_ZN34_INTERNAL_79bf4064_4_k_cu_0ef1d8f94cuda3std6ranges3__45__cpo4prevE,@object
	.size		_ZN34_INTERNAL_79bf4064_4_k_cu_0ef1d8f94cuda3std6ranges3__45__cpo4prevE,(_ZN34_INTERNAL_79bf4064_4_k_cu_0ef1d8f94cuda3std6ranges3__45__cpo9iter_moveE - _ZN34_INTERNAL_79bf4064_4_k_cu_0ef1d8f94cuda3std6ranges3__45__cpo4prevE)
_ZN34_INTERNAL_79bf4064_4_k_cu_0ef1d8f94cuda3std6ranges3__45__cpo4prevE:
	.zero		1
	.type		_ZN34_INTERNAL_79bf4064_4_k_cu_0ef1d8f94cuda3std6ranges3__45__cpo9iter_moveE,@object
	.size		_ZN34_INTERNAL_79bf4064_4_k_cu_0ef1d8f94cuda3std6ranges3__45__cpo9iter_moveE,(_ZN34_INTERNAL_79bf4064_4_k_cu_0ef1d8f96thrust24THRUST_300001_SM_1000_NS6system6detail10sequential3seqE - _ZN34_INTERNAL_79bf4064_4_k_cu_0ef1d8f94cuda3std6ranges3__45__cpo9iter_moveE)
_ZN34_INTERNAL_79bf4064_4_k_cu_0ef1d8f94cuda3std6ranges3__45__cpo9iter_moveE:
	.zero		1
	.type		_ZN34_INTERNAL_79bf4064_4_k_cu_0ef1d8f96thrust24THRUST_300001_SM_1000_NS6system6detail10sequential3seqE,@object
	.size		_ZN34_INTERNAL_79bf4064_4_k_cu_0ef1d8f96thrust24THRUST_300001_SM_1000_NS6system6detail10sequential3seqE,(_ZN34_INTERNAL_79bf4064_4_k_cu_0ef1d8f96thrust24THRUST_300001_SM_1000_NS12placeholders2_9E - _ZN34_INTERNAL_79bf4064_4_k_cu_0ef1d8f96thrust24THRUST_300001_SM_1000_NS6system6detail10sequential3seqE)
_ZN34_INTERNAL_79bf4064_4_k_cu_0ef1d8f96thrust24THRUST_300001_SM_1000_NS6system6detail10sequential3seqE:
	.zero		1
	.type		_ZN34_INTERNAL_79bf4064_4_k_cu_0ef1d8f96thrust24THRUST_300001_SM_1000_NS12placeholders2_9E,@object
	.size		_ZN34_INTERNAL_79bf4064_4_k_cu_0ef1d8f96thrust24THRUST_300001_SM_1000_NS12placeholders2_9E,(_ZN34_INTERNAL_79bf4064_4_k_cu_0ef1d8f94cuda3std3__419piecewise_constructE - _ZN34_INTERNAL_79bf4064_4_k_cu_0ef1d8f96thrust24THRUST_300001_SM_1000_NS12placeholders2_9E)
_ZN34_INTERNAL_79bf4064_4_k_cu_0ef1d8f96thrust24THRUST_300001_SM_1000_NS12placeholders2_9E:
	.zero		1
	.type		_ZN34_INTERNAL_79bf4064_4_k_cu_0ef1d8f94cuda3std3__419piecewise_constructE,@object
	.size		_ZN34_INTERNAL_79bf4064_4_k_cu_0ef1d8f94cuda3std3__419piecewise_constructE,(_ZN34_INTERNAL_79bf4064_4_k_cu_0ef1d8f94cuda3std6ranges3__45__cpo5cdataE - _ZN34_INTERNAL_79bf4064_4_k_cu_0ef1d8f94cuda3std3__419piecewise_constructE)
_ZN34_INTERNAL_79bf4064_4_k_cu_0ef1d8f94cuda3std3__419piecewise_constructE:
	.zero		1
	.type		_ZN34_INTERNAL_79bf4064_4_k_cu_0ef1d8f94cuda3std6ranges3__45__cpo5cdataE,@object
	.size		_ZN34_INTERNAL_79bf4064_4_k_cu_0ef1d8f94cuda3std6ranges3__45__cpo5cdataE,(_ZN34_INTERNAL_79bf4064_4_k_cu_0ef1d8f96thrust24THRUST_300001_SM_1000_NS12placeholders2_1E - _ZN34_INTERNAL_79bf4064_4_k_cu_0ef1d8f94cuda3std6ranges3__45__cpo5cdataE)
_ZN34_INTERNAL_79bf4064_4_k_cu_0ef1d8f94cuda3std6ranges3__45__cpo5cdataE:
	.zero		1
	.type		_ZN34_INTERNAL_79bf4064_4_k_cu_0ef1d8f96thrust24THRUST_300001_SM_1000_NS12placeholders2_1E,@object
	.size		_ZN34_INTERNAL_79bf4064_4_k_cu_0ef1d8f96thrust24THRUST_300001_SM_1000_NS12placeholders2_1E,(_ZN34_INTERNAL_79bf4064_4_k_cu_0ef1d8f94cuda3std3__45__cpo3endE - _ZN34_INTERNAL_79bf4064_4_k_cu_0ef1d8f96thrust24THRUST_300001_SM_1000_NS12placeholders2_1E)
_ZN34_INTERNAL_79bf4064_4_k_cu_0ef1d8f96thrust24THRUST_300001_SM_1000_NS12placeholders2_1E:
	.zero		1
	.type		_ZN34_INTERNAL_79bf4064_4_k_cu_0ef1d8f94cuda3std3__45__cpo3endE,@object
	.size		_ZN34_INTERNAL_79bf4064_4_k_cu_0ef1d8f94cuda3std3__45__cpo3endE,(_ZN34_INTERNAL_79bf4064_4_k_cu_0ef1d8f94cuda3std6ranges3__45__cpo3endE - _ZN34_INTERNAL_79bf4064_4_k_cu_0ef1d8f94cuda3std3__45__cpo3endE)
_ZN34_INTERNAL_79bf4064_4_k_cu_0ef1d8f94cuda3std3__45__cpo3endE:
	.zero		1
	.type		_ZN34_INTERNAL_79bf4064_4_k_cu_0ef1d8f94cuda3std6ranges3__45__cpo3endE,@object
	.size		_ZN34_INTERNAL_79bf4064_4_k_cu_0ef1d8f94cuda3std6ranges3__45__cpo3endE,(_ZN34_INTERNAL_79bf4064_4_k_cu_0ef1d8f96thrust24THRUST_300001_SM_1000_NS12placeholders2_5E - _ZN34_INTERNAL_79bf4064_4_k_cu_0ef1d8f94cuda3std6ranges3__45__cpo3endE)
_ZN34_INTERNAL_79bf4064_4_k_cu_0ef1d8f94cuda3std6ranges3__45__cpo3endE:
	.zero		1
	.type		_ZN34_INTERNAL_79bf4064_4_k_cu_0ef1d8f96thrust24THRUST_300001_SM_1000_NS12placeholders2_5E,@object
	.size		_ZN34_INTERNAL_79bf4064_4_k_cu_0ef1d8f96thrust24THRUST_300001_SM_1000_NS12placeholders2_5E,(_ZN34_INTERNAL_79bf4064_4_k_cu_0ef1d8f94cuda3std3__45__cpo4rendE - _ZN34_INTERNAL_79bf4064_4_k_cu_0ef1d8f96thrust24THRUST_300001_SM_1000_NS12placeholders2_5E)
_ZN34_INTERNAL_79bf4064_4_k_cu_0ef1d8f96thrust24THRUST_300001_SM_1000_NS12placeholders2_5E:
	.zero		1
	.type		_ZN34_INTERNAL_79bf4064_4_k_cu_0ef1d8f94cuda3std3__45__cpo4rendE,@object
	.size		_ZN34_INTERNAL_79bf4064_4_k_cu_0ef1d8f94cuda3std3__45__cpo4rendE,(_ZN34_INTERNAL_79bf4064_4_k_cu_0ef1d8f94cuda3std6ranges3__45__cpo9iter_swapE - _ZN34_INTERNAL_79bf4064_4_k_cu_0ef1d8f94cuda3std3__45__cpo4rendE)
_ZN34_INTERNAL_79bf4064_4_k_cu_0ef1d8f94cuda3std3__45__cpo4rendE:
	.zero		1
	.type		_ZN34_INTERNAL_79bf4064_4_k_cu_0ef1d8f94cuda3std6ranges3__45__cpo9iter_swapE,@object
	.size		_ZN34_INTERNAL_79bf4064_4_k_cu_0ef1d8f94cuda3std6ranges3__45__cpo9iter_swapE,(_ZN34_INTERNAL_79bf4064_4_k_cu_0ef1d8f94cuda3std3__48unexpectE - _ZN34_INTERNAL_79bf4064_4_k_cu_0ef1d8f94cuda3std6ranges3__45__cpo9iter_swapE)
_ZN34_INTERNAL_79bf4064_4_k_cu_0ef1d8f94cuda3std6ranges3__45__cpo9iter_swapE:
	.zero		1
	.type		_ZN34_INTERNAL_79bf4064_4_k_cu_0ef1d8f94cuda3std3__48unexpectE,@object
	.size		_ZN34_INTERNAL_79bf4064_4_k_cu_0ef1d8f94cuda3std3__48unexpectE,(_ZN34_INTERNAL_79bf4064_4_k_cu_0ef1d8f96thrust24THRUST_300001_SM_1000_NS8cuda_cub3parE - _ZN34_INTERNAL_79bf4064_4_k_cu_0ef1d8f94cuda3std3__48unexpectE)
_ZN34_INTERNAL_79bf4064_4_k_cu_0ef1d8f94cuda3std3__48unexpectE:
	.zero		1
	.type		_ZN34_INTERNAL_79bf4064_4_k_cu_0ef1d8f96thrust24THRUST_300001_SM_1000_NS8cuda_cub3parE,@object
	.size		_ZN34_INTERNAL_79bf4064_4_k_cu_0ef1d8f96thrust24THRUST_300001_SM_1000_NS8cuda_cub3parE,(.L_38 - _ZN34_INTERNAL_79bf4064_4_k_cu_0ef1d8f96thrust24THRUST_300001_SM_1000_NS8cuda_cub3parE)
_ZN34_INTERNAL_79bf4064_4_k_cu_0ef1d8f96thrust24THRUST_300001_SM_1000_NS8cuda_cub3parE:
	.zero		1
.L_38:


//--------------------- .nv.shared._ZN3cub18CUB_300001_SM_10006detail10radix_sort33DeviceRadixSortExclusiveSumKernelINS1_5radix10policy_hubIiiyE10Policy1000EyEEvPT0_ --------------------------
	.section	.nv.shared._ZN3cub18CUB_300001_SM_10006detail10radix_sort33DeviceRadixSortExclusiveSumKernelINS1_5radix10policy_hubIiiyE10Policy1000EyEEvPT0_,"aw",@nobits
	.sectionflags	@""
	.align	16
.nv.shared._ZN3cub18CUB_300001_SM_10006detail10radix_sort33DeviceRadixSortExclusiveSumKernelINS1_5radix10policy_hubIiiyE10Policy1000EyEEvPT0_:
	.zero		3360


//--------------------- .nv.shared._ZN3cub18CUB_300001_SM_10006detail10radix_sort30DeviceRadixSortHistogramKernelINS1_5radix10policy_hubIiiyE10Policy1000ELNS0_9SortOrderE0EiyNS1_21identity_decomposer_tEEEvPT2_PKT1_SA_iiT3_ --------------------------
	.section	.nv.shared._ZN3cub18CUB_300001_SM_10006detail10radix_sort30DeviceRadixSortHistogramKernelINS1_5radix10policy_hubIiiyE10Policy1000ELNS0_9SortOrderE0EiyNS1_21identity_decomposer_tEEEvPT2_PKT1_SA_iiT3_,"aw",@nobits
	.sectionflags	@""
	.align	16
.nv.shared._ZN3cub18CUB_300001_SM_10006detail10radix_sort30DeviceRadixSortHistogramKernelINS1_5radix10policy_hubIiiyE10Policy1000ELNS0_9SortOrderE0EiyNS1_21identity_decomposer_tEEEvPT2_PKT1_SA_iiT3_:
	.zero		5120


//--------------------- .nv.shared._ZN3cub18CUB_300001_SM_10006detail10radix_sort31DeviceRadixSortSingleTileKernelINS1_5radix10policy_hubIiiyE10Policy1000ELNS0_9SortOrderE0EiiyNS1_21identity_decomposer_tEEEvPKT1_PSA_PKT2_PSE_T3_iiT4_ --------------------------
	.section	.nv.shared._ZN3cub18CUB_300001_SM_10006detail10radix_sort31DeviceRadixSortSingleTileKernelINS1_5radix10policy_hubIiiyE10Policy1000ELNS0_9SortOrderE0EiiyNS1_21identity_decomposer_tEEEvPKT1_PSA_PKT2_PSE_T3_iiT4_,"aw",@nobits
	.sectionflags	@""
	.align	16
.nv.shared._ZN3cub18CUB_300001_SM_10006detail10radix_sort31DeviceRadixSortSingleTileKernelINS1_5radix10policy_hubIiiyE10Policy1000ELNS0_9SortOrderE0EiiyNS1_21identity_decomposer_tEEEvPKT1_PSA_PKT2_PSE_T3_iiT4_:
	.zero		34880


//--------------------- .nv.shared._ZN3cub18CUB_300001_SM_10006detail6reduce28DeviceReduceSingleTileKernelINS2_10policy_hubIfyN4cuda3__47maximumIfEEE10Policy1000EPfSB_iS8_ffNS5_3std3__410__identityEEEvT0_T1_T2_T3_T4_T6_ --------------------------
	.section	.nv.shared._ZN3cub18CUB_300001_SM_10006detail6reduce28DeviceReduceSingleTileKernelINS2_10policy_hubIfyN4cuda3__47maximumIfEEE10Policy1000EPfSB_iS8_ffNS5_3std3__410__identityEEEvT0_T1_T2_T3_T4_T6_,"aw",@nobits
	.sectionflags	@""
	.align	16
.nv.shared._ZN3cub18CUB_300001_SM_10006detail6reduce28DeviceReduceSingleTileKernelINS2_10policy_hubIfyN4cuda3__47maximumIfEEE10Policy1000EPfSB_iS8_ffNS5_3std3__410__identityEEEvT0_T1_T2_T3_T4_T6_:
	.zero		1072


//--------------------- .nv.shared._ZN3cub18CUB_300001_SM_10006detail6reduce18DeviceReduceKernelINS2_10policy_hubIfyN4cuda3__47maximumIfEEE10Policy1000EN6thrust24THRUST_300001_SM_1000_NS12zip_iteratorINS5_3std3__45tupleIJNSC_6detail15normal_iteratorINSC_10device_ptrIfEEEESL_EEEEEyS8_f17MaxCentroidChangeEEvT0_PT3_T1_NS0_13GridEvenShareISS_EET2_T4_ --------------------------
	.section	.nv.shared._ZN3cub18CUB_300001_SM_10006detail6reduce18DeviceReduceKernelINS2_10policy_hubIfyN4cuda3__47maximumIfEEE10Policy1000EN6thrust24THRUST_300001_SM_1000_NS12zip_iteratorINS5_3std3__45tupleIJNSC_6detail15normal_iteratorINSC_10device_ptrIfEEEESL_EEEEEyS8_f17MaxCentroidChangeEEvT0_PT3_T1_NS0_13GridEvenShareISS_EET2_T4_,"aw",@nobits
	.sectionflags	@""
	.align	16
.nv.shared._ZN3cub18CUB_300001_SM_10006detail6reduce18DeviceReduceKernelINS2_10policy_hubIfyN4cuda3__47maximumIfEEE10Policy1000EN6thrust24THRUST_300001_SM_1000_NS12zip_iteratorINS5_3std3__45tupleIJNSC_6detail15normal_iteratorINSC_10device_ptrIfEEEESL_EEEEEyS8_f17MaxCentroidChangeEEvT0_PT3_T1_NS0_13GridEvenShareISS_EET2_T4_:
	.zero		1072


//--------------------- .nv.shared._ZN3cub18CUB_300001_SM_10006detail6reduce28DeviceReduceSingleTileKernelINS2_10policy_hubIfyN4cuda3__47maximumIfEEE10Policy1000EN6thrust24THRUST_300001_SM_1000_NS12zip_iteratorINS5_3std3__45tupleIJNSC_6detail15normal_iteratorINSC_10device_ptrIfEEEESL_EEEEEPfyS8_ff17MaxCentroidChangeEEvT0_T1_T2_T3_T4_T6_ --------------------------
	.section	.nv.shared._ZN3cub18CUB_300001_SM_10006detail6reduce28DeviceReduceSingleTileKernelINS2_10policy_hubIfyN4cuda3__47maximumIfEEE10Policy1000EN6thrust24THRUST_300001_SM_1000_NS12zip_iteratorINS5_3std3__45tupleIJNSC_6detail15normal_iteratorINSC_10device_ptrIfEEEESL_EEEEEPfyS8_ff17MaxCentroidChangeEEvT0_T1_T2_T3_T4_T6_,"aw",@nobits
	.sectionflags	@""
	.align	16
.nv.shared._ZN3cub18CUB_300001_SM_10006detail6reduce28DeviceReduceSingleTileKernelINS2_10policy_hubIfyN4cuda3__47maximumIfEEE10Policy1000EN6thrust24THRUST_300001_SM_1000_NS12zip_iteratorINS5_3std3__45tupleIJNSC_6detail15normal_iteratorINSC_10device_ptrIfEEEESL_EEEEEPfyS8_ff17MaxCentroidChangeEEvT0_T1_T2_T3_T4_T6_:
	.zero		1072


//--------------------- .nv.shared._ZN3cub18CUB_300001_SM_10006detail6reduce28DeviceReduceSingleTileKernelINS2_10policy_hubIfjN4cuda3__47maximumIfEEE10Policy1000EPfSB_iS8_ffNS5_3std3__410__identityEEEvT0_T1_T2_T3_T4_T6_ --------------------------
	.section	.nv.shared._ZN3cub18CUB_300001_SM_10006detail6reduce28DeviceReduceSingleTileKernelINS2_10policy_hubIfjN4cuda3__47maximumIfEEE10Policy1000EPfSB_iS8_ffNS5_3std3__410__identityEEEvT0_T1_T2_T3_T4_T6_,"aw",@nobits
	.sectionflags	@""
	.align	16
.nv.shared._ZN3cub18CUB_300001_SM_10006detail6reduce28DeviceReduceSingleTileKernelINS2_10policy_hubIfjN4cuda3__47maximumIfEEE10Policy1000EPfSB_iS8_ffNS5_3std3__410__identityEEEvT0_T1_T2_T3_T4_T6_:
	.zero		1072


//--------------------- .nv.shared._ZN3cub18CUB_300001_SM_10006detail6reduce18DeviceReduceKernelINS2_10policy_hubIfjN4cuda3__47maximumIfEEE10Policy1000EN6thrust24THRUST_300001_SM_1000_NS12zip_iteratorINS5_3std3__45tupleIJNSC_6detail15normal_iteratorINSC_10device_ptrIfEEEESL_EEEEEjS8_f17MaxCentroidChangeEEvT0_PT3_T1_NS0_13GridEvenShareISS_EET2_T4_ --------------------------
	.section	.nv.shared._ZN3cub18CUB_300001_SM_10006detail6reduce18DeviceReduceKernelINS2_10policy_hubIfjN4cuda3__47maximumIfEEE10Policy1000EN6thrust24THRUST_300001_SM_1000_NS12zip_iteratorINS5_3std3__45tupleIJNSC_6detail15normal_iteratorINSC_10device_ptrIfEEEESL_EEEEEjS8_f17MaxCentroidChangeEEvT0_PT3_T1_NS0_13GridEvenShareISS_EET2_T4_,"aw",@nobits
	.sectionflags	@""
	.align	16
.nv.shared._ZN3cub18CUB_300001_SM_10006detail6reduce18DeviceReduceKernelINS2_10policy_hubIfjN4cuda3__47maximumIfEEE10Policy1000EN6thrust24THRUST_300001_SM_1000_NS12zip_iteratorINS5_3std3__45tupleIJNSC_6detail15normal_iteratorINSC_10device_ptrIfEEEESL_EEEEEjS8_f17MaxCentroidChangeEEvT0_PT3_T1_NS0_13GridEvenShareISS_EET2_T4_:
	.zero		1072


//--------------------- .nv.shared._ZN3cub18CUB_300001_SM_10006detail6reduce28DeviceReduceSingleTileKernelINS2_10policy_hubIfjN4cuda3__47maximumIfEEE10Policy1000EN6thrust24THRUST_300001_SM_1000_NS12zip_iteratorINS5_3std3__45tupleIJNSC_6detail15normal_iteratorINSC_10device_ptrIfEEEESL_EEEEEPfjS8_ff17MaxCentroidChangeEEvT0_T1_T2_T3_T4_T6_ --------------------------
	.section	.nv.shared._ZN3cub18CUB_300001_SM_10006detail6reduce28DeviceReduceSingleTileKernelINS2_10policy_hubIfjN4cuda3__47maximumIfEEE10Policy1000EN6thrust24THRUST_300001_SM_1000_NS12zip_iteratorINS5_3std3__45tupleIJNSC_6detail15normal_iteratorINSC_10device_ptrIfEEEESL_EEEEEPfjS8_ff17MaxCentroidChangeEEvT0_T1_T2_T3_T4_T6_,"aw",@nobits
	.sectionflags	@""
	.align	16
.nv.shared._ZN3cub18CUB_300001_SM_10006detail6reduce28DeviceReduceSingleTileKernelINS2_10policy_hubIfjN4cuda3__47maximumIfEEE10Policy1000EN6thrust24THRUST_300001_SM_1000_NS12zip_iteratorINS5_3std3__45tupleIJNSC_6detail15normal_iteratorINSC_10device_ptrIfEEEESL_EEEEEPfjS8_ff17MaxCentroidChangeEEvT0_T1_T2_T3_T4_T6_:
	.zero		1072


//--------------------- .nv.shared._ZN3cub18CUB_300001_SM_10006detail9transform16transform_kernelINS2_10policy_hubILb1EN4cuda3std3__45tupleIJN6thrust24THRUST_300001_SM_1000_NS12zip_iteratorINS8_IJNSA_17counting_iteratorIiNSA_11use_defaultESD_SD_EENSA_18transform_iteratorINSA_6detail10functional5actorINSH_9compositeIJNSH_16operator_adaptorINS7_7modulusIvEEEENSI_INSH_8argumentILj0EEEEENSI_INSH_5valueIiEEEEEEEEESE_SD_SD_EEEEEEEEEEE10policy1000El25KMeansCentroidInitFunctorNSG_15normal_iteratorINSA_10device_ptrIfEEEEJSY_EEEvT0_iT1_T2_DpNS2_10kernel_argIT3_EE --------------------------
	.section	.nv.shared._ZN3cub18CUB_300001_SM_10006detail9transform16transform_kernelINS2_10policy_hubILb1EN4cuda3std3__45tupleIJN6thrust24THRUST_300001_SM_1000_NS12zip_iteratorINS8_IJNSA_17counting_iteratorIiNSA_11use_defaultESD_SD_EENSA_18transform_iteratorINSA_6detail10functional5actorINSH_9compositeIJNSH_16operator_adaptorINS7_7modulusIvEEEENSI_INSH_8argumentILj0EEEEENSI_INSH_5valueIiEEEEEEEEESE_SD_SD_EEEEEEEEEEE10policy1000El25KMeansCentroidInitFunctorNSG_15normal_iteratorINSA_10device_ptrIfEEEEJSY_EEEvT0_iT1_T2_DpNS2_10kernel_argIT3_EE,"aw",@nobits
	.sectionflags	@""
	.align	16
	.zero		1024


//--------------------- .nv.shared._ZN3cub18CUB_300001_SM_10006detail9transform16transform_kernelINS2_10policy_hubILb1EN4cuda3std3__45tupleIJN6thrust24THRUST_300001_SM_1000_NS12zip_iteratorINS8_IJNSA_17counting_iteratorIiNSA_11use_defaultESD_SD_EENSA_18transform_iteratorINSA_6detail10functional5actorINSH_9compositeIJNSH_16operator_adaptorINS7_7modulusIvEEEENSI_INSH_8argumentILj0EEEEENSI_INSH_5valueIiEEEEEEEEESE_SD_SD_EEEEEEEEEEE10policy1000Ei25KMeansCentroidInitFunctorNSG_15normal_iteratorINSA_10device_ptrIfEEEEJSY_EEEvT0_iT1_T2_DpNS2_10kernel_argIT3_EE --------------------------
	.section	.nv.shared._ZN3cub18CUB_300001_SM_10006detail9transform16transform_kernelINS2_10policy_hubILb1EN4cuda3std3__45tupleIJN6thrust24THRUST_300001_SM_1000_NS12zip_iteratorINS8_IJNSA_17counting_iteratorIiNSA_11use_defaultESD_SD_EENSA_18transform_iteratorINSA_6detail10functional5actorINSH_9compositeIJNSH_16operator_adaptorINS7_7modulusIvEEEENSI_INSH_8argumentILj0EEEEENSI_INSH_5valueIiEEEEEEEEESE_SD_SD_EEEEEEEEEEE10policy1000Ei25KMeansCentroidInitFunctorNSG_15normal_iteratorINSA_10device_ptrIfEEEEJSY_EEEvT0_iT1_T2_DpNS2_10kernel_argIT3_EE,"aw",@nobits
	.sectionflags	@""
	.align	16
	.zero		1024


//--------------------- .nv.shared._ZN3cub18CUB_300001_SM_10006detail9transform16transform_kernelINS2_10policy_hubILb1EN4cuda3std3__45tupleIJN6thrust24THRUST_300001_SM_1000_NS17counting_iteratorIiNSA_11use_defaultESC_SC_EEEEEE10policy1000El22NearestCentroidFunctorNSA_6detail15normal_iteratorINSA_10device_ptrIiEEEEJSD_EEEvT0_iT1_T2_DpNS2_10kernel_argIT3_EE --------------------------
	.section	.nv.shared._ZN3cub18CUB_300001_SM_10006detail9transform16transform_kernelINS2_10policy_hubILb1EN4cuda3std3__45tupleIJN6thrust24THRUST_300001_SM_1000_NS17counting_iteratorIiNSA_11use_defaultESC_SC_EEEEEE10policy1000El22NearestCentroidFunctorNSA_6detail15normal_iteratorINSA_10device_ptrIiEEEEJSD_EEEvT0_iT1_T2_DpNS2_10kernel_argIT3_EE,"aw",@nobits
	.sectionflags	@""
	.align	16
	.zero		1024


//--------------------- .nv.shared._ZN3cub18CUB_300001_SM_10006detail9transform16transform_kernelINS2_10policy_hubILb1EN4cuda3std3__45tupleIJN6thrust24THRUST_300001_SM_1000_NS17counting_iteratorIiNSA_11use_defaultESC_SC_EEEEEE10policy1000Ei22NearestCentroidFunctorNSA_6detail15normal_iteratorINSA_10device_ptrIiEEEEJSD_EEEvT0_iT1_T2_DpNS2_10kernel_argIT3_EE --------------------------
	.section	.nv.shared._ZN3cub18CUB_300001_SM_10006detail9transform16transform_kernelINS2_10policy_hubILb1EN4cuda3std3__45tupleIJN6thrust24THRUST_300001_SM_1000_NS17counting_iteratorIiNSA_11use_defaultESC_SC_EEEEEE10policy1000Ei22NearestCentroidFunctorNSA_6detail15normal_iteratorINSA_10device_ptrIiEEEEJSD_EEEvT0_iT1_T2_DpNS2_10kernel_argIT3_EE,"aw",@nobits
	.sectionflags	@""
	.align	16
	.zero		1024


//--------------------- .nv.shared._ZN3cub18CUB_300001_SM_10006detail8for_each13static_kernelINS2_12policy_hub_t12policy_500_tElNS2_12op_wrapper_tIl17NormalizeCentroidN6thrust24THRUST_300001_SM_1000_NS17counting_iteratorIiNS9_11use_defaultESB_SB_EEEEEEvT0_T1_ --------------------------
	.section	.nv.shared._ZN3cub18CUB_300001_SM_10006detail8for_each13static_kernelINS2_12policy_hub_t12policy_500_tElNS2_12op_wrapper_tIl17NormalizeCentroidN6thrust24THRUST_300001_SM_1000_NS17counting_iteratorIiNS9_11use_defaultESB_SB_EEEEEEvT0_T1_,"aw",@nobits
	.sectionflags	@""
	.align	16
	.zero		1024


//--------------------- .nv.shared._ZN3cub18CUB_300001_SM_10006detail8for_each13static_kernelINS2_12policy_hub_t12policy_500_tElN6thrust24THRUST_300001_SM_1000_NS8cuda_cub10__tabulate7functorINS7_6detail15normal_iteratorINS7_10device_ptrIiEEEENS7_6system6detail7generic6detail22compute_sequence_valueIivEElEEEEvT0_T1_ --------------------------
	.section	.nv.shared._ZN3cub18CUB_300001_SM_10006detail8for_each13static_kernelINS2_12policy_hub_t12policy_500_tElN6thrust24THRUST_300001_SM_1000_NS8cuda_cub10__tabulate7functorINS7_6detail15normal_iteratorINS7_10device_ptrIiEEEENS7_6system6detail7generic6detail22compute_sequence_valueIivEElEEEEvT0_T1_,"aw",@nobits
	.sectionflags	@""
	.align	16
	.zero		1024


//--------------------- .nv.shared._ZN3cub18CUB_300001_SM_10006detail8for_each13static_kernelINS2_12policy_hub_t12policy_500_tEmN6thrust24THRUST_300001_SM_1000_NS8cuda_cub20__uninitialized_fill7functorINS7_10device_ptrIiEEiEEEEvT0_T1_ --------------------------
	.section	.nv.shared._ZN3cub18CUB_300001_SM_10006detail8for_each13static_kernelINS2_12policy_hub_t12policy_500_tEmN6thrust24THRUST_300001_SM_1000_NS8cuda_cub20__uninitialized_fill7functorINS7_10device_ptrIiEEiEEEEvT0_T1_,"aw",@nobits
	.sectionflags	@""
	.align	16
	.zero		1024


//--------------------- .nv.shared._ZN3cub18CUB_300001_SM_10006detail8for_each13static_kernelINS2_12policy_hub_t12policy_500_tEmN6thrust24THRUST_300001_SM_1000_NS8cuda_cub20__uninitialized_fill7functorINS7_10device_ptrIfEEfEEEEvT0_T1_ --------------------------
	.section	.nv.shared._ZN3cub18CUB_300001_SM_10006detail8for_each13static_kernelINS2_12policy_hub_t12policy_500_tEmN6thrust24THRUST_300001_SM_1000_NS8cuda_cub20__uninitialized_fill7functorINS7_10device_ptrIfEEfEEEEvT0_T1_,"aw",@nobits
	.sectionflags	@""
	.align	16
	.zero		1024


//--------------------- .nv.shared._ZN3cub18CUB_300001_SM_10006detail11EmptyKernelIvEEvv --------------------------
	.section	.nv.shared._ZN3cub18CUB_300001_SM_10006detail11EmptyKernelIvEEvv,"aw",@nobits
	.sectionflags	@""
	.align	16
	.zero		1024


//--------------------- .nv.shared._ZN6thrust24THRUST_300001_SM_1000_NS8cuda_cub4core6detail13_kernel_agentINS1_15__reduce_by_key16ReduceByKeyAgentINS0_6detail15normal_iteratorINS0_10device_ptrIiEEEENS0_20permutation_iteratorINS8_INS9_IfEEEENS0_18transform_iteratorI14IndexTransformSB_NS0_11use_defaultESH_EEEENS0_16discard_iteratorISH_EESE_N4cuda3std3__48equal_toIiEENSO_4plusIfEEPllEEJSB_SJ_SL_SE_ST_N3cub18CUB_300001_SM_100024ReduceByKeyScanTileStateIflLb1EEESQ_SS_llEEEvDpT0_ --------------------------
	.section	.nv.shared._ZN6thrust24THRUST_300001_SM_1000_NS8cuda_cub4core6detail13_kernel_agentINS1_15__reduce_by_key16ReduceByKeyAgentINS0_6detail15normal_iteratorINS0_10device_ptrIiEEEENS0_20permutation_iteratorINS8_INS9_IfEEEENS0_18transform_iteratorI14IndexTransformSB_NS0_11use_defaultESH_EEEENS0_16discard_iteratorISH_EESE_N4cuda3std3__48equal_toIiEENSO_4plusIfEEPllEEJSB_SJ_SL_SE_ST_N3cub18CUB_300001_SM_100024ReduceByKeyScanTileStateIflLb1EEESQ_SS_llEEEvDpT0_,"aw",@nobits
	.sectionflags	@""
	.align	16
	.zero		1024


//--------------------- .nv.shared._ZN6thrust24THRUST_300001_SM_1000_NS8cuda_cub4core6detail13_kernel_agentINS1_15__reduce_by_key9InitAgentIN3cub18CUB_300001_SM_100024ReduceByKeyScanTileStateIflLb1EEElPlEEJSA_lSB_EEEvDpT0_ --------------------------
	.section	.nv.shared._ZN6thrust24THRUST_300001_SM_1000_NS8cuda_cub4core6detail13_kernel_agentINS1_15__reduce_by_key9InitAgentIN3cub18CUB_300001_SM_100024ReduceByKeyScanTileStateIflLb1EEElPlEEJSA_lSB_EEEvDpT0_,"aw",@nobits
	.sectionflags	@""
	.align	16
	.zero		1024


//--------------------- .nv.shared._ZN6thrust24THRUST_300001_SM_1000_NS8cuda_cub4core6detail13_kernel_agentINS1_15__reduce_by_key16ReduceByKeyAgentINS0_6detail15normal_iteratorINS0_10device_ptrIiEEEENS0_20permutation_iteratorINS8_INS9_IfEEEENS0_18transform_iteratorI14IndexTransformSB_NS0_11use_defaultESH_EEEENS0_16discard_iteratorISH_EESE_N4cuda3std3__48equal_toIiEENSO_4plusIfEEPiiEEJSB_SJ_SL_SE_ST_N3cub18CUB_300001_SM_100024ReduceByKeyScanTileStateIfiLb1EEESQ_SS_iiEEEvDpT0_ --------------------------
	.section	.nv.shared._ZN6thrust24THRUST_300001_SM_1000_NS8cuda_cub4core6detail13_kernel_agentINS1_15__reduce_by_key16ReduceByKeyAgentINS0_6detail15normal_iteratorINS0_10device_ptrIiEEEENS0_20permutation_iteratorINS8_INS9_IfEEEENS0_18transform_iteratorI14IndexTransformSB_NS0_11use_defaultESH_EEEENS0_16discard_iteratorISH_EESE_N4cuda3std3__48equal_toIiEENSO_4plusIfEEPiiEEJSB_SJ_SL_SE_ST_N3cub18CUB_300001_SM_100024ReduceByKeyScanTileStateIfiLb1EEESQ_SS_iiEEEvDpT0_,"aw",@nobits
	.sectionflags	@""
	.align	16
	.zero		1024


//--------------------- .nv.shared._ZN6thrust24THRUST_300001_SM_1000_NS8cuda_cub4core6detail13_kernel_agentINS1_15__reduce_by_key9InitAgentIN3cub18CUB_300001_SM_100024ReduceByKeyScanTileStateIfiLb1EEEiPiEEJSA_iSB_EEEvDpT0_ --------------------------
	.section	.nv.shared._ZN6thrust24THRUST_300001_SM_1000_NS8cuda_cub4core6detail13_kernel_agentINS1_15__reduce_by_key9InitAgentIN3cub18CUB_300001_SM_100024ReduceByKeyScanTileStateIfiLb1EEEiPiEEJSA_iSB_EEEvDpT0_,"aw",@nobits
	.sectionflags	@""
	.align	16
	.zero		1024


//--------------------- .nv.constant0._ZN3cub18CUB_300001_SM_10006detail10radix_sort29DeviceRadixSortOnesweepKernelINS1_5radix10policy_hubIiiyE10Policy1000ELNS0_9SortOrderE0EiiyiiNS1_21identity_decomposer_tEEEvPT5_SB_PT3_PKSC_PT1_PKSG_PT2_PKSK_T4_iiT6_ --------------------------
	.section	.nv.constant0._ZN3cub18CUB_300001_SM_10006detail10radix_sort29DeviceRadixSortOnesweepKernelINS1_5radix10policy_hubIiiyE10Policy1000ELNS0_9SortOrderE0EiiyiiNS1_21identity_decomposer_tEEEvPT5_SB_PT3_PKSC_PT1_PKSG_PT2_PKSK_T4_iiT6_,"a",@progbits
	.sectionflags	@""
	.align	4
.nv.constant0._ZN3cub18CUB_300001_SM_10006detail10radix_sort29DeviceRadixSortOnesweepKernelINS1_5radix10policy_hubIiiyE10Policy1000ELNS0_9SortOrderE0EiiyiiNS1_21identity_decomposer_tEEEvPT5_SB_PT3_PKSC_PT1_PKSG_PT2_PKSK_T4_iiT6_:
	.zero		973


//--------------------- .nv.constant0._ZN3cub18CUB_300001_SM_10006detail10radix_sort33DeviceRadixSortExclusiveSumKernelINS1_5radix10policy_hubIiiyE10Policy1000EyEEvPT0_ --------------------------
	.section	.nv.constant0._ZN3cub18CUB_300001_SM_10006detail10radix_sort33DeviceRadixSortExclusiveSumKernelINS1_5radix10policy_hubIiiyE10Policy1000EyEEvPT0_,"a",@progbits
	.sectionflags	@""
	.align	4
.nv.constant0._ZN3cub18CUB_300001_SM_10006detail10radix_sort33DeviceRadixSortExclusiveSumKernelINS1_5radix10policy_hubIiiyE10Policy1000EyEEvPT0_:
	.zero		904


//--------------------- .nv.constant0._ZN3cub18CUB_300001_SM_10006detail10radix_sort30DeviceRadixSortHistogramKernelINS1_5radix10policy_hubIiiyE10Policy1000ELNS0_9SortOrderE0EiyNS1_21identity_decomposer_tEEEvPT2_PKT1_SA_iiT3_ --------------------------
	.section	.nv.constant0._ZN3cub18CUB_300001_SM_10006detail10radix_sort30DeviceRadixSortHistogramKernelINS1_5radix10policy_hubIiiyE10Policy1000ELNS0_9SortOrderE0EiyNS1_21identity_decomposer_tEEEvPT2_PKT1_SA_iiT3_,"a",@progbits
	.sectionflags	@""
	.align	4
.nv.constant0._ZN3cub18CUB_300001_SM_10006detail10radix_sort30DeviceRadixSortHistogramKernelINS1_5radix10policy_hubIiiyE10Policy1000ELNS0_9SortOrderE0EiyNS1_21identity_decomposer_tEEEvPT2_PKT1_SA_iiT3_:
	.zero		929


//--------------------- .nv.constant0._ZN3cub18CUB_300001_SM_10006detail10radix_sort31DeviceRadixSortSingleTileKernelINS1_5radix10policy_hubIiiyE10Policy1000ELNS0_9SortOrderE0EiiyNS1_21identity_decomposer_tEEEvPKT1_PSA_PKT2_PSE_T3_iiT4_ --------------------------
	.section	.nv.constant0._ZN3cub18CUB_300001_SM_10006detail10radix_sort31DeviceRadixSortSingleTileKernelINS1_5radix10policy_hubIiiyE10Policy1000ELNS0_9SortOrderE0EiiyNS1_21identity_decomposer_tEEEvPKT1_PSA_PKT2_PSE_T3_iiT4_,"a",@progbits
	.sectionflags	@""
	.align	4
.nv.constant0._ZN3cub18CUB_300001_SM_10006detail10radix_sort31DeviceRadixSortSingleTileKernelINS1_5radix10policy_hubIiiyE10Policy1000ELNS0_9SortOrderE0EiiyNS1_21identity_decomposer_tEEEvPKT1_PSA_PKT2_PSE_T3_iiT4_:
	.zero		945


//--------------------- .nv.constant0._ZN3cub18CUB_300001_SM_10006detail6reduce28DeviceReduceSingleTileKernelINS2_10policy_hubIfyN4cuda3__47maximumIfEEE10Policy1000EPfSB_iS8_ffNS5_3std3__410__identityEEEvT0_T1_T2_T3_T4_T6_ --------------------------
	.section	.nv.constant0._ZN3cub18CUB_300001_SM_10006detail6reduce28DeviceReduceSingleTileKernelINS2_10policy_hubIfyN4cuda3__47maximumIfEEE10Policy1000EPfSB_iS8_ffNS5_3std3__410__identityEEEvT0_T1_T2_T3_T4_T6_,"a",@progbits
	.sectionflags	@""
	.align	4
.nv.constant0._ZN3cub18CUB_300001_SM_10006detail6reduce28DeviceReduceSingleTileKernelINS2_10policy_hubIfyN4cuda3__47maximumIfEEE10Policy1000EPfSB_iS8_ffNS5_3std3__410__identityEEEvT0_T1_T2_T3_T4_T6_:
	.zero		925


//--------------------- .nv.constant0._ZN3cub18CUB_300001_SM_10006detail6reduce18DeviceReduceKernelINS2_10policy_hubIfyN4cuda3__47maximumIfEEE10Policy1000EN6thrust24THRUST_300001_SM_1000_NS12zip_iteratorINS5_3std3__45tupleIJNSC_6detail15normal_iteratorINSC_10device_ptrIfEEEESL_EEEEEyS8_f17MaxCentroidChangeEEvT0_PT3_T1_NS0_13GridEvenShareISS_EET2_T4_ --------------------------
	.section	.nv.constant0._ZN3cub18CUB_300001_SM_10006detail6reduce18DeviceReduceKernelINS2_10policy_hubIfyN4cuda3__47maximumIfEEE10Policy1000EN6thrust24THRUST_300001_SM_1000_NS12zip_iteratorINS5_3std3__45tupleIJNSC_6detail15normal_iteratorINSC_10device_ptrIfEEEESL_EEEEEyS8_f17MaxCentroidChangeEEvT0_PT3_T1_NS0_13GridEvenShareISS_EET2_T4_,"a",@progbits
	.sectionflags	@""
	.align	4
.nv.constant0._ZN3cub18CUB_300001_SM_10006detail6reduce18DeviceReduceKernelINS2_10policy_hubIfyN4cuda3__47maximumIfEEE10Policy1000EN6thrust24THRUST_300001_SM_1000_NS12zip_iteratorINS5_3std3__45tupleIJNSC_6detail15normal_iteratorINSC_10device_ptrIfEEEESL_EEEEEyS8_f17MaxCentroidChangeEEvT0_PT3_T1_NS0_13GridEvenShareISS_EET2_T4_:
	.zero		1002


//--------------------- .nv.constant0._ZN3cub18CUB_300001_SM_10006detail6reduce28DeviceReduceSingleTileKernelINS2_10policy_hubIfyN4cuda3__47maximumIfEEE10Policy1000EN6thrust24THRUST_300001_SM_1000_NS12zip_iteratorINS5_3std3__45tupleIJNSC_6detail15normal_iteratorINSC_10device_ptrIfEEEESL_EEEEEPfyS8_ff17MaxCentroidChangeEEvT0_T1_T2_T3_T4_T6_ --------------------------
	.section	.nv.constant0._ZN3cub18CUB_300001_SM_10006detail6reduce28DeviceReduceSingleTileKernelINS2_10policy_hubIfyN4cuda3__47maximumIfEEE10Policy1000EN6thrust24THRUST_300001_SM_1000_NS12zip_iteratorINS5_3std3__45tupleIJNSC_6detail15normal_iteratorINSC_10device_ptrIfEEEESL_EEEEEPfyS8_ff17MaxCentroidChangeEEvT0_T1_T2_T3_T4_T6_,"a",@progbits
	.sectionflags	@""
	.align	4
.nv.constant0._ZN3cub18CUB_300001_SM_10006detail6reduce28DeviceReduceSingleTileKernelINS2_10policy_hubIfyN4cuda3__47maximumIfEEE10Policy1000EN6thrust24THRUST_300001_SM_1000_NS12zip_iteratorINS5_3std3__45tupleIJNSC_6detail15normal_iteratorINSC_10device_ptrIfEEEESL_EEEEEPfyS8_ff17MaxCentroidChangeEEvT0_T1_T2_T3_T4_T6_:
	.zero		937


//--------------------- .nv.constant0._ZN3cub18CUB_300001_SM_10006detail6reduce28DeviceReduceSingleTileKernelINS2_10policy_hubIfjN4cuda3__47maximumIfEEE10Policy1000EPfSB_iS8_ffNS5_3std3__410__identityEEEvT0_T1_T2_T3_T4_T6_ --------------------------
	.section	.nv.constant0._ZN3cub18CUB_300001_SM_10006detail6reduce28DeviceReduceSingleTileKernelINS2_10policy_hubIfjN4cuda3__47maximumIfEEE10Policy1000EPfSB_iS8_ffNS5_3std3__410__identityEEEvT0_T1_T2_T3_T4_T6_,"a",@progbits
	.sectionflags	@""
	.align	4
.nv.constant0._ZN3cub18CUB_300001_SM_10006detail6reduce28DeviceReduceSingleTileKernelINS2_10policy_hubIfjN4cuda3__47maximumIfEEE10Policy1000EPfSB_iS8_ffNS5_3std3__410__identityEEEvT0_T1_T2_T3_T4_T6_:
	.zero		925


//--------------------- .nv.constant0._ZN3cub18CUB_300001_SM_10006detail6reduce18DeviceReduceKernelINS2_10policy_hubIfjN4cuda3__47maximumIfEEE10Policy1000EN6thrust24THRUST_300001_SM_1000_NS12zip_iteratorINS5_3std3__45tupleIJNSC_6detail15normal_iteratorINSC_10device_ptrIfEEEESL_EEEEEjS8_f17MaxCentroidChangeEEvT0_PT3_T1_NS0_13GridEvenShareISS_EET2_T4_ --------------------------
	.section	.nv.constant0._ZN3cub18CUB_300001_SM_10006detail6reduce18DeviceReduceKernelINS2_10policy_hubIfjN4cuda3__47maximumIfEEE10Policy1000EN6thrust24THRUST_300001_SM_1000_NS12zip_iteratorINS5_3std3__45tupleIJNSC_6detail15normal_iteratorINSC_10device_ptrIfEEEESL_EEEEEjS8_f17MaxCentroidChangeEEvT0_PT3_T1_NS0_13GridEvenShareISS_EET2_T4_,"a",@progbits
	.sectionflags	@""
	.align	4
.nv.constant0._ZN3cub18CUB_300001_SM_10006detail6reduce18DeviceReduceKernelINS2_10policy_hubIfjN4cuda3__47maximumIfEEE10Policy1000EN6thrust24THRUST_300001_SM_1000_NS12zip_iteratorINS5_3std3__45tupleIJNSC_6detail15normal_iteratorINSC_10device_ptrIfEEEESL_EEEEEjS8_f17MaxCentroidChangeEEvT0_PT3_T1_NS0_13GridEvenShareISS_EET2_T4_:
	.zero		966


//--------------------- .nv.constant0._ZN3cub18CUB_300001_SM_10006detail6reduce28DeviceReduceSingleTileKernelINS2_10policy_hubIfjN4cuda3__47maximumIfEEE10Policy1000EN6thrust24THRUST_300001_SM_1000_NS12zip_iteratorINS5_3std3__45tupleIJNSC_6detail15normal_iteratorINSC_10device_ptrIfEEEESL_EEEEEPfjS8_ff17MaxCentroidChangeEEvT0_T1_T2_T3_T4_T6_ --------------------------
	.section	.nv.constant0._ZN3cub18CUB_300001_SM_10006detail6reduce28DeviceReduceSingleTileKernelINS2_10policy_hubIfjN4cuda3__47maximumIfEEE10Policy1000EN6thrust24THRUST_300001_SM_1000_NS12zip_iteratorINS5_3std3__45tupleIJNSC_6detail15normal_iteratorINSC_10device_ptrIfEEEESL_EEEEEPfjS8_ff17MaxCentroidChangeEEvT0_T1_T2_T3_T4_T6_,"a",@progbits
	.sectionflags	@""
	.align	4
.nv.constant0._ZN3cub18CUB_300001_SM_10006detail6reduce28DeviceReduceSingleTileKernelINS2_10policy_hubIfjN4cuda3__47maximumIfEEE10Policy1000EN6thrust24THRUST_300001_SM_1000_NS12zip_iteratorINS5_3std3__45tupleIJNSC_6detail15normal_iteratorINSC_10device_ptrIfEEEESL_EEEEEPfjS8_ff17MaxCentroidChangeEEvT0_T1_T2_T3_T4_T6_:
	.zero		933


//--------------------- .nv.constant0._ZN3cub18CUB_300001_SM_10006detail9transform16transform_kernelINS2_10policy_hubILb1EN4cuda3std3__45tupleIJN6thrust24THRUST_300001_SM_1000_NS12zip_iteratorINS8_IJNSA_17counting_iteratorIiNSA_11use_defaultESD_SD_EENSA_18transform_iteratorINSA_6detail10functional5actorINSH_9compositeIJNSH_16operator_adaptorINS7_7modulusIvEEEENSI_INSH_8argumentILj0EEEEENSI_INSH_5valueIiEEEEEEEEESE_SD_SD_EEEEEEEEEEE10policy1000El25KMeansCentroidInitFunctorNSG_15normal_iteratorINSA_10device_ptrIfEEEEJSY_EEEvT0_iT1_T2_DpNS2_10kernel_argIT3_EE --------------------------
	.section	.nv.constant0._ZN3cub18CUB_300001_SM_10006detail9transform16transform_kernelINS2_10policy_hubILb1EN4cuda3std3__45tupleIJN6thrust24THRUST_300001_SM_1000_NS12zip_iteratorINS8_IJNSA_17counting_iteratorIiNSA_11use_defaultESD_SD_EENSA_18transform_iteratorINSA_6detail10functional5actorINSH_9compositeIJNSH_16operator_adaptorINS7_7modulusIvEEEENSI_INSH_8argumentILj0EEEEENSI_INSH_5valueIiEEEEEEEEESE_SD_SD_EEEEEEEEEEE10policy1000El25KMeansCentroidInitFunctorNSG_15normal_iteratorINSA_10device_ptrIfEEEEJSY_EEEvT0_iT1_T2_DpNS2_10kernel_argIT3_EE,"a",@progbits
	.sectionflags	@""
	.align	4
.nv.constant0._ZN3cub18CUB_300001_SM_10006detail9transform16transform_kernelINS2_10policy_hubILb1EN4cuda3std3__45tupleIJN6thrust24THRUST_300001_SM_1000_NS12zip_iteratorINS8_IJNSA_17counting_iteratorIiNSA_11use_defaultESD_SD_EENSA_18transform_iteratorINSA_6detail10functional5actorINSH_9compositeIJNSH_16operator_adaptorINS7_7modulusIvEEEENSI_INSH_8argumentILj0EEEEENSI_INSH_5valueIiEEEEEEEEESE_SD_SD_EEEEEEEEEEE10policy1000El25KMeansCentroidInitFunctorNSG_15normal_iteratorINSA_10device_ptrIfEEEEJSY_EEEvT0_iT1_T2_DpNS2_10kernel_argIT3_EE:
	.zero		960


//--------------------- .nv.constant0._ZN3cub18CUB_300001_SM_10006detail9transform16transform_kernelINS2_10policy_hubILb1EN4cuda3std3__45tupleIJN6thrust24THRUST_300001_SM_1000_NS12zip_iteratorINS8_IJNSA_17counting_iteratorIiNSA_11use_defaultESD_SD_EENSA_18transform_iteratorINSA_6detail10functional5actorINSH_9compositeIJNSH_16operator_adaptorINS7_7modulusIvEEEENSI_INSH_8argumentILj0EEEEENSI_INSH_5valueIiEEEEEEEEESE_SD_SD_EEEEEEEEEEE10policy1000Ei25KMeansCentroidInitFunctorNSG_15normal_iteratorINSA_10device_ptrIfEEEEJSY_EEEvT0_iT1_T2_DpNS2_10kernel_argIT3_EE --------------------------
	.section	.nv.constant0._ZN3cub18CUB_300001_SM_10006detail9transform16transform_kernelINS2_10policy_hubILb1EN4cuda3std3__45tupleIJN6thrust24THRUST_300001_SM_1000_NS12zip_iteratorINS8_IJNSA_17counting_iteratorIiNSA_11use_defaultESD_SD_EENSA_18transform_iteratorINSA_6detail10functional5actorINSH_9compositeIJNSH_16operator_adaptorINS7_7modulusIvEEEENSI_INSH_8argumentILj0EEEEENSI_INSH_5valueIiEEEEEEEEESE_SD_SD_EEEEEEEEEEE10policy1000Ei25KMeansCentroidInitFunctorNSG_15normal_iteratorINSA_10device_ptrIfEEEEJSY_EEEvT0_iT1_T2_DpNS2_10kernel_argIT3_EE,"a",@progbits
	.sectionflags	@""
	.align	4
.nv.constant0._ZN3cub18CUB_300001_SM_10006detail9transform16transform_kernelINS2_10policy_hubILb1EN4cuda3std3__45tupleIJN6thrust24THRUST_300001_SM_1000_NS12zip_iteratorINS8_IJNSA_17counting_iteratorIiNSA_11use_defaultESD_SD_EENSA_18transform_iteratorINSA_6detail10functional5actorINSH_9compositeIJNSH_16operator_adaptorINS7_7modulusIvEEEENSI_INSH_8argumentILj0EEEEENSI_INSH_5valueIiEEEEEEEEESE_SD_SD_EEEEEEEEEEE10policy1000Ei25KMeansCentroidInitFunctorNSG_15normal_iteratorINSA_10device_ptrIfEEEEJSY_EEEvT0_iT1_T2_DpNS2_10kernel_argIT3_EE:
	.zero		952


//--------------------- .nv.constant0._ZN3cub18CUB_300001_SM_10006detail9transform16transform_kernelINS2_10policy_hubILb1EN4cuda3std3__45tupleIJN6thrust24THRUST_300001_SM_1000_NS17counting_iteratorIiNSA_11use_defaultESC_SC_EEEEEE10policy1000El22NearestCentroidFunctorNSA_6detail15normal_iteratorINSA_10device_ptrIiEEEEJSD_EEEvT0_iT1_T2_DpNS2_10kernel_argIT3_EE --------------------------
	.section	.nv.constant0._ZN3cub18CUB_300001_SM_10006detail9transform16transform_kernelINS2_10policy_hubILb1EN4cuda3std3__45tupleIJN6thrust24THRUST_300001_SM_1000_NS17counting_iteratorIiNSA_11use_defaultESC_SC_EEEEEE10policy1000El22NearestCentroidFunctorNSA_6detail15normal_iteratorINSA_10device_ptrIiEEEEJSD_EEEvT0_iT1_T2_DpNS2_10kernel_argIT3_EE,"a",@progbits
	.sectionflags	@""
	.align	4
.nv.constant0._ZN3cub18CUB_300001_SM_10006detail9transform16transform_kernelINS2_10policy_hubILb1EN4cuda3std3__45tupleIJN6thrust24THRUST_300001_SM_1000_NS17counting_iteratorIiNSA_11use_defaultESC_SC_EEEEEE10policy1000El22NearestCentroidFunctorNSA_6detail15normal_iteratorINSA_10device_ptrIiEEEEJSD_EEEvT0_iT1_T2_DpNS2_10kernel_argIT3_EE:
	.zero		960


//--------------------- .nv.constant0._ZN3cub18CUB_300001_SM_10006detail9transform16transform_kernelINS2_10policy_hubILb1EN4cuda3std3__45tupleIJN6thrust24THRUST_300001_SM_1000_NS17counting_iteratorIiNSA_11use_defaultESC_SC_EEEEEE10policy1000Ei22NearestCentroidFunctorNSA_6detail15normal_iteratorINSA_10device_ptrIiEEEEJSD_EEEvT0_iT1_T2_DpNS2_10kernel_argIT3_EE --------------------------
	.section	.nv.constant0._ZN3cub18CUB_300001_SM_10006detail9transform16transform_kernelINS2_10policy_hubILb1EN4cuda3std3__45tupleIJN6thrust24THRUST_300001_SM_1000_NS17counting_iteratorIiNSA_11use_defaultESC_SC_EEEEEE10policy1000Ei22NearestCentroidFunctorNSA_6detail15normal_iteratorINSA_10device_ptrIiEEEEJSD_EEEvT0_iT1_T2_DpNS2_10kernel_argIT3_EE,"a",@progbits
	.sectionflags	@""
	.align	4
.nv.constant0._ZN3cub18CUB_300001_SM_10006detail9transform16transform_kernelINS2_10policy_hubILb1EN4cuda3std3__45tupleIJN6thrust24THRUST_300001_SM_1000_NS17counting_iteratorIiNSA_11use_defaultESC_SC_EEEEEE10policy1000Ei22NearestCentroidFunctorNSA_6detail15normal_iteratorINSA_10device_ptrIiEEEEJSD_EEEvT0_iT1_T2_DpNS2_10kernel_argIT3_EE:
	.zero		952


//--------------------- .nv.constant0._ZN3cub18CUB_300001_SM_10006detail8for_each13static_kernelINS2_12policy_hub_t12policy_500_tElNS2_12op_wrapper_tIl17NormalizeCentroidN6thrust24THRUST_300001_SM_1000_NS17counting_iteratorIiNS9_11use_defaultESB_SB_EEEEEEvT0_T1_ --------------------------
	.section	.nv.constant0._ZN3cub18CUB_300001_SM_10006detail8for_each13static_kernelINS2_12policy_hub_t12policy_500_tElNS2_12op_wrapper_tIl17NormalizeCentroidN6thrust24THRUST_300001_SM_1000_NS17counting_iteratorIiNS9_11use_defaultESB_SB_EEEEEEvT0_T1_,"a",@progbits
	.sectionflags	@""
	.align	4
.nv.constant0._ZN3cub18CUB_300001_SM_10006detail8for_each13static_kernelINS2_12policy_hub_t12policy_500_tElNS2_12op_wrapper_tIl17NormalizeCentroidN6thrust24THRUST_300001_SM_1000_NS17counting_iteratorIiNS9_11use_defaultESB_SB_EEEEEEvT0_T1_:
	.zero		936


//--------------------- .nv.constant0._ZN3cub18CUB_300001_SM_10006detail8for_each13static_kernelINS2_12policy_hub_t12policy_500_tElN6thrust24THRUST_300001_SM_1000_NS8cuda_cub10__tabulate7functorINS7_6detail15normal_iteratorINS7_10device_ptrIiEEEENS7_6system6detail7generic6detail22compute_sequence_valueIivEElEEEEvT0_T1_ --------------------------
	.section	.nv.constant0._ZN3cub18CUB_300001_SM_10006detail8for_each13static_kernelINS2_12policy_hub_t12policy_500_tElN6thrust24THRUST_300001_SM_1000_NS8cuda_cub10__tabulate7functorINS7_6detail15normal_iteratorINS7_10device_ptrIiEEEENS7_6system6detail7generic6detail22compute_sequence_valueIivEElEEEEvT0_T1_,"a",@progbits
	.sectionflags	@""
	.align	4
.nv.constant0._ZN3cub18CUB_300001_SM_10006detail8for_each13static_kernelINS2_12policy_hub_t12policy_500_tElN6thrust24THRUST_300001_SM_1000_NS8cuda_cub10__tabulate7functorINS7_6detail15normal_iteratorINS7_10device_ptrIiEEEENS7_6system6detail7generic6detail22compute_sequence_valueIivEElEEEEvT0_T1_:
	.zero		920


//--------------------- .nv.constant0._ZN3cub18CUB_300001_SM_10006detail8for_each13static_kernelINS2_12policy_hub_t12policy_500_tEmN6thrust24THRUST_300001_SM_1000_NS8cuda_cub20__uninitialized_fill7functorINS7_10device_ptrIiEEiEEEEvT0_T1_ --------------------------
	.section	.nv.constant0._ZN3cub18CUB_300001_SM_10006detail8for_each13static_kernelINS2_12policy_hub_t12policy_500_tEmN6thrust24THRUST_300001_SM_1000_NS8cuda_cub20__uninitialized_fill7functorINS7_10device_ptrIiEEiEEEEvT0_T1_,"a",@progbits
	.sectionflags	@""
	.align	4
.nv.constant0._ZN3cub18CUB_300001_SM_10006detail8for_each13static_kernelINS2_12policy_hub_t12policy_500_tEmN6thrust24THRUST_300001_SM_1000_NS8cuda_cub20__uninitialized_fill7functorINS7_10device_ptrIiEEiEEEEvT0_T1_:
	.zero		920


//--------------------- .nv.constant0._ZN3cub18CUB_300001_SM_10006detail8for_each13static_kernelINS2_12policy_hub_t12policy_500_tEmN6thrust24THRUST_300001_SM_1000_NS8cuda_cub20__uninitialized_fill7functorINS7_10device_ptrIfEEfEEEEvT0_T1_ --------------------------
	.section	.nv.constant0._ZN3cub18CUB_300001_SM_10006detail8for_each13static_kernelINS2_12policy_hub_t12policy_500_tEmN6thrust24THRUST_300001_SM_1000_NS8cuda_cub20__uninitialized_fill7functorINS7_10device_ptrIfEEfEEEEvT0_T1_,"a",@progbits
	.sectionflags	@""
	.align	4
.nv.constant0._ZN3cub18CUB_300001_SM_10006detail8for_each13static_kernelINS2_12policy_hub_t12policy_500_tEmN6thrust24THRUST_300001_SM_1000_NS8cuda_cub20__uninitialized_fill7functorINS7_10device_ptrIfEEfEEEEvT0_T1_:
	.zero		920


//--------------------- .nv.constant0._ZN3cub18CUB_300001_SM_10006detail11EmptyKernelIvEEvv --------------------------
	.section	.nv.constant0._ZN3cub18CUB_300001_SM_10006detail11EmptyKernelIvEEvv,"a",@progbits
	.sectionflags	@""
	.align	4
.nv.constant0._ZN3cub18CUB_300001_SM_10006detail11EmptyKernelIvEEvv:
	.zero		896


//--------------------- .nv.constant0._ZN6thrust24THRUST_300001_SM_1000_NS8cuda_cub4core6detail13_kernel_agentINS1_15__reduce_by_key16ReduceByKeyAgentINS0_6detail15normal_iteratorINS0_10device_ptrIiEEEENS0_20permutation_iteratorINS8_INS9_IfEEEENS0_18transform_iteratorI14IndexTransformSB_NS0_11use_defaultESH_EEEENS0_16discard_iteratorISH_EESE_N4cuda3std3__48equal_toIiEENSO_4plusIfEEPllEEJSB_SJ_SL_SE_ST_N3cub18CUB_300001_SM_100024ReduceByKeyScanTileStateIflLb1EEESQ_SS_llEEEvDpT0_ --------------------------
	.section	.nv.constant0._ZN6thrust24THRUST_300001_SM_1000_NS8cuda_cub4core6detail13_kernel_agentINS1_15__reduce_by_key16ReduceByKeyAgentINS0_6detail15normal_iteratorINS0_10device_ptrIiEEEENS0_20permutation_iteratorINS8_INS9_IfEEEENS0_18transform_iteratorI14IndexTransformSB_NS0_11use_defaultESH_EEEENS0_16discard_iteratorISH_EESE_N4cuda3std3__48equal_toIiEENSO_4plusIfEEPllEEJSB_SJ_SL_SE_ST_N3cub18CUB_300001_SM_100024ReduceByKeyScanTileStateIflLb1EEESQ_SS_llEEEvDpT0_,"a",@progbits
	.sectionflags	@""
	.align	4
.nv.constant0._ZN6thrust24THRUST_300001_SM_1000_NS8cuda_cub4core6detail13_kernel_agentINS1_15__reduce_by_key16ReduceByKeyAgentINS0_6detail15normal_iteratorINS0_10device_ptrIiEEEENS0_20permutation_iteratorINS8_INS9_IfEEEENS0_18transform_iteratorI14IndexTransformSB_NS0_11use_defaultESH_EEEENS0_16discard_iteratorISH_EESE_N4cuda3std3__48equal_toIiEENSO_4plusIfEEPllEEJSB_SJ_SL_SE_ST_N3cub18CUB_300001_SM_100024ReduceByKeyScanTileStateIflLb1EEESQ_SS_llEEEvDpT0_:
	.zero		992


//--------------------- .nv.constant0._ZN6thrust24THRUST_300001_SM_1000_NS8cuda_cub4core6detail13_kernel_agentINS1_15__reduce_by_key9InitAgentIN3cub18CUB_300001_SM_100024ReduceByKeyScanTileStateIflLb1EEElPlEEJSA_lSB_EEEvDpT0_ --------------------------
	.section	.nv.constant0._ZN6thrust24THRUST_300001_SM_1000_NS8cuda_cub4core6detail13_kernel_agentINS1_15__reduce_by_key9InitAgentIN3cub18CUB_300001_SM_100024ReduceByKeyScanTileStateIflLb1EEElPlEEJSA_lSB_EEEvDpT0_,"a",@progbits
	.sectionflags	@""
	.align	4
.nv.constant0._ZN6thrust24THRUST_300001_SM_1000_NS8cuda_cub4core6detail13_kernel_agentINS1_15__reduce_by_key9InitAgentIN3cub18CUB_300001_SM_100024ReduceByKeyScanTileStateIflLb1EEElPlEEJSA_lSB_EEEvDpT0_:
	.zero		920


//--------------------- .nv.constant0._ZN6thrust24THRUST_300001_SM_1000_NS8cuda_cub4core6detail13_kernel_agentINS1_15__reduce_by_key16ReduceByKeyAgentINS0_6detail15normal_iteratorINS0_10device_ptrIiEEEENS0_20permutation_iteratorINS8_INS9_IfEEEENS0_18transform_iteratorI14IndexTransformSB_NS0_11use_defaultESH_EEEENS0_16discard_iteratorISH_EESE_N4cuda3std3__48equal_toIiEENSO_4plusIfEEPiiEEJSB_SJ_SL_SE_ST_N3cub18CUB_300001_SM_100024ReduceByKeyScanTileStateIfiLb1EEESQ_SS_iiEEEvDpT0_ --------------------------
	.section	.nv.constant0._ZN6thrust24THRUST_300001_SM_1000_NS8cuda_cub4core6detail13_kernel_agentINS1_15__reduce_by_key16ReduceByKeyAgentINS0_6detail15normal_iteratorINS0_10device_ptrIiEEEENS0_20permutation_iteratorINS8_INS9_IfEEEENS0_18transform_iteratorI14IndexTransformSB_NS0_11use_defaultESH_EEEENS0_16discard_iteratorISH_EESE_N4cuda3std3__48equal_toIiEENSO_4plusIfEEPiiEEJSB_SJ_SL_SE_ST_N3cub18CUB_300001_SM_100024ReduceByKeyScanTileStateIfiLb1EEESQ_SS_iiEEEvDpT0_,"a",@progbits
	.sectionflags	@""
	.align	4
.nv.constant0._ZN6thrust24THRUST_300001_SM_1000_NS8cuda_cub4core6detail13_kernel_agentINS1_15__reduce_by_key16ReduceByKeyAgentINS0_6detail15normal_iteratorINS0_10device_ptrIiEEEENS0_20permutation_iteratorINS8_INS9_IfEEEENS0_18transform_iteratorI14IndexTransformSB_NS0_11use_defaultESH_EEEENS0_16discard_iteratorISH_EESE_N4cuda3std3__48equal_toIiEENSO_4plusIfEEPiiEEJSB_SJ_SL_SE_ST_N3cub18CUB_300001_SM_100024ReduceByKeyScanTileStateIfiLb1EEESQ_SS_iiEEEvDpT0_:
	.zero		980


//--------------------- .nv.constant0._ZN6thrust24THRUST_300001_SM_1000_NS8cuda_cub4core6detail13_kernel_agentINS1_15__reduce_by_key9InitAgentIN3cub18CUB_300001_SM_100024ReduceByKeyScanTileStateIfiLb1EEEiPiEEJSA_iSB_EEEvDpT0_ --------------------------
	.section	.nv.constant0._ZN6thrust24THRUST_300001_SM_1000_NS8cuda_cub4core6detail13_kernel_agentINS1_15__reduce_by_key9InitAgentIN3cub18CUB_300001_SM_100024ReduceByKeyScanTileStateIfiLb1EEEiPiEEJSA_iSB_EEEvDpT0_,"a",@progbits
	.sectionflags	@""
	.align	4
.nv.constant0._ZN6thrust24THRUST_300001_SM_1000_NS8cuda_cub4core6detail13_kernel_agentINS1_15__reduce_by_key9InitAgentIN3cub18CUB_300001_SM_100024ReduceByKeyScanTileStateIfiLb1EEEiPiEEJSA_iSB_EEEvDpT0_:
	.zero		920


//--------------------- SYMBOLS --------------------------

	.type		.nv.reservedSmem.offset0,@object
	.size		.nv.reservedSmem.offset0,0x4
	.type		.nv.reservedSmem.cap,@object
	.size		.nv.reservedSmem.cap,0x4
